//
// Generated by NVIDIA NVVM Compiler
//
// Compiler Build ID: CL-36424714
// Cuda compilation tools, release 13.0, V13.0.88
// Based on NVVM 20.0.0
//

.version 9.0
.target sm_100
.address_size 64

	// .globl	_ZN3cub18CUB_300001_SM_10006detail11EmptyKernelIvEEvv
// _ZZN3cub18CUB_300001_SM_10006detail6reduce28DeviceReduceSingleTileKernelINS2_10policy_hubIljN4cuda3std3__44plusIlEEE10Policy1000EN6thrust24THRUST_300001_SM_1000_NS18transform_iteratorINSD_6detail14equal_to_valueIiEENSF_15normal_iteratorINSD_10device_ptrIiEEEEllEEPljS9_llNS7_10__identityEEEvT0_T1_T2_T3_T4_T6_E12temp_storage has been demoted
// _ZZN3cub18CUB_300001_SM_10006detail6reduce18DeviceReduceKernelINS2_10policy_hubIljN4cuda3std3__44plusIlEEE10Policy1000EN6thrust24THRUST_300001_SM_1000_NS18transform_iteratorINSD_6detail14equal_to_valueIiEENSF_15normal_iteratorINSD_10device_ptrIiEEEEllEEjS9_lNS7_10__identityEEEvT0_PT3_T1_NS0_13GridEvenShareISR_EET2_T4_E12temp_storage has been demoted
// _ZZN3cub18CUB_300001_SM_10006detail6reduce28DeviceReduceSingleTileKernelINS2_10policy_hubIljN4cuda3std3__44plusIlEEE10Policy1000EPlSC_iS9_llNS7_10__identityEEEvT0_T1_T2_T3_T4_T6_E12temp_storage has been demoted
// _ZZN3cub18CUB_300001_SM_10006detail6reduce28DeviceReduceSingleTileKernelINS2_10policy_hubIlyN4cuda3std3__44plusIlEEE10Policy1000EN6thrust24THRUST_300001_SM_1000_NS18transform_iteratorINSD_6detail14equal_to_valueIiEENSF_15normal_iteratorINSD_10device_ptrIiEEEEllEEPlyS9_llNS7_10__identityEEEvT0_T1_T2_T3_T4_T6_E12temp_storage has been demoted
// _ZZN3cub18CUB_300001_SM_10006detail6reduce18DeviceReduceKernelINS2_10policy_hubIlyN4cuda3std3__44plusIlEEE10Policy1000EN6thrust24THRUST_300001_SM_1000_NS18transform_iteratorINSD_6detail14equal_to_valueIiEENSF_15normal_iteratorINSD_10device_ptrIiEEEEllEEyS9_lNS7_10__identityEEEvT0_PT3_T1_NS0_13GridEvenShareISR_EET2_T4_E12temp_storage has been demoted
// _ZZN3cub18CUB_300001_SM_10006detail6reduce28DeviceReduceSingleTileKernelINS2_10policy_hubIlyN4cuda3std3__44plusIlEEE10Policy1000EPlSC_iS9_llNS7_10__identityEEEvT0_T1_T2_T3_T4_T6_E12temp_storage has been demoted
// _ZZN3cub18CUB_300001_SM_10006detail6reduce28DeviceReduceSingleTileKernelINS2_10policy_hubIljN4cuda3std3__44plusIlEEE10Policy1000EN6thrust24THRUST_300001_SM_1000_NS18transform_iteratorI8not_zeroNSD_6detail15normal_iteratorINSD_10device_ptrIiEEEEllEEPljS9_llNS7_10__identityEEEvT0_T1_T2_T3_T4_T6_E12temp_storage has been demoted
// _ZZN3cub18CUB_300001_SM_10006detail6reduce18DeviceReduceKernelINS2_10policy_hubIljN4cuda3std3__44plusIlEEE10Policy1000EN6thrust24THRUST_300001_SM_1000_NS18transform_iteratorI8not_zeroNSD_6detail15normal_iteratorINSD_10device_ptrIiEEEEllEEjS9_lNS7_10__identityEEEvT0_PT3_T1_NS0_13GridEvenShareISQ_EET2_T4_E12temp_storage has been demoted
// _ZZN3cub18CUB_300001_SM_10006detail6reduce28DeviceReduceSingleTileKernelINS2_10policy_hubIlyN4cuda3std3__44plusIlEEE10Policy1000EN6thrust24THRUST_300001_SM_1000_NS18transform_iteratorI8not_zeroNSD_6detail15normal_iteratorINSD_10device_ptrIiEEEEllEEPlyS9_llNS7_10__identityEEEvT0_T1_T2_T3_T4_T6_E12temp_storage has been demoted
// _ZZN3cub18CUB_300001_SM_10006detail6reduce18DeviceReduceKernelINS2_10policy_hubIlyN4cuda3std3__44plusIlEEE10Policy1000EN6thrust24THRUST_300001_SM_1000_NS18transform_iteratorI8not_zeroNSD_6detail15normal_iteratorINSD_10device_ptrIiEEEEllEEyS9_lNS7_10__identityEEEvT0_PT3_T1_NS0_13GridEvenShareISQ_EET2_T4_E12temp_storage has been demoted
// _ZZN3cub18CUB_300001_SM_10006detail4scan16DeviceScanKernelINS2_10policy_hubIiiijN4cuda3std3__44plusIvEEE10Policy1000EN6thrust24THRUST_300001_SM_1000_NS6detail15normal_iteratorINSD_10device_ptrIiEEEESI_NS0_13ScanTileStateIiLb1EEES9_NS0_8NullTypeEjiLb0ESL_EEvT0_T1_T2_iT3_T4_T5_E12temp_storage has been demoted
// _ZZN3cub18CUB_300001_SM_10006detail4scan16DeviceScanKernelINS2_10policy_hubIiiimN4cuda3std3__44plusIvEEE10Policy1000EN6thrust24THRUST_300001_SM_1000_NS6detail15normal_iteratorINSD_10device_ptrIiEEEESI_NS0_13ScanTileStateIiLb1EEES9_NS0_8NullTypeEmiLb0ESL_EEvT0_T1_T2_iT3_T4_T5_E12temp_storage has been demoted
// _ZZN3cub18CUB_300001_SM_10006detail4scan16DeviceScanKernelINS2_10policy_hubIiiijN4cuda3std3__44plusIvEEE10Policy1000EN6thrust24THRUST_300001_SM_1000_NS6detail15normal_iteratorINSD_10device_ptrIiEEEESI_NS0_13ScanTileStateIiLb1EEES9_NS1_10InputValueIiPiEEjiLb0EiEEvT0_T1_T2_iT3_T4_T5_E12temp_storage has been demoted
// _ZZN3cub18CUB_300001_SM_10006detail4scan16DeviceScanKernelINS2_10policy_hubIiiimN4cuda3std3__44plusIvEEE10Policy1000EN6thrust24THRUST_300001_SM_1000_NS6detail15normal_iteratorINSD_10device_ptrIiEEEESI_NS0_13ScanTileStateIiLb1EEES9_NS1_10InputValueIiPiEEmiLb0EiEEvT0_T1_T2_iT3_T4_T5_E12temp_storage has been demoted
.global .align 1 .b8 _ZN30_INTERNAL_297b0d6f_4_k_cu_main4cuda3std3__45__cpo5beginE[1];
.global .align 1 .b8 _ZN30_INTERNAL_297b0d6f_4_k_cu_main4cuda3std3__45__cpo3endE[1];
.global .align 1 .b8 _ZN30_INTERNAL_297b0d6f_4_k_cu_main4cuda3std3__45__cpo6cbeginE[1];
.global .align 1 .b8 _ZN30_INTERNAL_297b0d6f_4_k_cu_main4cuda3std3__45__cpo4cendE[1];
.global .align 1 .b8 _ZN30_INTERNAL_297b0d6f_4_k_cu_main4cuda3std3__45__cpo6rbeginE[1];
.global .align 1 .b8 _ZN30_INTERNAL_297b0d6f_4_k_cu_main4cuda3std3__45__cpo4rendE[1];
.global .align 1 .b8 _ZN30_INTERNAL_297b0d6f_4_k_cu_main4cuda3std3__45__cpo7crbeginE[1];
.global .align 1 .b8 _ZN30_INTERNAL_297b0d6f_4_k_cu_main4cuda3std3__45__cpo5crendE[1];
.global .align 1 .b8 _ZN30_INTERNAL_297b0d6f_4_k_cu_main4cuda3std3__432_GLOBAL__N__297b0d6f_4_k_cu_main6ignoreE[1];
.global .align 1 .b8 _ZN30_INTERNAL_297b0d6f_4_k_cu_main4cuda3std3__419piecewise_constructE[1];
.global .align 1 .b8 _ZN30_INTERNAL_297b0d6f_4_k_cu_main4cuda3std3__48in_placeE[1];
.global .align 1 .b8 _ZN30_INTERNAL_297b0d6f_4_k_cu_main4cuda3std3__420unreachable_sentinelE[1];
.global .align 1 .b8 _ZN30_INTERNAL_297b0d6f_4_k_cu_main4cuda3std3__47nulloptE[1];
.global .align 1 .b8 _ZN30_INTERNAL_297b0d6f_4_k_cu_main4cuda3std3__48unexpectE[1];
.global .align 1 .b8 _ZN30_INTERNAL_297b0d6f_4_k_cu_main4cuda3std6ranges3__45__cpo4swapE[1];
.global .align 1 .b8 _ZN30_INTERNAL_297b0d6f_4_k_cu_main4cuda3std6ranges3__45__cpo9iter_moveE[1];
.global .align 1 .b8 _ZN30_INTERNAL_297b0d6f_4_k_cu_main4cuda3std6ranges3__45__cpo5beginE[1];
.global .align 1 .b8 _ZN30_INTERNAL_297b0d6f_4_k_cu_main4cuda3std6ranges3__45__cpo3endE[1];
.global .align 1 .b8 _ZN30_INTERNAL_297b0d6f_4_k_cu_main4cuda3std6ranges3__45__cpo6cbeginE[1];
.global .align 1 .b8 _ZN30_INTERNAL_297b0d6f_4_k_cu_main4cuda3std6ranges3__45__cpo4cendE[1];
.global .align 1 .b8 _ZN30_INTERNAL_297b0d6f_4_k_cu_main4cuda3std6ranges3__45__cpo7advanceE[1];
.global .align 1 .b8 _ZN30_INTERNAL_297b0d6f_4_k_cu_main4cuda3std6ranges3__45__cpo9iter_swapE[1];
.global .align 1 .b8 _ZN30_INTERNAL_297b0d6f_4_k_cu_main4cuda3std6ranges3__45__cpo4nextE[1];
.global .align 1 .b8 _ZN30_INTERNAL_297b0d6f_4_k_cu_main4cuda3std6ranges3__45__cpo4prevE[1];
.global .align 1 .b8 _ZN30_INTERNAL_297b0d6f_4_k_cu_main4cuda3std6ranges3__45__cpo4dataE[1];
.global .align 1 .b8 _ZN30_INTERNAL_297b0d6f_4_k_cu_main4cuda3std6ranges3__45__cpo5cdataE[1];
.global .align 1 .b8 _ZN30_INTERNAL_297b0d6f_4_k_cu_main4cuda3std6ranges3__45__cpo4sizeE[1];
.global .align 1 .b8 _ZN30_INTERNAL_297b0d6f_4_k_cu_main4cuda3std6ranges3__45__cpo5ssizeE[1];
.global .align 1 .b8 _ZN30_INTERNAL_297b0d6f_4_k_cu_main4cuda3std6ranges3__45__cpo8distanceE[1];
.global .align 1 .b8 _ZN30_INTERNAL_297b0d6f_4_k_cu_main6thrust24THRUST_300001_SM_1000_NS8cuda_cub3parE[1];
.global .align 1 .b8 _ZN30_INTERNAL_297b0d6f_4_k_cu_main6thrust24THRUST_300001_SM_1000_NS8cuda_cub10par_nosyncE[1];
.global .align 1 .b8 _ZN30_INTERNAL_297b0d6f_4_k_cu_main6thrust24THRUST_300001_SM_1000_NS6system6detail10sequential3seqE[1];
.global .align 1 .b8 _ZN30_INTERNAL_297b0d6f_4_k_cu_main6thrust24THRUST_300001_SM_1000_NS12placeholders2_1E[1];
.global .align 1 .b8 _ZN30_INTERNAL_297b0d6f_4_k_cu_main6thrust24THRUST_300001_SM_1000_NS12placeholders2_2E[1];
.global .align 1 .b8 _ZN30_INTERNAL_297b0d6f_4_k_cu_main6thrust24THRUST_300001_SM_1000_NS12placeholders2_3E[1];
.global .align 1 .b8 _ZN30_INTERNAL_297b0d6f_4_k_cu_main6thrust24THRUST_300001_SM_1000_NS12placeholders2_4E[1];
.global .align 1 .b8 _ZN30_INTERNAL_297b0d6f_4_k_cu_main6thrust24THRUST_300001_SM_1000_NS12placeholders2_5E[1];
.global .align 1 .b8 _ZN30_INTERNAL_297b0d6f_4_k_cu_main6thrust24THRUST_300001_SM_1000_NS12placeholders2_6E[1];
.global .align 1 .b8 _ZN30_INTERNAL_297b0d6f_4_k_cu_main6thrust24THRUST_300001_SM_1000_NS12placeholders2_7E[1];
.global .align 1 .b8 _ZN30_INTERNAL_297b0d6f_4_k_cu_main6thrust24THRUST_300001_SM_1000_NS12placeholders2_8E[1];
.global .align 1 .b8 _ZN30_INTERNAL_297b0d6f_4_k_cu_main6thrust24THRUST_300001_SM_1000_NS12placeholders2_9E[1];
.global .align 1 .b8 _ZN30_INTERNAL_297b0d6f_4_k_cu_main6thrust24THRUST_300001_SM_1000_NS12placeholders3_10E[1];
.global .align 1 .b8 _ZN30_INTERNAL_297b0d6f_4_k_cu_main6thrust24THRUST_300001_SM_1000_NS3seqE[1];

.visible .entry _ZN3cub18CUB_300001_SM_10006detail11EmptyKernelIvEEvv()
{


	ret;

}
	// .globl	_ZN3cub18CUB_300001_SM_10006detail4scan20DeviceScanInitKernelINS0_13ScanTileStateIiLb1EEEEEvT_i
.visible .entry _ZN3cub18CUB_300001_SM_10006detail4scan20DeviceScanInitKernelINS0_13ScanTileStateIiLb1EEEEEvT_i(
	.param .align 8 .b8 _ZN3cub18CUB_300001_SM_10006detail4scan20DeviceScanInitKernelINS0_13ScanTileStateIiLb1EEEEEvT_i_param_0[8],
	.param .u32 _ZN3cub18CUB_300001_SM_10006detail4scan20DeviceScanInitKernelINS0_13ScanTileStateIiLb1EEEEEvT_i_param_1
)
{
	.reg .pred 	%p<5>;
	.reg .b32 	%r<10>;
	.reg .b64 	%rd<7>;

	ld.param.u64 	%rd2, [_ZN3cub18CUB_300001_SM_10006detail4scan20DeviceScanInitKernelINS0_13ScanTileStateIiLb1EEEEEvT_i_param_0];
	ld.param.u32 	%r4, [_ZN3cub18CUB_300001_SM_10006detail4scan20DeviceScanInitKernelINS0_13ScanTileStateIiLb1EEEEEvT_i_param_1];
	cvta.to.global.u64 	%rd1, %rd2;
	mov.u32 	%r1, %ctaid.x;
	mov.u32 	%r5, %ntid.x;
	mov.u32 	%r2, %tid.x;
	mad.lo.s32 	%r3, %r1, %r5, %r2;
	setp.ge.s32 	%p1, %r3, %r4;
	@%p1 bra 	$L__BB1_2;
	mul.wide.s32 	%rd3, %r3, 8;
	add.s64 	%rd4, %rd1, %rd3;
	mov.b32 	%r6, 0;
	mov.b32 	%r7, 99;
	st.global.v2.u32 	[%rd4+256], {%r7, %r6};
$L__BB1_2:
	setp.ne.s32 	%p2, %r1, 0;
	setp.gt.u32 	%p3, %r2, 31;
	or.pred  	%p4, %p2, %p3;
	@%p4 bra 	$L__BB1_4;
	mul.wide.u32 	%rd5, %r2, 8;
	add.s64 	%rd6, %rd1, %rd5;
	mov.b32 	%r9, 0;
	st.global.v2.u32 	[%rd6], {%r9, %r9};
$L__BB1_4:
	ret;

}
	// .globl	_ZN3cub18CUB_300001_SM_10006detail4scan16DeviceScanKernelINS2_10policy_hubIiiijN4cuda3std3__44plusIvEEE10Policy1000EN6thrust24THRUST_300001_SM_1000_NS6detail15normal_iteratorINSD_10device_ptrIiEEEESI_NS0_13ScanTileStateIiLb1EEES9_NS0_8NullTypeEjiLb0ESL_EEvT0_T1_T2_iT3_T4_T5_
.visible .entry _ZN3cub18CUB_300001_SM_10006detail4scan16DeviceScanKernelINS2_10policy_hubIiiijN4cuda3std3__44plusIvEEE10Policy1000EN6thrust24THRUST_300001_SM_1000_NS6detail15normal_iteratorINSD_10device_ptrIiEEEESI_NS0_13ScanTileStateIiLb1EEES9_NS0_8NullTypeEjiLb0ESL_EEvT0_T1_T2_iT3_T4_T5_(
	.param .align 8 .b8 _ZN3cub18CUB_300001_SM_10006detail4scan16DeviceScanKernelINS2_10policy_hubIiiijN4cuda3std3__44plusIvEEE10Policy1000EN6thrust24THRUST_300001_SM_1000_NS6detail15normal_iteratorINSD_10device_ptrIiEEEESI_NS0_13ScanTileStateIiLb1EEES9_NS0_8NullTypeEjiLb0ESL_EEvT0_T1_T2_iT3_T4_T5__param_0[8],
	.param .align 8 .b8 _ZN3cub18CUB_300001_SM_10006detail4scan16DeviceScanKernelINS2_10policy_hubIiiijN4cuda3std3__44plusIvEEE10Policy1000EN6thrust24THRUST_300001_SM_1000_NS6detail15normal_iteratorINSD_10device_ptrIiEEEESI_NS0_13ScanTileStateIiLb1EEES9_NS0_8NullTypeEjiLb0ESL_EEvT0_T1_T2_iT3_T4_T5__param_1[8],
	.param .align 8 .b8 _ZN3cub18CUB_300001_SM_10006detail4scan16DeviceScanKernelINS2_10policy_hubIiiijN4cuda3std3__44plusIvEEE10Policy1000EN6thrust24THRUST_300001_SM_1000_NS6detail15normal_iteratorINSD_10device_ptrIiEEEESI_NS0_13ScanTileStateIiLb1EEES9_NS0_8NullTypeEjiLb0ESL_EEvT0_T1_T2_iT3_T4_T5__param_2[8],
	.param .u32 _ZN3cub18CUB_300001_SM_10006detail4scan16DeviceScanKernelINS2_10policy_hubIiiijN4cuda3std3__44plusIvEEE10Policy1000EN6thrust24THRUST_300001_SM_1000_NS6detail15normal_iteratorINSD_10device_ptrIiEEEESI_NS0_13ScanTileStateIiLb1EEES9_NS0_8NullTypeEjiLb0ESL_EEvT0_T1_T2_iT3_T4_T5__param_3,
	.param .align 1 .b8 _ZN3cub18CUB_300001_SM_10006detail4scan16DeviceScanKernelINS2_10policy_hubIiiijN4cuda3std3__44plusIvEEE10Policy1000EN6thrust24THRUST_300001_SM_1000_NS6detail15normal_iteratorINSD_10device_ptrIiEEEESI_NS0_13ScanTileStateIiLb1EEES9_NS0_8NullTypeEjiLb0ESL_EEvT0_T1_T2_iT3_T4_T5__param_4[1],
	.param .align 1 .b8 _ZN3cub18CUB_300001_SM_10006detail4scan16DeviceScanKernelINS2_10policy_hubIiiijN4cuda3std3__44plusIvEEE10Policy1000EN6thrust24THRUST_300001_SM_1000_NS6detail15normal_iteratorINSD_10device_ptrIiEEEESI_NS0_13ScanTileStateIiLb1EEES9_NS0_8NullTypeEjiLb0ESL_EEvT0_T1_T2_iT3_T4_T5__param_5[1],
	.param .u32 _ZN3cub18CUB_300001_SM_10006detail4scan16DeviceScanKernelINS2_10policy_hubIiiijN4cuda3std3__44plusIvEEE10Policy1000EN6thrust24THRUST_300001_SM_1000_NS6detail15normal_iteratorINSD_10device_ptrIiEEEESI_NS0_13ScanTileStateIiLb1EEES9_NS0_8NullTypeEjiLb0ESL_EEvT0_T1_T2_iT3_T4_T5__param_6
)
.maxntid 384
{
	.reg .pred 	%p<160>;
	.reg .b32 	%r<1050>;
	.reg .b64 	%rd<55>;
	// demoted variable
	.shared .align 16 .b8 _ZZN3cub18CUB_300001_SM_10006detail4scan16DeviceScanKernelINS2_10policy_hubIiiijN4cuda3std3__44plusIvEEE10Policy1000EN6thrust24THRUST_300001_SM_1000_NS6detail15normal_iteratorINSD_10device_ptrIiEEEESI_NS0_13ScanTileStateIiLb1EEES9_NS0_8NullTypeEjiLb0ESL_EEvT0_T1_T2_iT3_T4_T5_E12temp_storage[33808];
	ld.param.u64 	%rd1, [_ZN3cub18CUB_300001_SM_10006detail4scan16DeviceScanKernelINS2_10policy_hubIiiijN4cuda3std3__44plusIvEEE10Policy1000EN6thrust24THRUST_300001_SM_1000_NS6detail15normal_iteratorINSD_10device_ptrIiEEEESI_NS0_13ScanTileStateIiLb1EEES9_NS0_8NullTypeEjiLb0ESL_EEvT0_T1_T2_iT3_T4_T5__param_2];
	ld.param.u64 	%rd13, [_ZN3cub18CUB_300001_SM_10006detail4scan16DeviceScanKernelINS2_10policy_hubIiiijN4cuda3std3__44plusIvEEE10Policy1000EN6thrust24THRUST_300001_SM_1000_NS6detail15normal_iteratorINSD_10device_ptrIiEEEESI_NS0_13ScanTileStateIiLb1EEES9_NS0_8NullTypeEjiLb0ESL_EEvT0_T1_T2_iT3_T4_T5__param_1];
	ld.param.u64 	%rd14, [_ZN3cub18CUB_300001_SM_10006detail4scan16DeviceScanKernelINS2_10policy_hubIiiijN4cuda3std3__44plusIvEEE10Policy1000EN6thrust24THRUST_300001_SM_1000_NS6detail15normal_iteratorINSD_10device_ptrIiEEEESI_NS0_13ScanTileStateIiLb1EEES9_NS0_8NullTypeEjiLb0ESL_EEvT0_T1_T2_iT3_T4_T5__param_0];
	ld.param.u32 	%r233, [_ZN3cub18CUB_300001_SM_10006detail4scan16DeviceScanKernelINS2_10policy_hubIiiijN4cuda3std3__44plusIvEEE10Policy1000EN6thrust24THRUST_300001_SM_1000_NS6detail15normal_iteratorINSD_10device_ptrIiEEEESI_NS0_13ScanTileStateIiLb1EEES9_NS0_8NullTypeEjiLb0ESL_EEvT0_T1_T2_iT3_T4_T5__param_3];
	ld.param.u32 	%r234, [_ZN3cub18CUB_300001_SM_10006detail4scan16DeviceScanKernelINS2_10policy_hubIiiijN4cuda3std3__44plusIvEEE10Policy1000EN6thrust24THRUST_300001_SM_1000_NS6detail15normal_iteratorINSD_10device_ptrIiEEEESI_NS0_13ScanTileStateIiLb1EEES9_NS0_8NullTypeEjiLb0ESL_EEvT0_T1_T2_iT3_T4_T5__param_6];
	cvta.to.global.u64 	%rd2, %rd14;
	cvta.to.global.u64 	%rd3, %rd13;
	mov.u32 	%r235, %ctaid.x;
	add.s32 	%r998, %r233, %r235;
	mul.lo.s32 	%r2, %r998, 8448;
	sub.s32 	%r3, %r234, %r2;
	setp.lt.u32 	%p1, %r3, 8449;
	@%p1 bra 	$L__BB2_26;
	cvt.u64.u32 	%rd37, %r2;
	mov.u32 	%r4, %tid.x;
	and.b32  	%r642, %r4, 31;
	and.b32  	%r643, %r4, 992;
	mul.lo.s32 	%r644, %r643, 22;
	or.b32  	%r645, %r644, %r642;
	cvt.u64.u32 	%rd38, %r645;
	add.s64 	%rd4, %rd38, %rd37;
	shl.b64 	%rd39, %rd4, 2;
	add.s64 	%rd40, %rd2, %rd39;
	ld.global.u32 	%r646, [%rd40];
	ld.global.u32 	%r647, [%rd40+128];
	ld.global.u32 	%r648, [%rd40+256];
	ld.global.u32 	%r649, [%rd40+384];
	ld.global.u32 	%r650, [%rd40+512];
	ld.global.u32 	%r651, [%rd40+640];
	ld.global.u32 	%r652, [%rd40+768];
	ld.global.u32 	%r653, [%rd40+896];
	ld.global.u32 	%r654, [%rd40+1024];
	ld.global.u32 	%r655, [%rd40+1152];
	ld.global.u32 	%r656, [%rd40+1280];
	ld.global.u32 	%r657, [%rd40+1408];
	ld.global.u32 	%r658, [%rd40+1536];
	ld.global.u32 	%r659, [%rd40+1664];
	ld.global.u32 	%r660, [%rd40+1792];
	ld.global.u32 	%r661, [%rd40+1920];
	ld.global.u32 	%r662, [%rd40+2048];
	ld.global.u32 	%r663, [%rd40+2176];
	ld.global.u32 	%r664, [%rd40+2304];
	ld.global.u32 	%r665, [%rd40+2432];
	ld.global.u32 	%r666, [%rd40+2560];
	ld.global.u32 	%r667, [%rd40+2688];
	// begin inline asm
	mov.u32 %r641, %laneid;
	// end inline asm
	shr.u32 	%r6, %r4, 5;
	mad.lo.s32 	%r668, %r6, 704, %r641;
	shl.b32 	%r669, %r668, 2;
	mov.u32 	%r670, _ZZN3cub18CUB_300001_SM_10006detail4scan16DeviceScanKernelINS2_10policy_hubIiiijN4cuda3std3__44plusIvEEE10Policy1000EN6thrust24THRUST_300001_SM_1000_NS6detail15normal_iteratorINSD_10device_ptrIiEEEESI_NS0_13ScanTileStateIiLb1EEES9_NS0_8NullTypeEjiLb0ESL_EEvT0_T1_T2_iT3_T4_T5_E12temp_storage;
	add.s32 	%r7, %r670, %r669;
	st.shared.u32 	[%r7], %r646;
	st.shared.u32 	[%r7+128], %r647;
	st.shared.u32 	[%r7+256], %r648;
	st.shared.u32 	[%r7+384], %r649;
	st.shared.u32 	[%r7+512], %r650;
	st.shared.u32 	[%r7+640], %r651;
	st.shared.u32 	[%r7+768], %r652;
	st.shared.u32 	[%r7+896], %r653;
	st.shared.u32 	[%r7+1024], %r654;
	st.shared.u32 	[%r7+1152], %r655;
	st.shared.u32 	[%r7+1280], %r656;
	st.shared.u32 	[%r7+1408], %r657;
	st.shared.u32 	[%r7+1536], %r658;
	st.shared.u32 	[%r7+1664], %r659;
	st.shared.u32 	[%r7+1792], %r660;
	st.shared.u32 	[%r7+1920], %r661;
	st.shared.u32 	[%r7+2048], %r662;
	st.shared.u32 	[%r7+2176], %r663;
	st.shared.u32 	[%r7+2304], %r664;
	st.shared.u32 	[%r7+2432], %r665;
	st.shared.u32 	[%r7+2560], %r666;
	st.shared.u32 	[%r7+2688], %r667;
	bar.warp.sync 	-1;
	mad.lo.s32 	%r8, %r641, 84, %r7;
	ld.shared.v2.u32 	{%r9, %r10}, [%r8];
	ld.shared.v2.u32 	{%r11, %r12}, [%r8+8];
	ld.shared.v2.u32 	{%r13, %r14}, [%r8+16];
	ld.shared.v2.u32 	{%r15, %r16}, [%r8+24];
	ld.shared.v2.u32 	{%r17, %r18}, [%r8+32];
	ld.shared.v2.u32 	{%r19, %r20}, [%r8+40];
	ld.shared.v2.u32 	{%r21, %r22}, [%r8+48];
	ld.shared.v2.u32 	{%r23, %r24}, [%r8+56];
	ld.shared.v2.u32 	{%r25, %r26}, [%r8+64];
	ld.shared.v2.u32 	{%r27, %r28}, [%r8+72];
	ld.shared.v2.u32 	{%r29, %r30}, [%r8+80];
	bar.sync 	0;
	setp.ne.s32 	%p104, %r998, 0;
	@%p104 bra 	$L__BB2_6;
	add.s32 	%r892, %r10, %r9;
	add.s32 	%r893, %r11, %r892;
	add.s32 	%r894, %r12, %r893;
	add.s32 	%r895, %r13, %r894;
	add.s32 	%r896, %r14, %r895;
	add.s32 	%r897, %r15, %r896;
	add.s32 	%r898, %r16, %r897;
	add.s32 	%r899, %r17, %r898;
	add.s32 	%r900, %r18, %r899;
	add.s32 	%r901, %r19, %r900;
	add.s32 	%r902, %r20, %r901;
	add.s32 	%r903, %r21, %r902;
	add.s32 	%r904, %r22, %r903;
	add.s32 	%r905, %r23, %r904;
	add.s32 	%r906, %r24, %r905;
	add.s32 	%r907, %r25, %r906;
	add.s32 	%r908, %r26, %r907;
	add.s32 	%r909, %r27, %r908;
	add.s32 	%r910, %r28, %r909;
	add.s32 	%r911, %r29, %r910;
	add.s32 	%r866, %r30, %r911;
	mov.b32 	%r864, 1;
	mov.b32 	%r889, 0;
	mov.b32 	%r891, -1;
	// begin inline asm
	{  .reg .s32 r0;  .reg .pred p;  shfl.sync.up.b32 r0|p, %r866, %r864, %r889, %r891;  @p add.s32 r0, r0, %r866;  mov.s32 %r862, r0;}
	// end inline asm
	mov.b32 	%r870, 2;
	// begin inline asm
	{  .reg .s32 r0;  .reg .pred p;  shfl.sync.up.b32 r0|p, %r862, %r870, %r889, %r891;  @p add.s32 r0, r0, %r862;  mov.s32 %r868, r0;}
	// end inline asm
	mov.b32 	%r876, 4;
	// begin inline asm
	{  .reg .s32 r0;  .reg .pred p;  shfl.sync.up.b32 r0|p, %r868, %r876, %r889, %r891;  @p add.s32 r0, r0, %r868;  mov.s32 %r874, r0;}
	// end inline asm
	mov.b32 	%r882, 8;
	// begin inline asm
	{  .reg .s32 r0;  .reg .pred p;  shfl.sync.up.b32 r0|p, %r874, %r882, %r889, %r891;  @p add.s32 r0, r0, %r874;  mov.s32 %r880, r0;}
	// end inline asm
	mov.b32 	%r888, 16;
	// begin inline asm
	{  .reg .s32 r0;  .reg .pred p;  shfl.sync.up.b32 r0|p, %r880, %r888, %r889, %r891;  @p add.s32 r0, r0, %r880;  mov.s32 %r886, r0;}
	// end inline asm
	setp.ne.s32 	%p146, %r641, 31;
	@%p146 bra 	$L__BB2_4;
	shl.b32 	%r912, %r6, 2;
	add.s32 	%r914, %r670, %r912;
	st.shared.u32 	[%r914+16], %r886;
$L__BB2_4:
	sub.s32 	%r915, %r886, %r866;
	bar.sync 	0;
	ld.shared.v4.u32 	{%r916, %r917, %r918, %r919}, [_ZZN3cub18CUB_300001_SM_10006detail4scan16DeviceScanKernelINS2_10policy_hubIiiijN4cuda3std3__44plusIvEEE10Policy1000EN6thrust24THRUST_300001_SM_1000_NS6detail15normal_iteratorINSD_10device_ptrIiEEEESI_NS0_13ScanTileStateIiLb1EEES9_NS0_8NullTypeEjiLb0ESL_EEvT0_T1_T2_iT3_T4_T5_E12temp_storage+16];
	add.s32 	%r920, %r917, %r916;
	setp.eq.s32 	%p147, %r6, 2;
	selp.b32 	%r921, %r920, %r916, %p147;
	add.s32 	%r922, %r920, %r918;
	setp.eq.s32 	%p148, %r6, 3;
	selp.b32 	%r923, %r922, %r921, %p148;
	add.s32 	%r924, %r922, %r919;
	setp.eq.s32 	%p149, %r6, 4;
	selp.b32 	%r925, %r924, %r923, %p149;
	ld.shared.v4.u32 	{%r926, %r927, %r928, %r929}, [_ZZN3cub18CUB_300001_SM_10006detail4scan16DeviceScanKernelINS2_10policy_hubIiiijN4cuda3std3__44plusIvEEE10Policy1000EN6thrust24THRUST_300001_SM_1000_NS6detail15normal_iteratorINSD_10device_ptrIiEEEESI_NS0_13ScanTileStateIiLb1EEES9_NS0_8NullTypeEjiLb0ESL_EEvT0_T1_T2_iT3_T4_T5_E12temp_storage+32];
	add.s32 	%r930, %r924, %r926;
	setp.eq.s32 	%p150, %r6, 5;
	selp.b32 	%r931, %r930, %r925, %p150;
	add.s32 	%r932, %r930, %r927;
	setp.eq.s32 	%p151, %r6, 6;
	selp.b32 	%r933, %r932, %r931, %p151;
	add.s32 	%r934, %r932, %r928;
	setp.eq.s32 	%p152, %r6, 7;
	selp.b32 	%r935, %r934, %r933, %p152;
	add.s32 	%r936, %r934, %r929;
	setp.eq.s32 	%p153, %r6, 8;
	selp.b32 	%r937, %r936, %r935, %p153;
	ld.shared.v4.u32 	{%r938, %r939, %r940, %r941}, [_ZZN3cub18CUB_300001_SM_10006detail4scan16DeviceScanKernelINS2_10policy_hubIiiijN4cuda3std3__44plusIvEEE10Policy1000EN6thrust24THRUST_300001_SM_1000_NS6detail15normal_iteratorINSD_10device_ptrIiEEEESI_NS0_13ScanTileStateIiLb1EEES9_NS0_8NullTypeEjiLb0ESL_EEvT0_T1_T2_iT3_T4_T5_E12temp_storage+48];
	add.s32 	%r942, %r936, %r938;
	setp.eq.s32 	%p154, %r6, 9;
	selp.b32 	%r943, %r942, %r937, %p154;
	add.s32 	%r944, %r942, %r939;
	setp.eq.s32 	%p155, %r6, 10;
	selp.b32 	%r945, %r944, %r943, %p155;
	add.s32 	%r946, %r944, %r940;
	setp.eq.s32 	%p156, %r6, 11;
	selp.b32 	%r947, %r946, %r945, %p156;
	add.s32 	%r33, %r946, %r941;
	setp.lt.u32 	%p157, %r4, 32;
	setp.eq.s32 	%p158, %r641, 0;
	selp.b32 	%r948, 0, %r915, %p158;
	add.s32 	%r949, %r947, %r948;
	selp.b32 	%r1012, %r915, %r949, %p157;
	setp.ne.s32 	%p159, %r4, 0;
	@%p159 bra 	$L__BB2_25;
	add.s64 	%rd52, %rd1, 256;
	mov.b32 	%r950, 101;
	// begin inline asm
	st.relaxed.gpu.v2.u32 [%rd52], {%r950, %r33};
	// end inline asm
	mov.b32 	%r1012, 0;
	bra.uni 	$L__BB2_25;
$L__BB2_6:
	add.s32 	%r701, %r10, %r9;
	add.s32 	%r702, %r11, %r701;
	add.s32 	%r703, %r12, %r702;
	add.s32 	%r704, %r13, %r703;
	add.s32 	%r705, %r14, %r704;
	add.s32 	%r706, %r15, %r705;
	add.s32 	%r707, %r16, %r706;
	add.s32 	%r708, %r17, %r707;
	add.s32 	%r709, %r18, %r708;
	add.s32 	%r710, %r19, %r709;
	add.s32 	%r711, %r20, %r710;
	add.s32 	%r712, %r21, %r711;
	add.s32 	%r713, %r22, %r712;
	add.s32 	%r714, %r23, %r713;
	add.s32 	%r715, %r24, %r714;
	add.s32 	%r716, %r25, %r715;
	add.s32 	%r717, %r26, %r716;
	add.s32 	%r718, %r27, %r717;
	add.s32 	%r719, %r28, %r718;
	add.s32 	%r720, %r29, %r719;
	add.s32 	%r675, %r30, %r720;
	mov.b32 	%r673, 1;
	mov.b32 	%r698, 0;
	mov.b32 	%r700, -1;
	// begin inline asm
	{  .reg .s32 r0;  .reg .pred p;  shfl.sync.up.b32 r0|p, %r675, %r673, %r698, %r700;  @p add.s32 r0, r0, %r675;  mov.s32 %r671, r0;}
	// end inline asm
	mov.b32 	%r679, 2;
	// begin inline asm
	{  .reg .s32 r0;  .reg .pred p;  shfl.sync.up.b32 r0|p, %r671, %r679, %r698, %r700;  @p add.s32 r0, r0, %r671;  mov.s32 %r677, r0;}
	// end inline asm
	mov.b32 	%r685, 4;
	// begin inline asm
	{  .reg .s32 r0;  .reg .pred p;  shfl.sync.up.b32 r0|p, %r677, %r685, %r698, %r700;  @p add.s32 r0, r0, %r677;  mov.s32 %r683, r0;}
	// end inline asm
	mov.b32 	%r691, 8;
	// begin inline asm
	{  .reg .s32 r0;  .reg .pred p;  shfl.sync.up.b32 r0|p, %r683, %r691, %r698, %r700;  @p add.s32 r0, r0, %r683;  mov.s32 %r689, r0;}
	// end inline asm
	mov.b32 	%r697, 16;
	// begin inline asm
	{  .reg .s32 r0;  .reg .pred p;  shfl.sync.up.b32 r0|p, %r689, %r697, %r698, %r700;  @p add.s32 r0, r0, %r689;  mov.s32 %r695, r0;}
	// end inline asm
	setp.ne.s32 	%p105, %r641, 31;
	@%p105 bra 	$L__BB2_8;
	shl.b32 	%r721, %r6, 2;
	add.s32 	%r723, %r670, %r721;
	st.shared.u32 	[%r723+16], %r695;
$L__BB2_8:
	sub.s32 	%r724, %r695, %r675;
	bar.sync 	0;
	ld.shared.v4.u32 	{%r725, %r726, %r727, %r728}, [_ZZN3cub18CUB_300001_SM_10006detail4scan16DeviceScanKernelINS2_10policy_hubIiiijN4cuda3std3__44plusIvEEE10Policy1000EN6thrust24THRUST_300001_SM_1000_NS6detail15normal_iteratorINSD_10device_ptrIiEEEESI_NS0_13ScanTileStateIiLb1EEES9_NS0_8NullTypeEjiLb0ESL_EEvT0_T1_T2_iT3_T4_T5_E12temp_storage+16];
	add.s32 	%r729, %r726, %r725;
	setp.eq.s32 	%p106, %r6, 2;
	selp.b32 	%r730, %r729, %r725, %p106;
	add.s32 	%r731, %r729, %r727;
	setp.eq.s32 	%p107, %r6, 3;
	selp.b32 	%r732, %r731, %r730, %p107;
	add.s32 	%r733, %r731, %r728;
	setp.eq.s32 	%p108, %r6, 4;
	selp.b32 	%r734, %r733, %r732, %p108;
	ld.shared.v4.u32 	{%r735, %r736, %r737, %r738}, [_ZZN3cub18CUB_300001_SM_10006detail4scan16DeviceScanKernelINS2_10policy_hubIiiijN4cuda3std3__44plusIvEEE10Policy1000EN6thrust24THRUST_300001_SM_1000_NS6detail15normal_iteratorINSD_10device_ptrIiEEEESI_NS0_13ScanTileStateIiLb1EEES9_NS0_8NullTypeEjiLb0ESL_EEvT0_T1_T2_iT3_T4_T5_E12temp_storage+32];
	add.s32 	%r739, %r733, %r735;
	setp.eq.s32 	%p109, %r6, 5;
	selp.b32 	%r740, %r739, %r734, %p109;
	add.s32 	%r741, %r739, %r736;
	setp.eq.s32 	%p110, %r6, 6;
	selp.b32 	%r742, %r741, %r740, %p110;
	add.s32 	%r743, %r741, %r737;
	setp.eq.s32 	%p111, %r6, 7;
	selp.b32 	%r744, %r743, %r742, %p111;
	add.s32 	%r745, %r743, %r738;
	setp.eq.s32 	%p112, %r6, 8;
	selp.b32 	%r746, %r745, %r744, %p112;
	ld.shared.v4.u32 	{%r747, %r748, %r749, %r750}, [_ZZN3cub18CUB_300001_SM_10006detail4scan16DeviceScanKernelINS2_10policy_hubIiiijN4cuda3std3__44plusIvEEE10Policy1000EN6thrust24THRUST_300001_SM_1000_NS6detail15normal_iteratorINSD_10device_ptrIiEEEESI_NS0_13ScanTileStateIiLb1EEES9_NS0_8NullTypeEjiLb0ESL_EEvT0_T1_T2_iT3_T4_T5_E12temp_storage+48];
	add.s32 	%r751, %r745, %r747;
	setp.eq.s32 	%p113, %r6, 9;
	selp.b32 	%r752, %r751, %r746, %p113;
	add.s32 	%r753, %r751, %r748;
	setp.eq.s32 	%p114, %r6, 10;
	selp.b32 	%r754, %r753, %r752, %p114;
	add.s32 	%r755, %r753, %r749;
	setp.eq.s32 	%p115, %r6, 11;
	selp.b32 	%r756, %r755, %r754, %p115;
	add.s32 	%r37, %r755, %r750;
	setp.gt.u32 	%p116, %r4, 31;
	setp.lt.u32 	%p117, %r4, 32;
	setp.eq.s32 	%p118, %r641, 0;
	selp.b32 	%r757, 0, %r724, %p118;
	add.s32 	%r1011, %r756, %r757;
	selp.b32 	%r39, %r724, %r1011, %p117;
	@%p116 bra 	$L__BB2_24;
	setp.ne.s32 	%p119, %r4, 0;
	mul.wide.s32 	%rd41, %r998, 8;
	add.s64 	%rd5, %rd1, %rd41;
	@%p119 bra 	$L__BB2_11;
	st.shared.u32 	[_ZZN3cub18CUB_300001_SM_10006detail4scan16DeviceScanKernelINS2_10policy_hubIiiijN4cuda3std3__44plusIvEEE10Policy1000EN6thrust24THRUST_300001_SM_1000_NS6detail15normal_iteratorINSD_10device_ptrIiEEEESI_NS0_13ScanTileStateIiLb1EEES9_NS0_8NullTypeEjiLb0ESL_EEvT0_T1_T2_iT3_T4_T5_E12temp_storage+12], %r37;
	add.s64 	%rd42, %rd5, 256;
	mov.b32 	%r758, 100;
	// begin inline asm
	st.relaxed.gpu.v2.u32 [%rd42], {%r758, %r37};
	// end inline asm
$L__BB2_11:
	not.b32 	%r764, %r4;
	add.s32 	%r1006, %r998, %r764;
	mov.b32 	%r760, 830;
	// begin inline asm
	nanosleep.u32 %r760;
	// end inline asm
	mul.wide.s32 	%rd44, %r1006, 8;
	add.s64 	%rd45, %rd1, %rd44;
	add.s64 	%rd43, %rd45, 256;
	// begin inline asm
	ld.relaxed.gpu.v2.u32 {%r1008, %r1000}, [%rd43];
	// end inline asm
	mov.b32 	%r1001, 952;
$L__BB2_12:
	setp.eq.s32 	%p120, %r1008, 99;
	mov.b32 	%r765, -1;
	vote.sync.any.pred 	%p121, %p120, %r765;
	not.pred 	%p122, %p121;
	@%p122 bra 	$L__BB2_14;
	mul.lo.s32 	%r860, %r998, 16807;
	and.b32  	%r998, %r860, 2147483647;
	add.s32 	%r861, %r1001, 1;
	rem.u32 	%r857, %r998, %r861;
	// begin inline asm
	nanosleep.u32 %r857;
	// end inline asm
	shr.u32 	%r1001, %r1001, 1;
	// begin inline asm
	ld.relaxed.gpu.v2.u32 {%r1008, %r1000}, [%rd43];
	// end inline asm
	bra.uni 	$L__BB2_12;
$L__BB2_14:
	setp.eq.s32 	%p123, %r1008, 101;
	mov.b32 	%r792, -1;
	vote.sync.ballot.b32 	%r794, %p123, %r792;
	// begin inline asm
	mov.u32 %r767, %lanemask_ge;
	// end inline asm
	and.b32  	%r795, %r794, %r767;
	or.b32  	%r796, %r795, -2147483648;
	add.s32 	%r797, %r796, -1;
	not.b32 	%r798, %r796;
	and.b32  	%r799, %r798, %r797;
	popc.b32 	%r771, %r799;
	mov.b32 	%r770, 1;
	// begin inline asm
	shfl.sync.down.b32 %r768, %r1000, %r770, %r771, %r792;
	// end inline asm
	setp.lt.s32 	%p125, %r641, %r771;
	selp.b32 	%r800, %r768, 0, %p125;
	add.s32 	%r774, %r800, %r1000;
	mov.b32 	%r775, 2;
	// begin inline asm
	shfl.sync.down.b32 %r773, %r774, %r775, %r771, %r792;
	// end inline asm
	add.s32 	%r54, %r641, 2;
	setp.gt.s32 	%p126, %r54, %r771;
	selp.b32 	%r801, 0, %r773, %p126;
	add.s32 	%r779, %r774, %r801;
	mov.b32 	%r780, 4;
	// begin inline asm
	shfl.sync.down.b32 %r778, %r779, %r780, %r771, %r792;
	// end inline asm
	add.s32 	%r55, %r641, 4;
	setp.gt.s32 	%p127, %r55, %r771;
	selp.b32 	%r802, 0, %r778, %p127;
	add.s32 	%r784, %r779, %r802;
	mov.b32 	%r785, 8;
	// begin inline asm
	shfl.sync.down.b32 %r783, %r784, %r785, %r771, %r792;
	// end inline asm
	add.s32 	%r56, %r641, 8;
	setp.gt.s32 	%p128, %r56, %r771;
	selp.b32 	%r803, 0, %r783, %p128;
	add.s32 	%r789, %r784, %r803;
	mov.b32 	%r790, 16;
	// begin inline asm
	shfl.sync.down.b32 %r788, %r789, %r790, %r771, %r792;
	// end inline asm
	add.s32 	%r57, %r641, 16;
	setp.gt.s32 	%p129, %r57, %r771;
	selp.b32 	%r804, 0, %r788, %p129;
	add.s32 	%r1005, %r789, %r804;
	add.s64 	%rd7, %rd1, 256;
	mov.b32 	%r1002, 952;
$L__BB2_15:
	setp.ne.s32 	%p130, %r1008, 101;
	mov.b32 	%r805, -1;
	vote.sync.all.pred 	%p131, %p130, %r805;
	not.pred 	%p132, %p131;
	@%p132 bra 	$L__BB2_20;
	shr.u32 	%r1002, %r1002, 1;
	mul.wide.s32 	%rd48, %r1006, 8;
	add.s64 	%rd49, %rd7, %rd48;
	add.s64 	%rd47, %rd49, -256;
	// begin inline asm
	ld.relaxed.gpu.v2.u32 {%r1008, %r1009}, [%rd47];
	// end inline asm
	mov.u32 	%r1010, %r1002;
$L__BB2_17:
	setp.eq.s32 	%p136, %r1008, 99;
	mov.b32 	%r813, -1;
	vote.sync.any.pred 	%p137, %p136, %r813;
	not.pred 	%p138, %p137;
	@%p138 bra 	$L__BB2_19;
	mul.lo.s32 	%r855, %r998, 16807;
	and.b32  	%r998, %r855, 2147483647;
	add.s32 	%r856, %r1010, 1;
	rem.u32 	%r852, %r998, %r856;
	// begin inline asm
	nanosleep.u32 %r852;
	// end inline asm
	shr.u32 	%r1010, %r1010, 1;
	// begin inline asm
	ld.relaxed.gpu.v2.u32 {%r1008, %r1009}, [%rd47];
	// end inline asm
	bra.uni 	$L__BB2_17;
$L__BB2_19:
	setp.eq.s32 	%p139, %r1008, 101;
	mov.b32 	%r839, -1;
	vote.sync.ballot.b32 	%r840, %p139, %r839;
	and.b32  	%r841, %r840, %r767;
	or.b32  	%r842, %r841, -2147483648;
	add.s32 	%r843, %r842, -1;
	not.b32 	%r844, %r842;
	and.b32  	%r845, %r844, %r843;
	popc.b32 	%r818, %r845;
	mov.b32 	%r817, 1;
	// begin inline asm
	shfl.sync.down.b32 %r815, %r1009, %r817, %r818, %r839;
	// end inline asm
	setp.lt.s32 	%p141, %r641, %r818;
	selp.b32 	%r846, %r815, 0, %p141;
	add.s32 	%r821, %r846, %r1009;
	mov.b32 	%r822, 2;
	// begin inline asm
	shfl.sync.down.b32 %r820, %r821, %r822, %r818, %r839;
	// end inline asm
	setp.gt.s32 	%p142, %r54, %r818;
	selp.b32 	%r847, 0, %r820, %p142;
	add.s32 	%r826, %r821, %r847;
	mov.b32 	%r827, 4;
	// begin inline asm
	shfl.sync.down.b32 %r825, %r826, %r827, %r818, %r839;
	// end inline asm
	setp.gt.s32 	%p143, %r55, %r818;
	selp.b32 	%r848, 0, %r825, %p143;
	add.s32 	%r831, %r826, %r848;
	mov.b32 	%r832, 8;
	// begin inline asm
	shfl.sync.down.b32 %r830, %r831, %r832, %r818, %r839;
	// end inline asm
	setp.gt.s32 	%p144, %r56, %r818;
	selp.b32 	%r849, 0, %r830, %p144;
	add.s32 	%r836, %r831, %r849;
	mov.b32 	%r837, 16;
	// begin inline asm
	shfl.sync.down.b32 %r835, %r836, %r837, %r818, %r839;
	// end inline asm
	setp.gt.s32 	%p145, %r57, %r818;
	selp.b32 	%r850, 0, %r835, %p145;
	add.s32 	%r851, %r850, %r1005;
	add.s32 	%r1005, %r851, %r836;
	add.s32 	%r1006, %r1006, -32;
	bra.uni 	$L__BB2_15;
$L__BB2_20:
	@%p119 bra 	$L__BB2_22;
	add.s32 	%r808, %r1005, %r37;
	add.s64 	%rd46, %rd5, 256;
	mov.b32 	%r807, 101;
	// begin inline asm
	st.relaxed.gpu.v2.u32 [%rd46], {%r807, %r808};
	// end inline asm
	st.shared.u32 	[_ZZN3cub18CUB_300001_SM_10006detail4scan16DeviceScanKernelINS2_10policy_hubIiiijN4cuda3std3__44plusIvEEE10Policy1000EN6thrust24THRUST_300001_SM_1000_NS6detail15normal_iteratorINSD_10device_ptrIiEEEESI_NS0_13ScanTileStateIiLb1EEES9_NS0_8NullTypeEjiLb0ESL_EEvT0_T1_T2_iT3_T4_T5_E12temp_storage+4], %r1005;
	st.shared.u32 	[_ZZN3cub18CUB_300001_SM_10006detail4scan16DeviceScanKernelINS2_10policy_hubIiiijN4cuda3std3__44plusIvEEE10Policy1000EN6thrust24THRUST_300001_SM_1000_NS6detail15normal_iteratorINSD_10device_ptrIiEEEESI_NS0_13ScanTileStateIiLb1EEES9_NS0_8NullTypeEjiLb0ESL_EEvT0_T1_T2_iT3_T4_T5_E12temp_storage+8], %r808;
$L__BB2_22:
	setp.ne.s32 	%p134, %r641, 0;
	mov.u32 	%r1011, %r39;
	@%p134 bra 	$L__BB2_24;
	st.shared.u32 	[_ZZN3cub18CUB_300001_SM_10006detail4scan16DeviceScanKernelINS2_10policy_hubIiiijN4cuda3std3__44plusIvEEE10Policy1000EN6thrust24THRUST_300001_SM_1000_NS6detail15normal_iteratorINSD_10device_ptrIiEEEESI_NS0_13ScanTileStateIiLb1EEES9_NS0_8NullTypeEjiLb0ESL_EEvT0_T1_T2_iT3_T4_T5_E12temp_storage+76], %r1005;
	mov.u32 	%r1011, %r1005;
$L__BB2_24:
	bar.sync 	0;
	setp.eq.s32 	%p135, %r4, 0;
	ld.shared.u32 	%r809, [_ZZN3cub18CUB_300001_SM_10006detail4scan16DeviceScanKernelINS2_10policy_hubIiiijN4cuda3std3__44plusIvEEE10Policy1000EN6thrust24THRUST_300001_SM_1000_NS6detail15normal_iteratorINSD_10device_ptrIiEEEESI_NS0_13ScanTileStateIiLb1EEES9_NS0_8NullTypeEjiLb0ESL_EEvT0_T1_T2_iT3_T4_T5_E12temp_storage+76];
	selp.b32 	%r810, 0, %r809, %p135;
	add.s32 	%r1012, %r810, %r1011;
$L__BB2_25:
	add.s32 	%r953, %r1012, %r9;
	add.s32 	%r954, %r10, %r953;
	add.s32 	%r955, %r11, %r954;
	add.s32 	%r956, %r12, %r955;
	add.s32 	%r957, %r13, %r956;
	add.s32 	%r958, %r14, %r957;
	add.s32 	%r959, %r15, %r958;
	add.s32 	%r960, %r16, %r959;
	add.s32 	%r961, %r17, %r960;
	add.s32 	%r962, %r18, %r961;
	add.s32 	%r963, %r19, %r962;
	add.s32 	%r964, %r20, %r963;
	add.s32 	%r965, %r21, %r964;
	add.s32 	%r966, %r22, %r965;
	add.s32 	%r967, %r23, %r966;
	add.s32 	%r968, %r24, %r967;
	add.s32 	%r969, %r25, %r968;
	add.s32 	%r970, %r26, %r969;
	add.s32 	%r971, %r27, %r970;
	add.s32 	%r972, %r28, %r971;
	add.s32 	%r973, %r29, %r972;
	add.s32 	%r974, %r30, %r973;
	bar.sync 	0;
	st.shared.v2.u32 	[%r8], {%r953, %r954};
	st.shared.v2.u32 	[%r8+8], {%r955, %r956};
	st.shared.v2.u32 	[%r8+16], {%r957, %r958};
	st.shared.v2.u32 	[%r8+24], {%r959, %r960};
	st.shared.v2.u32 	[%r8+32], {%r961, %r962};
	st.shared.v2.u32 	[%r8+40], {%r963, %r964};
	st.shared.v2.u32 	[%r8+48], {%r965, %r966};
	st.shared.v2.u32 	[%r8+56], {%r967, %r968};
	st.shared.v2.u32 	[%r8+64], {%r969, %r970};
	st.shared.v2.u32 	[%r8+72], {%r971, %r972};
	st.shared.v2.u32 	[%r8+80], {%r973, %r974};
	bar.warp.sync 	-1;
	ld.shared.u32 	%r975, [%r7];
	ld.shared.u32 	%r976, [%r7+128];
	ld.shared.u32 	%r977, [%r7+256];
	ld.shared.u32 	%r978, [%r7+384];
	ld.shared.u32 	%r979, [%r7+512];
	ld.shared.u32 	%r980, [%r7+640];
	ld.shared.u32 	%r981, [%r7+768];
	ld.shared.u32 	%r982, [%r7+896];
	ld.shared.u32 	%r983, [%r7+1024];
	ld.shared.u32 	%r984, [%r7+1152];
	ld.shared.u32 	%r985, [%r7+1280];
	ld.shared.u32 	%r986, [%r7+1408];
	ld.shared.u32 	%r987, [%r7+1536];
	ld.shared.u32 	%r988, [%r7+1664];
	ld.shared.u32 	%r989, [%r7+1792];
	ld.shared.u32 	%r990, [%r7+1920];
	ld.shared.u32 	%r991, [%r7+2048];
	ld.shared.u32 	%r992, [%r7+2176];
	ld.shared.u32 	%r993, [%r7+2304];
	ld.shared.u32 	%r994, [%r7+2432];
	ld.shared.u32 	%r995, [%r7+2560];
	ld.shared.u32 	%r996, [%r7+2688];
	add.s64 	%rd54, %rd3, %rd39;
	st.global.u32 	[%rd54], %r975;
	st.global.u32 	[%rd54+128], %r976;
	st.global.u32 	[%rd54+256], %r977;
	st.global.u32 	[%rd54+384], %r978;
	st.global.u32 	[%rd54+512], %r979;
	st.global.u32 	[%rd54+640], %r980;
	st.global.u32 	[%rd54+768], %r981;
	st.global.u32 	[%rd54+896], %r982;
	st.global.u32 	[%rd54+1024], %r983;
	st.global.u32 	[%rd54+1152], %r984;
	st.global.u32 	[%rd54+1280], %r985;
	st.global.u32 	[%rd54+1408], %r986;
	st.global.u32 	[%rd54+1536], %r987;
	st.global.u32 	[%rd54+1664], %r988;
	st.global.u32 	[%rd54+1792], %r989;
	st.global.u32 	[%rd54+1920], %r990;
	st.global.u32 	[%rd54+2048], %r991;
	st.global.u32 	[%rd54+2176], %r992;
	st.global.u32 	[%rd54+2304], %r993;
	st.global.u32 	[%rd54+2432], %r994;
	st.global.u32 	[%rd54+2560], %r995;
	st.global.u32 	[%rd54+2688], %r996;
	bra.uni 	$L__BB2_140;
$L__BB2_26:
	setp.eq.s32 	%p2, %r3, 0;
	@%p2 bra 	$L__BB2_140;
	mul.wide.u32 	%rd15, %r2, 4;
	add.s64 	%rd16, %rd2, %rd15;
	mov.u32 	%r82, %tid.x;
	ld.global.u32 	%r1034, [%rd16];
	and.b32  	%r236, %r82, 31;
	and.b32  	%r237, %r82, 992;
	mul.lo.s32 	%r238, %r237, 22;
	or.b32  	%r84, %r238, %r236;
	setp.ge.u32 	%p3, %r84, %r3;
	shl.b32 	%r239, %r84, 2;
	cvt.u64.u32 	%rd17, %r239;
	add.s64 	%rd9, %rd16, %rd17;
	mov.u32 	%r1013, %r1034;
	@%p3 bra 	$L__BB2_29;
	ld.global.u32 	%r1013, [%rd9];
$L__BB2_29:
	add.s32 	%r240, %r84, 32;
	setp.ge.u32 	%p4, %r240, %r3;
	mov.u32 	%r1014, %r1034;
	@%p4 bra 	$L__BB2_31;
	ld.global.u32 	%r1014, [%rd9+128];
$L__BB2_31:
	add.s32 	%r89, %r84, 64;
	setp.ge.u32 	%p5, %r89, %r3;
	mov.u32 	%r1015, %r1034;
	@%p5 bra 	$L__BB2_33;
	ld.global.u32 	%r1015, [%rd9+256];
$L__BB2_33:
	add.s32 	%r92, %r84, 96;
	setp.ge.u32 	%p6, %r92, %r3;
	mov.u32 	%r1016, %r1034;
	@%p6 bra 	$L__BB2_35;
	ld.global.u32 	%r1016, [%rd9+384];
$L__BB2_35:
	add.s32 	%r241, %r84, 128;
	setp.ge.u32 	%p7, %r241, %r3;
	mov.u32 	%r1017, %r1034;
	@%p7 bra 	$L__BB2_37;
	ld.global.u32 	%r1017, [%rd9+512];
$L__BB2_37:
	add.s32 	%r242, %r84, 160;
	setp.ge.u32 	%p8, %r242, %r3;
	mov.u32 	%r1018, %r1034;
	@%p8 bra 	$L__BB2_39;
	ld.global.u32 	%r1018, [%rd9+640];
$L__BB2_39:
	add.s32 	%r243, %r84, 192;
	setp.ge.u32 	%p9, %r243, %r3;
	mov.u32 	%r1019, %r1034;
	@%p9 bra 	$L__BB2_41;
	ld.global.u32 	%r1019, [%rd9+768];
$L__BB2_41:
	add.s32 	%r101, %r84, 224;
	setp.ge.u32 	%p10, %r101, %r3;
	mov.u32 	%r1020, %r1034;
	@%p10 bra 	$L__BB2_43;
	ld.global.u32 	%r1020, [%rd9+896];
$L__BB2_43:
	add.s32 	%r244, %r84, 256;
	setp.ge.u32 	%p11, %r244, %r3;
	mov.u32 	%r1021, %r1034;
	@%p11 bra 	$L__BB2_45;
	ld.global.u32 	%r1021, [%rd9+1024];
$L__BB2_45:
	add.s32 	%r245, %r84, 288;
	setp.ge.u32 	%p12, %r245, %r3;
	mov.u32 	%r1022, %r1034;
	@%p12 bra 	$L__BB2_47;
	ld.global.u32 	%r1022, [%rd9+1152];
$L__BB2_47:
	add.s32 	%r246, %r84, 320;
	setp.ge.u32 	%p13, %r246, %r3;
	mov.u32 	%r1023, %r1034;
	@%p13 bra 	$L__BB2_49;
	ld.global.u32 	%r1023, [%rd9+1280];
$L__BB2_49:
	add.s32 	%r110, %r84, 352;
	setp.ge.u32 	%p14, %r110, %r3;
	mov.u32 	%r1024, %r1034;
	@%p14 bra 	$L__BB2_51;
	ld.global.u32 	%r1024, [%rd9+1408];
$L__BB2_51:
	add.s32 	%r113, %r84, 384;
	setp.ge.u32 	%p15, %r113, %r3;
	mov.u32 	%r1025, %r1034;
	@%p15 bra 	$L__BB2_53;
	ld.global.u32 	%r1025, [%rd9+1536];
$L__BB2_53:
	add.s32 	%r116, %r84, 416;
	setp.ge.u32 	%p16, %r116, %r3;
	mov.u32 	%r1026, %r1034;
	@%p16 bra 	$L__BB2_55;
	ld.global.u32 	%r1026, [%rd9+1664];
$L__BB2_55:
	add.s32 	%r119, %r84, 448;
	setp.ge.u32 	%p17, %r119, %r3;
	mov.u32 	%r1027, %r1034;
	@%p17 bra 	$L__BB2_57;
	ld.global.u32 	%r1027, [%rd9+1792];
$L__BB2_57:
	add.s32 	%r247, %r84, 480;
	setp.ge.u32 	%p18, %r247, %r3;
	mov.u32 	%r1028, %r1034;
	@%p18 bra 	$L__BB2_59;
	ld.global.u32 	%r1028, [%rd9+1920];
$L__BB2_59:
	add.s32 	%r248, %r84, 512;
	setp.ge.u32 	%p19, %r248, %r3;
	mov.u32 	%r1029, %r1034;
	@%p19 bra 	$L__BB2_61;
	ld.global.u32 	%r1029, [%rd9+2048];
$L__BB2_61:
	add.s32 	%r126, %r84, 544;
	setp.ge.u32 	%p20, %r126, %r3;
	mov.u32 	%r1030, %r1034;
	@%p20 bra 	$L__BB2_63;
	ld.global.u32 	%r1030, [%rd9+2176];
$L__BB2_63:
	add.s32 	%r249, %r84, 576;
	setp.ge.u32 	%p21, %r249, %r3;
	mov.u32 	%r1031, %r1034;
	@%p21 bra 	$L__BB2_65;
	ld.global.u32 	%r1031, [%rd9+2304];
$L__BB2_65:
	add.s32 	%r131, %r84, 608;
	setp.ge.u32 	%p22, %r131, %r3;
	mov.u32 	%r1032, %r1034;
	@%p22 bra 	$L__BB2_67;
	ld.global.u32 	%r1032, [%rd9+2432];
$L__BB2_67:
	add.s32 	%r250, %r84, 640;
	setp.ge.u32 	%p23, %r250, %r3;
	mov.u32 	%r1033, %r1034;
	@%p23 bra 	$L__BB2_69;
	ld.global.u32 	%r1033, [%rd9+2560];
$L__BB2_69:
	add.s32 	%r251, %r84, 672;
	setp.ge.u32 	%p24, %r251, %r3;
	@%p24 bra 	$L__BB2_71;
	ld.global.u32 	%r1034, [%rd9+2688];
$L__BB2_71:
	// begin inline asm
	mov.u32 %r252, %laneid;
	// end inline asm
	shr.u32 	%r139, %r82, 5;
	mad.lo.s32 	%r253, %r139, 704, %r252;
	shl.b32 	%r254, %r253, 2;
	mov.u32 	%r255, _ZZN3cub18CUB_300001_SM_10006detail4scan16DeviceScanKernelINS2_10policy_hubIiiijN4cuda3std3__44plusIvEEE10Policy1000EN6thrust24THRUST_300001_SM_1000_NS6detail15normal_iteratorINSD_10device_ptrIiEEEESI_NS0_13ScanTileStateIiLb1EEES9_NS0_8NullTypeEjiLb0ESL_EEvT0_T1_T2_iT3_T4_T5_E12temp_storage;
	add.s32 	%r140, %r255, %r254;
	st.shared.u32 	[%r140], %r1013;
	st.shared.u32 	[%r140+128], %r1014;
	st.shared.u32 	[%r140+256], %r1015;
	st.shared.u32 	[%r140+384], %r1016;
	st.shared.u32 	[%r140+512], %r1017;
	st.shared.u32 	[%r140+640], %r1018;
	st.shared.u32 	[%r140+768], %r1019;
	st.shared.u32 	[%r140+896], %r1020;
	st.shared.u32 	[%r140+1024], %r1021;
	st.shared.u32 	[%r140+1152], %r1022;
	st.shared.u32 	[%r140+1280], %r1023;
	st.shared.u32 	[%r140+1408], %r1024;
	st.shared.u32 	[%r140+1536], %r1025;
	st.shared.u32 	[%r140+1664], %r1026;
	st.shared.u32 	[%r140+1792], %r1027;
	st.shared.u32 	[%r140+1920], %r1028;
	st.shared.u32 	[%r140+2048], %r1029;
	st.shared.u32 	[%r140+2176], %r1030;
	st.shared.u32 	[%r140+2304], %r1031;
	st.shared.u32 	[%r140+2432], %r1032;
	st.shared.u32 	[%r140+2560], %r1033;
	st.shared.u32 	[%r140+2688], %r1034;
	bar.warp.sync 	-1;
	mad.lo.s32 	%r141, %r252, 84, %r140;
	ld.shared.v2.u32 	{%r142, %r143}, [%r141];
	ld.shared.v2.u32 	{%r144, %r145}, [%r141+8];
	ld.shared.v2.u32 	{%r146, %r147}, [%r141+16];
	ld.shared.v2.u32 	{%r148, %r149}, [%r141+24];
	ld.shared.v2.u32 	{%r150, %r151}, [%r141+32];
	ld.shared.v2.u32 	{%r152, %r153}, [%r141+40];
	ld.shared.v2.u32 	{%r154, %r155}, [%r141+48];
	ld.shared.v2.u32 	{%r156, %r157}, [%r141+56];
	ld.shared.v2.u32 	{%r158, %r159}, [%r141+64];
	ld.shared.v2.u32 	{%r160, %r161}, [%r141+72];
	ld.shared.v2.u32 	{%r162, %r163}, [%r141+80];
	bar.sync 	0;
	setp.ne.s32 	%p25, %r998, 0;
	@%p25 bra 	$L__BB2_75;
	add.s32 	%r485, %r143, %r142;
	add.s32 	%r486, %r144, %r485;
	add.s32 	%r487, %r145, %r486;
	add.s32 	%r488, %r146, %r487;
	add.s32 	%r489, %r147, %r488;
	add.s32 	%r490, %r148, %r489;
	add.s32 	%r491, %r149, %r490;
	add.s32 	%r492, %r150, %r491;
	add.s32 	%r493, %r151, %r492;
	add.s32 	%r494, %r152, %r493;
	add.s32 	%r495, %r153, %r494;
	add.s32 	%r496, %r154, %r495;
	add.s32 	%r497, %r155, %r496;
	add.s32 	%r498, %r156, %r497;
	add.s32 	%r499, %r157, %r498;
	add.s32 	%r500, %r158, %r499;
	add.s32 	%r501, %r159, %r500;
	add.s32 	%r502, %r160, %r501;
	add.s32 	%r503, %r161, %r502;
	add.s32 	%r504, %r162, %r503;
	add.s32 	%r459, %r163, %r504;
	mov.b32 	%r457, 1;
	mov.b32 	%r482, 0;
	mov.b32 	%r484, -1;
	// begin inline asm
	{  .reg .s32 r0;  .reg .pred p;  shfl.sync.up.b32 r0|p, %r459, %r457, %r482, %r484;  @p add.s32 r0, r0, %r459;  mov.s32 %r455, r0;}
	// end inline asm
	mov.b32 	%r463, 2;
	// begin inline asm
	{  .reg .s32 r0;  .reg .pred p;  shfl.sync.up.b32 r0|p, %r455, %r463, %r482, %r484;  @p add.s32 r0, r0, %r455;  mov.s32 %r461, r0;}
	// end inline asm
	mov.b32 	%r469, 4;
	// begin inline asm
	{  .reg .s32 r0;  .reg .pred p;  shfl.sync.up.b32 r0|p, %r461, %r469, %r482, %r484;  @p add.s32 r0, r0, %r461;  mov.s32 %r467, r0;}
	// end inline asm
	mov.b32 	%r475, 8;
	// begin inline asm
	{  .reg .s32 r0;  .reg .pred p;  shfl.sync.up.b32 r0|p, %r467, %r475, %r482, %r484;  @p add.s32 r0, r0, %r467;  mov.s32 %r473, r0;}
	// end inline asm
	mov.b32 	%r481, 16;
	// begin inline asm
	{  .reg .s32 r0;  .reg .pred p;  shfl.sync.up.b32 r0|p, %r473, %r481, %r482, %r484;  @p add.s32 r0, r0, %r473;  mov.s32 %r479, r0;}
	// end inline asm
	setp.ne.s32 	%p67, %r252, 31;
	@%p67 bra 	$L__BB2_74;
	shl.b32 	%r505, %r139, 2;
	mov.u32 	%r506, _ZZN3cub18CUB_300001_SM_10006detail4scan16DeviceScanKernelINS2_10policy_hubIiiijN4cuda3std3__44plusIvEEE10Policy1000EN6thrust24THRUST_300001_SM_1000_NS6detail15normal_iteratorINSD_10device_ptrIiEEEESI_NS0_13ScanTileStateIiLb1EEES9_NS0_8NullTypeEjiLb0ESL_EEvT0_T1_T2_iT3_T4_T5_E12temp_storage;
	add.s32 	%r507, %r506, %r505;
	st.shared.u32 	[%r507+16], %r479;
$L__BB2_74:
	sub.s32 	%r508, %r479, %r459;
	bar.sync 	0;
	ld.shared.v4.u32 	{%r509, %r510, %r511, %r512}, [_ZZN3cub18CUB_300001_SM_10006detail4scan16DeviceScanKernelINS2_10policy_hubIiiijN4cuda3std3__44plusIvEEE10Policy1000EN6thrust24THRUST_300001_SM_1000_NS6detail15normal_iteratorINSD_10device_ptrIiEEEESI_NS0_13ScanTileStateIiLb1EEES9_NS0_8NullTypeEjiLb0ESL_EEvT0_T1_T2_iT3_T4_T5_E12temp_storage+16];
	add.s32 	%r513, %r510, %r509;
	setp.eq.s32 	%p68, %r139, 2;
	selp.b32 	%r514, %r513, %r509, %p68;
	add.s32 	%r515, %r513, %r511;
	setp.eq.s32 	%p69, %r139, 3;
	selp.b32 	%r516, %r515, %r514, %p69;
	add.s32 	%r517, %r515, %r512;
	setp.eq.s32 	%p70, %r139, 4;
	selp.b32 	%r518, %r517, %r516, %p70;
	ld.shared.v4.u32 	{%r519, %r520, %r521, %r522}, [_ZZN3cub18CUB_300001_SM_10006detail4scan16DeviceScanKernelINS2_10policy_hubIiiijN4cuda3std3__44plusIvEEE10Policy1000EN6thrust24THRUST_300001_SM_1000_NS6detail15normal_iteratorINSD_10device_ptrIiEEEESI_NS0_13ScanTileStateIiLb1EEES9_NS0_8NullTypeEjiLb0ESL_EEvT0_T1_T2_iT3_T4_T5_E12temp_storage+32];
	add.s32 	%r523, %r517, %r519;
	setp.eq.s32 	%p71, %r139, 5;
	selp.b32 	%r524, %r523, %r518, %p71;
	add.s32 	%r525, %r523, %r520;
	setp.eq.s32 	%p72, %r139, 6;
	selp.b32 	%r526, %r525, %r524, %p72;
	add.s32 	%r527, %r525, %r521;
	setp.eq.s32 	%p73, %r139, 7;
	selp.b32 	%r528, %r527, %r526, %p73;
	add.s32 	%r529, %r527, %r522;
	setp.eq.s32 	%p74, %r139, 8;
	selp.b32 	%r530, %r529, %r528, %p74;
	.pragma "used_bytes_mask 4095";
	ld.shared.v4.u32 	{%r531, %r532, %r533, %r534}, [_ZZN3cub18CUB_300001_SM_10006detail4scan16DeviceScanKernelINS2_10policy_hubIiiijN4cuda3std3__44plusIvEEE10Policy1000EN6thrust24THRUST_300001_SM_1000_NS6detail15normal_iteratorINSD_10device_ptrIiEEEESI_NS0_13ScanTileStateIiLb1EEES9_NS0_8NullTypeEjiLb0ESL_EEvT0_T1_T2_iT3_T4_T5_E12temp_storage+48];
	add.s32 	%r535, %r529, %r531;
	setp.eq.s32 	%p75, %r139, 9;
	selp.b32 	%r536, %r535, %r530, %p75;
	add.s32 	%r537, %r535, %r532;
	setp.eq.s32 	%p76, %r139, 10;
	selp.b32 	%r538, %r537, %r536, %p76;
	add.s32 	%r539, %r537, %r533;
	setp.eq.s32 	%p77, %r139, 11;
	selp.b32 	%r540, %r539, %r538, %p77;
	setp.lt.u32 	%p78, %r82, 32;
	setp.eq.s32 	%p79, %r252, 0;
	selp.b32 	%r541, 0, %r508, %p79;
	add.s32 	%r542, %r540, %r541;
	selp.b32 	%r543, %r508, %r542, %p78;
	setp.eq.s32 	%p80, %r82, 0;
	selp.b32 	%r1049, 0, %r543, %p80;
	bra.uni 	$L__BB2_94;
$L__BB2_75:
	add.s32 	%r286, %r143, %r142;
	add.s32 	%r287, %r144, %r286;
	add.s32 	%r288, %r145, %r287;
	add.s32 	%r289, %r146, %r288;
	add.s32 	%r290, %r147, %r289;
	add.s32 	%r291, %r148, %r290;
	add.s32 	%r292, %r149, %r291;
	add.s32 	%r293, %r150, %r292;
	add.s32 	%r294, %r151, %r293;
	add.s32 	%r295, %r152, %r294;
	add.s32 	%r296, %r153, %r295;
	add.s32 	%r297, %r154, %r296;
	add.s32 	%r298, %r155, %r297;
	add.s32 	%r299, %r156, %r298;
	add.s32 	%r300, %r157, %r299;
	add.s32 	%r301, %r158, %r300;
	add.s32 	%r302, %r159, %r301;
	add.s32 	%r303, %r160, %r302;
	add.s32 	%r304, %r161, %r303;
	add.s32 	%r305, %r162, %r304;
	add.s32 	%r260, %r163, %r305;
	mov.b32 	%r258, 1;
	mov.b32 	%r283, 0;
	mov.b32 	%r285, -1;
	// begin inline asm
	{  .reg .s32 r0;  .reg .pred p;  shfl.sync.up.b32 r0|p, %r260, %r258, %r283, %r285;  @p add.s32 r0, r0, %r260;  mov.s32 %r256, r0;}
	// end inline asm
	mov.b32 	%r264, 2;
	// begin inline asm
	{  .reg .s32 r0;  .reg .pred p;  shfl.sync.up.b32 r0|p, %r256, %r264, %r283, %r285;  @p add.s32 r0, r0, %r256;  mov.s32 %r262, r0;}
	// end inline asm
	mov.b32 	%r270, 4;
	// begin inline asm
	{  .reg .s32 r0;  .reg .pred p;  shfl.sync.up.b32 r0|p, %r262, %r270, %r283, %r285;  @p add.s32 r0, r0, %r262;  mov.s32 %r268, r0;}
	// end inline asm
	mov.b32 	%r276, 8;
	// begin inline asm
	{  .reg .s32 r0;  .reg .pred p;  shfl.sync.up.b32 r0|p, %r268, %r276, %r283, %r285;  @p add.s32 r0, r0, %r268;  mov.s32 %r274, r0;}
	// end inline asm
	mov.b32 	%r282, 16;
	// begin inline asm
	{  .reg .s32 r0;  .reg .pred p;  shfl.sync.up.b32 r0|p, %r274, %r282, %r283, %r285;  @p add.s32 r0, r0, %r274;  mov.s32 %r280, r0;}
	// end inline asm
	setp.ne.s32 	%p26, %r252, 31;
	@%p26 bra 	$L__BB2_77;
	shl.b32 	%r306, %r139, 2;
	mov.u32 	%r307, _ZZN3cub18CUB_300001_SM_10006detail4scan16DeviceScanKernelINS2_10policy_hubIiiijN4cuda3std3__44plusIvEEE10Policy1000EN6thrust24THRUST_300001_SM_1000_NS6detail15normal_iteratorINSD_10device_ptrIiEEEESI_NS0_13ScanTileStateIiLb1EEES9_NS0_8NullTypeEjiLb0ESL_EEvT0_T1_T2_iT3_T4_T5_E12temp_storage;
	add.s32 	%r308, %r307, %r306;
	st.shared.u32 	[%r308+16], %r280;
$L__BB2_77:
	sub.s32 	%r309, %r280, %r260;
	bar.sync 	0;
	ld.shared.v4.u32 	{%r310, %r311, %r312, %r313}, [_ZZN3cub18CUB_300001_SM_10006detail4scan16DeviceScanKernelINS2_10policy_hubIiiijN4cuda3std3__44plusIvEEE10Policy1000EN6thrust24THRUST_300001_SM_1000_NS6detail15normal_iteratorINSD_10device_ptrIiEEEESI_NS0_13ScanTileStateIiLb1EEES9_NS0_8NullTypeEjiLb0ESL_EEvT0_T1_T2_iT3_T4_T5_E12temp_storage+16];
	add.s32 	%r314, %r311, %r310;
	setp.eq.s32 	%p27, %r139, 2;
	selp.b32 	%r315, %r314, %r310, %p27;
	add.s32 	%r316, %r314, %r312;
	setp.eq.s32 	%p28, %r139, 3;
	selp.b32 	%r317, %r316, %r315, %p28;
	add.s32 	%r318, %r316, %r313;
	setp.eq.s32 	%p29, %r139, 4;
	selp.b32 	%r319, %r318, %r317, %p29;
	ld.shared.v4.u32 	{%r320, %r321, %r322, %r323}, [_ZZN3cub18CUB_300001_SM_10006detail4scan16DeviceScanKernelINS2_10policy_hubIiiijN4cuda3std3__44plusIvEEE10Policy1000EN6thrust24THRUST_300001_SM_1000_NS6detail15normal_iteratorINSD_10device_ptrIiEEEESI_NS0_13ScanTileStateIiLb1EEES9_NS0_8NullTypeEjiLb0ESL_EEvT0_T1_T2_iT3_T4_T5_E12temp_storage+32];
	add.s32 	%r324, %r318, %r320;
	setp.eq.s32 	%p30, %r139, 5;
	selp.b32 	%r325, %r324, %r319, %p30;
	add.s32 	%r326, %r324, %r321;
	setp.eq.s32 	%p31, %r139, 6;
	selp.b32 	%r327, %r326, %r325, %p31;
	add.s32 	%r328, %r326, %r322;
	setp.eq.s32 	%p32, %r139, 7;
	selp.b32 	%r329, %r328, %r327, %p32;
	add.s32 	%r330, %r328, %r323;
	setp.eq.s32 	%p33, %r139, 8;
	selp.b32 	%r331, %r330, %r329, %p33;
	ld.shared.v4.u32 	{%r332, %r333, %r334, %r335}, [_ZZN3cub18CUB_300001_SM_10006detail4scan16DeviceScanKernelINS2_10policy_hubIiiijN4cuda3std3__44plusIvEEE10Policy1000EN6thrust24THRUST_300001_SM_1000_NS6detail15normal_iteratorINSD_10device_ptrIiEEEESI_NS0_13ScanTileStateIiLb1EEES9_NS0_8NullTypeEjiLb0ESL_EEvT0_T1_T2_iT3_T4_T5_E12temp_storage+48];
	add.s32 	%r336, %r330, %r332;
	setp.eq.s32 	%p34, %r139, 9;
	selp.b32 	%r337, %r336, %r331, %p34;
	add.s32 	%r338, %r336, %r333;
	setp.eq.s32 	%p35, %r139, 10;
	selp.b32 	%r339, %r338, %r337, %p35;
	add.s32 	%r340, %r338, %r334;
	setp.eq.s32 	%p36, %r139, 11;
	selp.b32 	%r341, %r340, %r339, %p36;
	add.s32 	%r169, %r340, %r335;
	setp.gt.u32 	%p37, %r82, 31;
	setp.lt.u32 	%p38, %r82, 32;
	setp.eq.s32 	%p39, %r252, 0;
	selp.b32 	%r342, 0, %r309, %p39;
	add.s32 	%r1048, %r341, %r342;
	selp.b32 	%r171, %r309, %r1048, %p38;
	@%p37 bra 	$L__BB2_93;
	setp.ne.s32 	%p40, %r82, 0;
	mul.wide.s32 	%rd18, %r998, 8;
	add.s64 	%rd10, %rd1, %rd18;
	@%p40 bra 	$L__BB2_80;
	st.shared.u32 	[_ZZN3cub18CUB_300001_SM_10006detail4scan16DeviceScanKernelINS2_10policy_hubIiiijN4cuda3std3__44plusIvEEE10Policy1000EN6thrust24THRUST_300001_SM_1000_NS6detail15normal_iteratorINSD_10device_ptrIiEEEESI_NS0_13ScanTileStateIiLb1EEES9_NS0_8NullTypeEjiLb0ESL_EEvT0_T1_T2_iT3_T4_T5_E12temp_storage+12], %r169;
	add.s64 	%rd19, %rd10, 256;
	mov.b32 	%r343, 100;
	// begin inline asm
	st.relaxed.gpu.v2.u32 [%rd19], {%r343, %r169};
	// end inline asm
$L__BB2_80:
	not.b32 	%r349, %r82;
	add.s32 	%r1043, %r998, %r349;
	mov.b32 	%r345, 830;
	// begin inline asm
	nanosleep.u32 %r345;
	// end inline asm
	mul.wide.s32 	%rd21, %r1043, 8;
	add.s64 	%rd22, %rd1, %rd21;
	add.s64 	%rd20, %rd22, 256;
	// begin inline asm
	ld.relaxed.gpu.v2.u32 {%r1045, %r1037}, [%rd20];
	// end inline asm
	mov.b32 	%r1038, 952;
$L__BB2_81:
	setp.eq.s32 	%p41, %r1045, 99;
	mov.b32 	%r350, -1;
	vote.sync.any.pred 	%p42, %p41, %r350;
	not.pred 	%p43, %p42;
	@%p43 bra 	$L__BB2_83;
	mul.lo.s32 	%r453, %r998, 16807;
	and.b32  	%r998, %r453, 2147483647;
	add.s32 	%r454, %r1038, 1;
	rem.u32 	%r450, %r998, %r454;
	// begin inline asm
	nanosleep.u32 %r450;
	// end inline asm
	shr.u32 	%r1038, %r1038, 1;
	// begin inline asm
	ld.relaxed.gpu.v2.u32 {%r1045, %r1037}, [%rd20];
	// end inline asm
	bra.uni 	$L__BB2_81;
$L__BB2_83:
	setp.eq.s32 	%p44, %r1045, 101;
	mov.b32 	%r377, -1;
	vote.sync.ballot.b32 	%r379, %p44, %r377;
	// begin inline asm
	mov.u32 %r352, %lanemask_ge;
	// end inline asm
	and.b32  	%r380, %r379, %r352;
	or.b32  	%r381, %r380, -2147483648;
	add.s32 	%r382, %r381, -1;
	not.b32 	%r383, %r381;
	and.b32  	%r384, %r383, %r382;
	popc.b32 	%r356, %r384;
	mov.b32 	%r355, 1;
	// begin inline asm
	shfl.sync.down.b32 %r353, %r1037, %r355, %r356, %r377;
	// end inline asm
	setp.lt.s32 	%p46, %r252, %r356;
	selp.b32 	%r385, %r353, 0, %p46;
	add.s32 	%r359, %r385, %r1037;
	mov.b32 	%r360, 2;
	// begin inline asm
	shfl.sync.down.b32 %r358, %r359, %r360, %r356, %r377;
	// end inline asm
	add.s32 	%r386, %r252, 2;
	setp.gt.s32 	%p47, %r386, %r356;
	selp.b32 	%r387, 0, %r358, %p47;
	add.s32 	%r364, %r359, %r387;
	mov.b32 	%r365, 4;
	// begin inline asm
	shfl.sync.down.b32 %r363, %r364, %r365, %r356, %r377;
	// end inline asm
	add.s32 	%r388, %r252, 4;
	setp.gt.s32 	%p48, %r388, %r356;
	selp.b32 	%r389, 0, %r363, %p48;
	add.s32 	%r369, %r364, %r389;
	mov.b32 	%r370, 8;
	// begin inline asm
	shfl.sync.down.b32 %r368, %r369, %r370, %r356, %r377;
	// end inline asm
	add.s32 	%r390, %r252, 8;
	setp.gt.s32 	%p49, %r390, %r356;
	selp.b32 	%r391, 0, %r368, %p49;
	add.s32 	%r374, %r369, %r391;
	mov.b32 	%r375, 16;
	// begin inline asm
	shfl.sync.down.b32 %r373, %r374, %r375, %r356, %r377;
	// end inline asm
	add.s32 	%r392, %r252, 16;
	setp.gt.s32 	%p50, %r392, %r356;
	selp.b32 	%r393, 0, %r373, %p50;
	add.s32 	%r1041, %r374, %r393;
	add.s64 	%rd11, %rd1, 256;
	mov.b32 	%r1039, 952;
$L__BB2_84:
	setp.ne.s32 	%p51, %r1045, 101;
	mov.b32 	%r394, -1;
	vote.sync.all.pred 	%p52, %p51, %r394;
	not.pred 	%p53, %p52;
	@%p53 bra 	$L__BB2_89;
	shr.u32 	%r1039, %r1039, 1;
	mul.wide.s32 	%rd25, %r1043, 8;
	add.s64 	%rd26, %rd11, %rd25;
	add.s64 	%rd24, %rd26, -256;
	// begin inline asm
	ld.relaxed.gpu.v2.u32 {%r1045, %r1046}, [%rd24];
	// end inline asm
	mov.u32 	%r1047, %r1039;
$L__BB2_86:
	setp.eq.s32 	%p57, %r1045, 99;
	mov.b32 	%r402, -1;
	vote.sync.any.pred 	%p58, %p57, %r402;
	not.pred 	%p59, %p58;
	@%p59 bra 	$L__BB2_88;
	mul.lo.s32 	%r448, %r998, 16807;
	and.b32  	%r998, %r448, 2147483647;
	add.s32 	%r449, %r1047, 1;
	rem.u32 	%r445, %r998, %r449;
	// begin inline asm
	nanosleep.u32 %r445;
	// end inline asm
	shr.u32 	%r1047, %r1047, 1;
	// begin inline asm
	ld.relaxed.gpu.v2.u32 {%r1045, %r1046}, [%rd24];
	// end inline asm
	bra.uni 	$L__BB2_86;
$L__BB2_88:
	setp.eq.s32 	%p60, %r1045, 101;
	mov.b32 	%r428, -1;
	vote.sync.ballot.b32 	%r429, %p60, %r428;
	and.b32  	%r430, %r429, %r352;
	or.b32  	%r431, %r430, -2147483648;
	add.s32 	%r432, %r431, -1;
	not.b32 	%r433, %r431;
	and.b32  	%r434, %r433, %r432;
	popc.b32 	%r407, %r434;
	mov.b32 	%r406, 1;
	// begin inline asm
	shfl.sync.down.b32 %r404, %r1046, %r406, %r407, %r428;
	// end inline asm
	setp.lt.s32 	%p62, %r252, %r407;
	selp.b32 	%r435, %r404, 0, %p62;
	add.s32 	%r410, %r435, %r1046;
	mov.b32 	%r411, 2;
	// begin inline asm
	shfl.sync.down.b32 %r409, %r410, %r411, %r407, %r428;
	// end inline asm
	add.s32 	%r436, %r252, 2;
	setp.gt.s32 	%p63, %r436, %r407;
	selp.b32 	%r437, 0, %r409, %p63;
	add.s32 	%r415, %r410, %r437;
	mov.b32 	%r416, 4;
	// begin inline asm
	shfl.sync.down.b32 %r414, %r415, %r416, %r407, %r428;
	// end inline asm
	add.s32 	%r438, %r252, 4;
	setp.gt.s32 	%p64, %r438, %r407;
	selp.b32 	%r439, 0, %r414, %p64;
	add.s32 	%r420, %r415, %r439;
	mov.b32 	%r421, 8;
	// begin inline asm
	shfl.sync.down.b32 %r419, %r420, %r421, %r407, %r428;
	// end inline asm
	add.s32 	%r440, %r252, 8;
	setp.gt.s32 	%p65, %r440, %r407;
	selp.b32 	%r441, 0, %r419, %p65;
	add.s32 	%r425, %r420, %r441;
	mov.b32 	%r426, 16;
	// begin inline asm
	shfl.sync.down.b32 %r424, %r425, %r426, %r407, %r428;
	// end inline asm
	add.s32 	%r442, %r252, 16;
	setp.gt.s32 	%p66, %r442, %r407;
	selp.b32 	%r443, 0, %r424, %p66;
	add.s32 	%r444, %r443, %r1041;
	add.s32 	%r1041, %r444, %r425;
	add.s32 	%r1043, %r1043, -32;
	bra.uni 	$L__BB2_84;
$L__BB2_89:
	@%p40 bra 	$L__BB2_91;
	add.s32 	%r397, %r1041, %r169;
	add.s64 	%rd23, %rd10, 256;
	mov.b32 	%r396, 101;
	// begin inline asm
	st.relaxed.gpu.v2.u32 [%rd23], {%r396, %r397};
	// end inline asm
	st.shared.u32 	[_ZZN3cub18CUB_300001_SM_10006detail4scan16DeviceScanKernelINS2_10policy_hubIiiijN4cuda3std3__44plusIvEEE10Policy1000EN6thrust24THRUST_300001_SM_1000_NS6detail15normal_iteratorINSD_10device_ptrIiEEEESI_NS0_13ScanTileStateIiLb1EEES9_NS0_8NullTypeEjiLb0ESL_EEvT0_T1_T2_iT3_T4_T5_E12temp_storage+4], %r1041;
	st.shared.u32 	[_ZZN3cub18CUB_300001_SM_10006detail4scan16DeviceScanKernelINS2_10policy_hubIiiijN4cuda3std3__44plusIvEEE10Policy1000EN6thrust24THRUST_300001_SM_1000_NS6detail15normal_iteratorINSD_10device_ptrIiEEEESI_NS0_13ScanTileStateIiLb1EEES9_NS0_8NullTypeEjiLb0ESL_EEvT0_T1_T2_iT3_T4_T5_E12temp_storage+8], %r397;
$L__BB2_91:
	setp.ne.s32 	%p55, %r252, 0;
	mov.u32 	%r1048, %r171;
	@%p55 bra 	$L__BB2_93;
	st.shared.u32 	[_ZZN3cub18CUB_300001_SM_10006detail4scan16DeviceScanKernelINS2_10policy_hubIiiijN4cuda3std3__44plusIvEEE10Policy1000EN6thrust24THRUST_300001_SM_1000_NS6detail15normal_iteratorINSD_10device_ptrIiEEEESI_NS0_13ScanTileStateIiLb1EEES9_NS0_8NullTypeEjiLb0ESL_EEvT0_T1_T2_iT3_T4_T5_E12temp_storage+76], %r1041;
	mov.u32 	%r1048, %r1041;
$L__BB2_93:
	bar.sync 	0;
	setp.eq.s32 	%p56, %r82, 0;
	ld.shared.u32 	%r398, [_ZZN3cub18CUB_300001_SM_10006detail4scan16DeviceScanKernelINS2_10policy_hubIiiijN4cuda3std3__44plusIvEEE10Policy1000EN6thrust24THRUST_300001_SM_1000_NS6detail15normal_iteratorINSD_10device_ptrIiEEEESI_NS0_13ScanTileStateIiLb1EEES9_NS0_8NullTypeEjiLb0ESL_EEvT0_T1_T2_iT3_T4_T5_E12temp_storage+76];
	selp.b32 	%r399, 0, %r398, %p56;
	add.s32 	%r1049, %r399, %r1048;
$L__BB2_94:
	add.s32 	%r544, %r1049, %r142;
	add.s32 	%r545, %r143, %r544;
	add.s32 	%r546, %r144, %r545;
	add.s32 	%r547, %r145, %r546;
	add.s32 	%r548, %r146, %r547;
	add.s32 	%r549, %r147, %r548;
	add.s32 	%r550, %r148, %r549;
	add.s32 	%r551, %r149, %r550;
	add.s32 	%r552, %r150, %r551;
	add.s32 	%r553, %r151, %r552;
	add.s32 	%r554, %r152, %r553;
	add.s32 	%r555, %r153, %r554;
	add.s32 	%r556, %r154, %r555;
	add.s32 	%r557, %r155, %r556;
	add.s32 	%r558, %r156, %r557;
	add.s32 	%r559, %r157, %r558;
	add.s32 	%r560, %r158, %r559;
	add.s32 	%r561, %r159, %r560;
	add.s32 	%r562, %r160, %r561;
	add.s32 	%r563, %r161, %r562;
	add.s32 	%r564, %r162, %r563;
	add.s32 	%r565, %r163, %r564;
	bar.sync 	0;
	st.shared.v2.u32 	[%r141], {%r544, %r545};
	st.shared.v2.u32 	[%r141+8], {%r546, %r547};
	st.shared.v2.u32 	[%r141+16], {%r548, %r549};
	st.shared.v2.u32 	[%r141+24], {%r550, %r551};
	st.shared.v2.u32 	[%r141+32], {%r552, %r553};
	st.shared.v2.u32 	[%r141+40], {%r554, %r555};
	st.shared.v2.u32 	[%r141+48], {%r556, %r557};
	st.shared.v2.u32 	[%r141+56], {%r558, %r559};
	st.shared.v2.u32 	[%r141+64], {%r560, %r561};
	st.shared.v2.u32 	[%r141+72], {%r562, %r563};
	st.shared.v2.u32 	[%r141+80], {%r564, %r565};
	bar.warp.sync 	-1;
	ld.shared.u32 	%r210, [%r140];
	ld.shared.u32 	%r211, [%r140+128];
	ld.shared.u32 	%r212, [%r140+256];
	ld.shared.u32 	%r213, [%r140+384];
	ld.shared.u32 	%r214, [%r140+512];
	ld.shared.u32 	%r215, [%r140+640];
	ld.shared.u32 	%r216, [%r140+768];
	ld.shared.u32 	%r217, [%r140+896];
	ld.shared.u32 	%r218, [%r140+1024];
	ld.shared.u32 	%r219, [%r140+1152];
	ld.shared.u32 	%r220, [%r140+1280];
	ld.shared.u32 	%r221, [%r140+1408];
	ld.shared.u32 	%r222, [%r140+1536];
	ld.shared.u32 	%r223, [%r140+1664];
	ld.shared.u32 	%r224, [%r140+1792];
	ld.shared.u32 	%r225, [%r140+1920];
	ld.shared.u32 	%r226, [%r140+2048];
	ld.shared.u32 	%r227, [%r140+2176];
	ld.shared.u32 	%r228, [%r140+2304];
	ld.shared.u32 	%r229, [%r140+2432];
	ld.shared.u32 	%r230, [%r140+2560];
	ld.shared.u32 	%r231, [%r140+2688];
	setp.ne.s32 	%p81, %r82, 0;
	@%p81 bra 	$L__BB2_96;
	st.volatile.shared.u32 	[_ZZN3cub18CUB_300001_SM_10006detail4scan16DeviceScanKernelINS2_10policy_hubIiiijN4cuda3std3__44plusIvEEE10Policy1000EN6thrust24THRUST_300001_SM_1000_NS6detail15normal_iteratorINSD_10device_ptrIiEEEESI_NS0_13ScanTileStateIiLb1EEES9_NS0_8NullTypeEjiLb0ESL_EEvT0_T1_T2_iT3_T4_T5_E12temp_storage+33792], %r3;
$L__BB2_96:
	ld.param.u32 	%r997, [_ZN3cub18CUB_300001_SM_10006detail4scan16DeviceScanKernelINS2_10policy_hubIiiijN4cuda3std3__44plusIvEEE10Policy1000EN6thrust24THRUST_300001_SM_1000_NS6detail15normal_iteratorINSD_10device_ptrIiEEEESI_NS0_13ScanTileStateIiLb1EEES9_NS0_8NullTypeEjiLb0ESL_EEvT0_T1_T2_iT3_T4_T5__param_3];
	bar.sync 	0;
	ld.volatile.shared.u32 	%r232, [_ZZN3cub18CUB_300001_SM_10006detail4scan16DeviceScanKernelINS2_10policy_hubIiiijN4cuda3std3__44plusIvEEE10Policy1000EN6thrust24THRUST_300001_SM_1000_NS6detail15normal_iteratorINSD_10device_ptrIiEEEESI_NS0_13ScanTileStateIiLb1EEES9_NS0_8NullTypeEjiLb0ESL_EEvT0_T1_T2_iT3_T4_T5_E12temp_storage+33792];
	cvt.u64.u32 	%rd33, %r84;
	mov.u32 	%r566, %ctaid.x;
	add.s32 	%r567, %r997, %r566;
	mul.lo.s32 	%r568, %r567, 8448;
	cvt.u64.u32 	%rd34, %r568;
	add.s64 	%rd35, %rd33, %rd34;
	setp.ge.s32 	%p82, %r84, %r232;
	shl.b64 	%rd36, %rd35, 2;
	add.s64 	%rd12, %rd3, %rd36;
	@%p82 bra 	$L__BB2_98;
	st.global.u32 	[%rd12], %r210;
$L__BB2_98:
	mov.u32 	%r569, %tid.x;
	and.b32  	%r570, %r569, 992;
	mul.lo.s32 	%r571, %r570, 22;
	and.b32  	%r572, %r569, 31;
	or.b32  	%r573, %r571, %r572;
	or.b32  	%r574, %r573, 32;
	setp.ge.s32 	%p83, %r574, %r232;
	@%p83 bra 	$L__BB2_100;
	st.global.u32 	[%rd12+128], %r211;
$L__BB2_100:
	setp.ge.s32 	%p84, %r89, %r232;
	@%p84 bra 	$L__BB2_102;
	st.global.u32 	[%rd12+256], %r212;
$L__BB2_102:
	setp.ge.s32 	%p85, %r92, %r232;
	@%p85 bra 	$L__BB2_104;
	st.global.u32 	[%rd12+384], %r213;
$L__BB2_104:
	add.s32 	%r580, %r573, 128;
	setp.ge.s32 	%p86, %r580, %r232;
	@%p86 bra 	$L__BB2_106;
	st.global.u32 	[%rd12+512], %r214;
$L__BB2_106:
	add.s32 	%r586, %r573, 160;
	setp.ge.s32 	%p87, %r586, %r232;
	@%p87 bra 	$L__BB2_108;
	st.global.u32 	[%rd12+640], %r215;
$L__BB2_108:
	add.s32 	%r592, %r573, 192;
	setp.ge.s32 	%p88, %r592, %r232;
	@%p88 bra 	$L__BB2_110;
	st.global.u32 	[%rd12+768], %r216;
$L__BB2_110:
	setp.ge.s32 	%p89, %r101, %r232;
	@%p89 bra 	$L__BB2_112;
	st.global.u32 	[%rd12+896], %r217;
$L__BB2_112:
	add.s32 	%r598, %r573, 256;
	setp.ge.s32 	%p90, %r598, %r232;
	@%p90 bra 	$L__BB2_114;
	st.global.u32 	[%rd12+1024], %r218;
$L__BB2_114:
	add.s32 	%r604, %r573, 288;
	setp.ge.s32 	%p91, %r604, %r232;
	@%p91 bra 	$L__BB2_116;
	st.global.u32 	[%rd12+1152], %r219;
$L__BB2_116:
	add.s32 	%r610, %r573, 320;
	setp.ge.s32 	%p92, %r610, %r232;
	@%p92 bra 	$L__BB2_118;
	st.global.u32 	[%rd12+1280], %r220;
$L__BB2_118:
	setp.ge.s32 	%p93, %r110, %r232;
	@%p93 bra 	$L__BB2_120;
	st.global.u32 	[%rd12+1408], %r221;
$L__BB2_120:
	setp.ge.s32 	%p94, %r113, %r232;
	@%p94 bra 	$L__BB2_122;
	st.global.u32 	[%rd12+1536], %r222;
$L__BB2_122:
	setp.ge.s32 	%p95, %r116, %r232;
	@%p95 bra 	$L__BB2_124;
	st.global.u32 	[%rd12+1664], %r223;
$L__BB2_124:
	setp.ge.s32 	%p96, %r119, %r232;
	@%p96 bra 	$L__BB2_126;
	st.global.u32 	[%rd12+1792], %r224;
$L__BB2_126:
	add.s32 	%r616, %r573, 480;
	setp.ge.s32 	%p97, %r616, %r232;
	@%p97 bra 	$L__BB2_128;
	st.global.u32 	[%rd12+1920], %r225;
$L__BB2_128:
	add.s32 	%r622, %r573, 512;
	setp.ge.s32 	%p98, %r622, %r232;
	@%p98 bra 	$L__BB2_130;
	st.global.u32 	[%rd12+2048], %r226;
$L__BB2_130:
	setp.ge.s32 	%p99, %r126, %r232;
	@%p99 bra 	$L__BB2_132;
	st.global.u32 	[%rd12+2176], %r227;
$L__BB2_132:
	add.s32 	%r628, %r573, 576;
	setp.ge.s32 	%p100, %r628, %r232;
	@%p100 bra 	$L__BB2_134;
	st.global.u32 	[%rd12+2304], %r228;
$L__BB2_134:
	setp.ge.s32 	%p101, %r131, %r232;
	@%p101 bra 	$L__BB2_136;
	st.global.u32 	[%rd12+2432], %r229;
$L__BB2_136:
	add.s32 	%r634, %r573, 640;
	setp.ge.s32 	%p102, %r634, %r232;
	@%p102 bra 	$L__BB2_138;
	st.global.u32 	[%rd12+2560], %r230;
$L__BB2_138:
	add.s32 	%r640, %r573, 672;
	setp.ge.s32 	%p103, %r640, %r232;
	@%p103 bra 	$L__BB2_140;
	st.global.u32 	[%rd12+2688], %r231;
$L__BB2_140:
	ret;

}
	// .globl	_ZN3cub18CUB_300001_SM_10006detail4scan16DeviceScanKernelINS2_10policy_hubIiiimN4cuda3std3__44plusIvEEE10Policy1000EN6thrust24THRUST_300001_SM_1000_NS6detail15normal_iteratorINSD_10device_ptrIiEEEESI_NS0_13ScanTileStateIiLb1EEES9_NS0_8NullTypeEmiLb0ESL_EEvT0_T1_T2_iT3_T4_T5_
.visible .entry _ZN3cub18CUB_300001_SM_10006detail4scan16DeviceScanKernelINS2_10policy_hubIiiimN4cuda3std3__44plusIvEEE10Policy1000EN6thrust24THRUST_300001_SM_1000_NS6detail15normal_iteratorINSD_10device_ptrIiEEEESI_NS0_13ScanTileStateIiLb1EEES9_NS0_8NullTypeEmiLb0ESL_EEvT0_T1_T2_iT3_T4_T5_(
	.param .align 8 .b8 _ZN3cub18CUB_300001_SM_10006detail4scan16DeviceScanKernelINS2_10policy_hubIiiimN4cuda3std3__44plusIvEEE10Policy1000EN6thrust24THRUST_300001_SM_1000_NS6detail15normal_iteratorINSD_10device_ptrIiEEEESI_NS0_13ScanTileStateIiLb1EEES9_NS0_8NullTypeEmiLb0ESL_EEvT0_T1_T2_iT3_T4_T5__param_0[8],
	.param .align 8 .b8 _ZN3cub18CUB_300001_SM_10006detail4scan16DeviceScanKernelINS2_10policy_hubIiiimN4cuda3std3__44plusIvEEE10Policy1000EN6thrust24THRUST_300001_SM_1000_NS6detail15normal_iteratorINSD_10device_ptrIiEEEESI_NS0_13ScanTileStateIiLb1EEES9_NS0_8NullTypeEmiLb0ESL_EEvT0_T1_T2_iT3_T4_T5__param_1[8],
	.param .align 8 .b8 _ZN3cub18CUB_300001_SM_10006detail4scan16DeviceScanKernelINS2_10policy_hubIiiimN4cuda3std3__44plusIvEEE10Policy1000EN6thrust24THRUST_300001_SM_1000_NS6detail15normal_iteratorINSD_10device_ptrIiEEEESI_NS0_13ScanTileStateIiLb1EEES9_NS0_8NullTypeEmiLb0ESL_EEvT0_T1_T2_iT3_T4_T5__param_2[8],
	.param .u32 _ZN3cub18CUB_300001_SM_10006detail4scan16DeviceScanKernelINS2_10policy_hubIiiimN4cuda3std3__44plusIvEEE10Policy1000EN6thrust24THRUST_300001_SM_1000_NS6detail15normal_iteratorINSD_10device_ptrIiEEEESI_NS0_13ScanTileStateIiLb1EEES9_NS0_8NullTypeEmiLb0ESL_EEvT0_T1_T2_iT3_T4_T5__param_3,
	.param .align 1 .b8 _ZN3cub18CUB_300001_SM_10006detail4scan16DeviceScanKernelINS2_10policy_hubIiiimN4cuda3std3__44plusIvEEE10Policy1000EN6thrust24THRUST_300001_SM_1000_NS6detail15normal_iteratorINSD_10device_ptrIiEEEESI_NS0_13ScanTileStateIiLb1EEES9_NS0_8NullTypeEmiLb0ESL_EEvT0_T1_T2_iT3_T4_T5__param_4[1],
	.param .align 1 .b8 _ZN3cub18CUB_300001_SM_10006detail4scan16DeviceScanKernelINS2_10policy_hubIiiimN4cuda3std3__44plusIvEEE10Policy1000EN6thrust24THRUST_300001_SM_1000_NS6detail15normal_iteratorINSD_10device_ptrIiEEEESI_NS0_13ScanTileStateIiLb1EEES9_NS0_8NullTypeEmiLb0ESL_EEvT0_T1_T2_iT3_T4_T5__param_5[1],
	.param .u64 _ZN3cub18CUB_300001_SM_10006detail4scan16DeviceScanKernelINS2_10policy_hubIiiimN4cuda3std3__44plusIvEEE10Policy1000EN6thrust24THRUST_300001_SM_1000_NS6detail15normal_iteratorINSD_10device_ptrIiEEEESI_NS0_13ScanTileStateIiLb1EEES9_NS0_8NullTypeEmiLb0ESL_EEvT0_T1_T2_iT3_T4_T5__param_6
)
.maxntid 416
{
	.reg .pred 	%p<158>;
	.reg .b32 	%r<1009>;
	.reg .b64 	%rd<55>;
	// demoted variable
	.shared .align 16 .b8 _ZZN3cub18CUB_300001_SM_10006detail4scan16DeviceScanKernelINS2_10policy_hubIiiimN4cuda3std3__44plusIvEEE10Policy1000EN6thrust24THRUST_300001_SM_1000_NS6detail15normal_iteratorINSD_10device_ptrIiEEEESI_NS0_13ScanTileStateIiLb1EEES9_NS0_8NullTypeEmiLb0ESL_EEvT0_T1_T2_iT3_T4_T5_E12temp_storage[31632];
	ld.param.u64 	%rd1, [_ZN3cub18CUB_300001_SM_10006detail4scan16DeviceScanKernelINS2_10policy_hubIiiimN4cuda3std3__44plusIvEEE10Policy1000EN6thrust24THRUST_300001_SM_1000_NS6detail15normal_iteratorINSD_10device_ptrIiEEEESI_NS0_13ScanTileStateIiLb1EEES9_NS0_8NullTypeEmiLb0ESL_EEvT0_T1_T2_iT3_T4_T5__param_2];
	ld.param.u64 	%rd16, [_ZN3cub18CUB_300001_SM_10006detail4scan16DeviceScanKernelINS2_10policy_hubIiiimN4cuda3std3__44plusIvEEE10Policy1000EN6thrust24THRUST_300001_SM_1000_NS6detail15normal_iteratorINSD_10device_ptrIiEEEESI_NS0_13ScanTileStateIiLb1EEES9_NS0_8NullTypeEmiLb0ESL_EEvT0_T1_T2_iT3_T4_T5__param_1];
	ld.param.u64 	%rd17, [_ZN3cub18CUB_300001_SM_10006detail4scan16DeviceScanKernelINS2_10policy_hubIiiimN4cuda3std3__44plusIvEEE10Policy1000EN6thrust24THRUST_300001_SM_1000_NS6detail15normal_iteratorINSD_10device_ptrIiEEEESI_NS0_13ScanTileStateIiLb1EEES9_NS0_8NullTypeEmiLb0ESL_EEvT0_T1_T2_iT3_T4_T5__param_0];
	ld.param.u32 	%r200, [_ZN3cub18CUB_300001_SM_10006detail4scan16DeviceScanKernelINS2_10policy_hubIiiimN4cuda3std3__44plusIvEEE10Policy1000EN6thrust24THRUST_300001_SM_1000_NS6detail15normal_iteratorINSD_10device_ptrIiEEEESI_NS0_13ScanTileStateIiLb1EEES9_NS0_8NullTypeEmiLb0ESL_EEvT0_T1_T2_iT3_T4_T5__param_3];
	ld.param.u64 	%rd18, [_ZN3cub18CUB_300001_SM_10006detail4scan16DeviceScanKernelINS2_10policy_hubIiiimN4cuda3std3__44plusIvEEE10Policy1000EN6thrust24THRUST_300001_SM_1000_NS6detail15normal_iteratorINSD_10device_ptrIiEEEESI_NS0_13ScanTileStateIiLb1EEES9_NS0_8NullTypeEmiLb0ESL_EEvT0_T1_T2_iT3_T4_T5__param_6];
	cvta.to.global.u64 	%rd2, %rd17;
	cvta.to.global.u64 	%rd3, %rd16;
	mov.u32 	%r201, %ctaid.x;
	add.s32 	%r1, %r200, %r201;
	mul.wide.s32 	%rd4, %r1, 7904;
	sub.s64 	%rd5, %rd18, %rd4;
	setp.lt.u64 	%p1, %rd5, 7905;
	@%p1 bra 	$L__BB3_26;
	mov.u32 	%r2, %tid.x;
	and.b32  	%r625, %r2, 31;
	and.b32  	%r626, %r2, 992;
	mul.lo.s32 	%r627, %r626, 19;
	or.b32  	%r628, %r627, %r625;
	cvt.u64.u32 	%rd38, %r628;
	add.s64 	%rd6, %rd4, %rd38;
	shl.b64 	%rd39, %rd6, 2;
	add.s64 	%rd40, %rd2, %rd39;
	ld.global.u32 	%r629, [%rd40];
	ld.global.u32 	%r630, [%rd40+128];
	ld.global.u32 	%r631, [%rd40+256];
	ld.global.u32 	%r632, [%rd40+384];
	ld.global.u32 	%r633, [%rd40+512];
	ld.global.u32 	%r634, [%rd40+640];
	ld.global.u32 	%r635, [%rd40+768];
	ld.global.u32 	%r636, [%rd40+896];
	ld.global.u32 	%r637, [%rd40+1024];
	ld.global.u32 	%r638, [%rd40+1152];
	ld.global.u32 	%r639, [%rd40+1280];
	ld.global.u32 	%r640, [%rd40+1408];
	ld.global.u32 	%r641, [%rd40+1536];
	ld.global.u32 	%r642, [%rd40+1664];
	ld.global.u32 	%r643, [%rd40+1792];
	ld.global.u32 	%r644, [%rd40+1920];
	ld.global.u32 	%r645, [%rd40+2048];
	ld.global.u32 	%r646, [%rd40+2176];
	ld.global.u32 	%r647, [%rd40+2304];
	// begin inline asm
	mov.u32 %r624, %laneid;
	// end inline asm
	shr.u32 	%r4, %r2, 5;
	mad.lo.s32 	%r648, %r4, 608, %r624;
	shl.b32 	%r649, %r648, 2;
	mov.u32 	%r650, _ZZN3cub18CUB_300001_SM_10006detail4scan16DeviceScanKernelINS2_10policy_hubIiiimN4cuda3std3__44plusIvEEE10Policy1000EN6thrust24THRUST_300001_SM_1000_NS6detail15normal_iteratorINSD_10device_ptrIiEEEESI_NS0_13ScanTileStateIiLb1EEES9_NS0_8NullTypeEmiLb0ESL_EEvT0_T1_T2_iT3_T4_T5_E12temp_storage;
	add.s32 	%r5, %r650, %r649;
	st.shared.u32 	[%r5], %r629;
	st.shared.u32 	[%r5+128], %r630;
	st.shared.u32 	[%r5+256], %r631;
	st.shared.u32 	[%r5+384], %r632;
	st.shared.u32 	[%r5+512], %r633;
	st.shared.u32 	[%r5+640], %r634;
	st.shared.u32 	[%r5+768], %r635;
	st.shared.u32 	[%r5+896], %r636;
	st.shared.u32 	[%r5+1024], %r637;
	st.shared.u32 	[%r5+1152], %r638;
	st.shared.u32 	[%r5+1280], %r639;
	st.shared.u32 	[%r5+1408], %r640;
	st.shared.u32 	[%r5+1536], %r641;
	st.shared.u32 	[%r5+1664], %r642;
	st.shared.u32 	[%r5+1792], %r643;
	st.shared.u32 	[%r5+1920], %r644;
	st.shared.u32 	[%r5+2048], %r645;
	st.shared.u32 	[%r5+2176], %r646;
	st.shared.u32 	[%r5+2304], %r647;
	bar.warp.sync 	-1;
	mad.lo.s32 	%r6, %r624, 72, %r5;
	ld.shared.u32 	%r7, [%r6];
	ld.shared.u32 	%r8, [%r6+4];
	ld.shared.u32 	%r9, [%r6+8];
	ld.shared.u32 	%r10, [%r6+12];
	ld.shared.u32 	%r11, [%r6+16];
	ld.shared.u32 	%r12, [%r6+20];
	ld.shared.u32 	%r13, [%r6+24];
	ld.shared.u32 	%r14, [%r6+28];
	ld.shared.u32 	%r15, [%r6+32];
	ld.shared.u32 	%r16, [%r6+36];
	ld.shared.u32 	%r17, [%r6+40];
	ld.shared.u32 	%r18, [%r6+44];
	ld.shared.u32 	%r19, [%r6+48];
	ld.shared.u32 	%r20, [%r6+52];
	ld.shared.u32 	%r21, [%r6+56];
	ld.shared.u32 	%r22, [%r6+60];
	ld.shared.u32 	%r23, [%r6+64];
	ld.shared.u32 	%r24, [%r6+68];
	ld.shared.u32 	%r25, [%r6+72];
	bar.sync 	0;
	setp.ne.s32 	%p100, %r1, 0;
	@%p100 bra 	$L__BB3_6;
	add.s32 	%r868, %r8, %r7;
	add.s32 	%r869, %r9, %r868;
	add.s32 	%r870, %r10, %r869;
	add.s32 	%r871, %r11, %r870;
	add.s32 	%r872, %r12, %r871;
	add.s32 	%r873, %r13, %r872;
	add.s32 	%r874, %r14, %r873;
	add.s32 	%r875, %r15, %r874;
	add.s32 	%r876, %r16, %r875;
	add.s32 	%r877, %r17, %r876;
	add.s32 	%r878, %r18, %r877;
	add.s32 	%r879, %r19, %r878;
	add.s32 	%r880, %r20, %r879;
	add.s32 	%r881, %r21, %r880;
	add.s32 	%r882, %r22, %r881;
	add.s32 	%r883, %r23, %r882;
	add.s32 	%r884, %r24, %r883;
	add.s32 	%r842, %r25, %r884;
	mov.b32 	%r840, 1;
	mov.b32 	%r865, 0;
	mov.b32 	%r867, -1;
	// begin inline asm
	{  .reg .s32 r0;  .reg .pred p;  shfl.sync.up.b32 r0|p, %r842, %r840, %r865, %r867;  @p add.s32 r0, r0, %r842;  mov.s32 %r838, r0;}
	// end inline asm
	mov.b32 	%r846, 2;
	// begin inline asm
	{  .reg .s32 r0;  .reg .pred p;  shfl.sync.up.b32 r0|p, %r838, %r846, %r865, %r867;  @p add.s32 r0, r0, %r838;  mov.s32 %r844, r0;}
	// end inline asm
	mov.b32 	%r852, 4;
	// begin inline asm
	{  .reg .s32 r0;  .reg .pred p;  shfl.sync.up.b32 r0|p, %r844, %r852, %r865, %r867;  @p add.s32 r0, r0, %r844;  mov.s32 %r850, r0;}
	// end inline asm
	mov.b32 	%r858, 8;
	// begin inline asm
	{  .reg .s32 r0;  .reg .pred p;  shfl.sync.up.b32 r0|p, %r850, %r858, %r865, %r867;  @p add.s32 r0, r0, %r850;  mov.s32 %r856, r0;}
	// end inline asm
	mov.b32 	%r864, 16;
	// begin inline asm
	{  .reg .s32 r0;  .reg .pred p;  shfl.sync.up.b32 r0|p, %r856, %r864, %r865, %r867;  @p add.s32 r0, r0, %r856;  mov.s32 %r862, r0;}
	// end inline asm
	setp.ne.s32 	%p143, %r624, 31;
	@%p143 bra 	$L__BB3_4;
	shl.b32 	%r885, %r4, 2;
	mov.u32 	%r886, _ZZN3cub18CUB_300001_SM_10006detail4scan16DeviceScanKernelINS2_10policy_hubIiiimN4cuda3std3__44plusIvEEE10Policy1000EN6thrust24THRUST_300001_SM_1000_NS6detail15normal_iteratorINSD_10device_ptrIiEEEESI_NS0_13ScanTileStateIiLb1EEES9_NS0_8NullTypeEmiLb0ESL_EEvT0_T1_T2_iT3_T4_T5_E12temp_storage;
	add.s32 	%r887, %r886, %r885;
	st.shared.u32 	[%r887+16], %r862;
$L__BB3_4:
	sub.s32 	%r888, %r862, %r842;
	bar.sync 	0;
	ld.shared.v4.u32 	{%r889, %r890, %r891, %r892}, [_ZZN3cub18CUB_300001_SM_10006detail4scan16DeviceScanKernelINS2_10policy_hubIiiimN4cuda3std3__44plusIvEEE10Policy1000EN6thrust24THRUST_300001_SM_1000_NS6detail15normal_iteratorINSD_10device_ptrIiEEEESI_NS0_13ScanTileStateIiLb1EEES9_NS0_8NullTypeEmiLb0ESL_EEvT0_T1_T2_iT3_T4_T5_E12temp_storage+16];
	add.s32 	%r893, %r890, %r889;
	setp.eq.s32 	%p144, %r4, 2;
	selp.b32 	%r894, %r893, %r889, %p144;
	add.s32 	%r895, %r893, %r891;
	setp.eq.s32 	%p145, %r4, 3;
	selp.b32 	%r896, %r895, %r894, %p145;
	add.s32 	%r897, %r895, %r892;
	setp.eq.s32 	%p146, %r4, 4;
	selp.b32 	%r898, %r897, %r896, %p146;
	ld.shared.v4.u32 	{%r899, %r900, %r901, %r902}, [_ZZN3cub18CUB_300001_SM_10006detail4scan16DeviceScanKernelINS2_10policy_hubIiiimN4cuda3std3__44plusIvEEE10Policy1000EN6thrust24THRUST_300001_SM_1000_NS6detail15normal_iteratorINSD_10device_ptrIiEEEESI_NS0_13ScanTileStateIiLb1EEES9_NS0_8NullTypeEmiLb0ESL_EEvT0_T1_T2_iT3_T4_T5_E12temp_storage+32];
	add.s32 	%r903, %r897, %r899;
	setp.eq.s32 	%p147, %r4, 5;
	selp.b32 	%r904, %r903, %r898, %p147;
	add.s32 	%r905, %r903, %r900;
	setp.eq.s32 	%p148, %r4, 6;
	selp.b32 	%r906, %r905, %r904, %p148;
	add.s32 	%r907, %r905, %r901;
	setp.eq.s32 	%p149, %r4, 7;
	selp.b32 	%r908, %r907, %r906, %p149;
	add.s32 	%r909, %r907, %r902;
	setp.eq.s32 	%p150, %r4, 8;
	selp.b32 	%r910, %r909, %r908, %p150;
	ld.shared.v4.u32 	{%r911, %r912, %r913, %r914}, [_ZZN3cub18CUB_300001_SM_10006detail4scan16DeviceScanKernelINS2_10policy_hubIiiimN4cuda3std3__44plusIvEEE10Policy1000EN6thrust24THRUST_300001_SM_1000_NS6detail15normal_iteratorINSD_10device_ptrIiEEEESI_NS0_13ScanTileStateIiLb1EEES9_NS0_8NullTypeEmiLb0ESL_EEvT0_T1_T2_iT3_T4_T5_E12temp_storage+48];
	add.s32 	%r915, %r909, %r911;
	setp.eq.s32 	%p151, %r4, 9;
	selp.b32 	%r916, %r915, %r910, %p151;
	add.s32 	%r917, %r915, %r912;
	setp.eq.s32 	%p152, %r4, 10;
	selp.b32 	%r918, %r917, %r916, %p152;
	add.s32 	%r919, %r917, %r913;
	setp.eq.s32 	%p153, %r4, 11;
	selp.b32 	%r920, %r919, %r918, %p153;
	add.s32 	%r28, %r919, %r914;
	setp.eq.s32 	%p154, %r4, 12;
	selp.b32 	%r921, %r28, %r920, %p154;
	setp.lt.u32 	%p155, %r2, 32;
	setp.eq.s32 	%p156, %r624, 0;
	selp.b32 	%r922, 0, %r888, %p156;
	add.s32 	%r923, %r921, %r922;
	selp.b32 	%r977, %r888, %r923, %p155;
	setp.ne.s32 	%p157, %r2, 0;
	@%p157 bra 	$L__BB3_25;
	ld.shared.u32 	%r927, [_ZZN3cub18CUB_300001_SM_10006detail4scan16DeviceScanKernelINS2_10policy_hubIiiimN4cuda3std3__44plusIvEEE10Policy1000EN6thrust24THRUST_300001_SM_1000_NS6detail15normal_iteratorINSD_10device_ptrIiEEEESI_NS0_13ScanTileStateIiLb1EEES9_NS0_8NullTypeEmiLb0ESL_EEvT0_T1_T2_iT3_T4_T5_E12temp_storage+64];
	add.s64 	%rd52, %rd1, 256;
	add.s32 	%r925, %r28, %r927;
	mov.b32 	%r924, 101;
	// begin inline asm
	st.relaxed.gpu.v2.u32 [%rd52], {%r924, %r925};
	// end inline asm
	mov.b32 	%r977, 0;
	bra.uni 	$L__BB3_25;
$L__BB3_6:
	add.s32 	%r681, %r8, %r7;
	add.s32 	%r682, %r9, %r681;
	add.s32 	%r683, %r10, %r682;
	add.s32 	%r684, %r11, %r683;
	add.s32 	%r685, %r12, %r684;
	add.s32 	%r686, %r13, %r685;
	add.s32 	%r687, %r14, %r686;
	add.s32 	%r688, %r15, %r687;
	add.s32 	%r689, %r16, %r688;
	add.s32 	%r690, %r17, %r689;
	add.s32 	%r691, %r18, %r690;
	add.s32 	%r692, %r19, %r691;
	add.s32 	%r693, %r20, %r692;
	add.s32 	%r694, %r21, %r693;
	add.s32 	%r695, %r22, %r694;
	add.s32 	%r696, %r23, %r695;
	add.s32 	%r697, %r24, %r696;
	add.s32 	%r655, %r25, %r697;
	mov.b32 	%r653, 1;
	mov.b32 	%r678, 0;
	mov.b32 	%r680, -1;
	// begin inline asm
	{  .reg .s32 r0;  .reg .pred p;  shfl.sync.up.b32 r0|p, %r655, %r653, %r678, %r680;  @p add.s32 r0, r0, %r655;  mov.s32 %r651, r0;}
	// end inline asm
	mov.b32 	%r659, 2;
	// begin inline asm
	{  .reg .s32 r0;  .reg .pred p;  shfl.sync.up.b32 r0|p, %r651, %r659, %r678, %r680;  @p add.s32 r0, r0, %r651;  mov.s32 %r657, r0;}
	// end inline asm
	mov.b32 	%r665, 4;
	// begin inline asm
	{  .reg .s32 r0;  .reg .pred p;  shfl.sync.up.b32 r0|p, %r657, %r665, %r678, %r680;  @p add.s32 r0, r0, %r657;  mov.s32 %r663, r0;}
	// end inline asm
	mov.b32 	%r671, 8;
	// begin inline asm
	{  .reg .s32 r0;  .reg .pred p;  shfl.sync.up.b32 r0|p, %r663, %r671, %r678, %r680;  @p add.s32 r0, r0, %r663;  mov.s32 %r669, r0;}
	// end inline asm
	mov.b32 	%r677, 16;
	// begin inline asm
	{  .reg .s32 r0;  .reg .pred p;  shfl.sync.up.b32 r0|p, %r669, %r677, %r678, %r680;  @p add.s32 r0, r0, %r669;  mov.s32 %r675, r0;}
	// end inline asm
	setp.ne.s32 	%p101, %r624, 31;
	@%p101 bra 	$L__BB3_8;
	shl.b32 	%r698, %r4, 2;
	mov.u32 	%r699, _ZZN3cub18CUB_300001_SM_10006detail4scan16DeviceScanKernelINS2_10policy_hubIiiimN4cuda3std3__44plusIvEEE10Policy1000EN6thrust24THRUST_300001_SM_1000_NS6detail15normal_iteratorINSD_10device_ptrIiEEEESI_NS0_13ScanTileStateIiLb1EEES9_NS0_8NullTypeEmiLb0ESL_EEvT0_T1_T2_iT3_T4_T5_E12temp_storage;
	add.s32 	%r700, %r699, %r698;
	st.shared.u32 	[%r700+16], %r675;
$L__BB3_8:
	sub.s32 	%r701, %r675, %r655;
	bar.sync 	0;
	ld.shared.v4.u32 	{%r702, %r703, %r704, %r705}, [_ZZN3cub18CUB_300001_SM_10006detail4scan16DeviceScanKernelINS2_10policy_hubIiiimN4cuda3std3__44plusIvEEE10Policy1000EN6thrust24THRUST_300001_SM_1000_NS6detail15normal_iteratorINSD_10device_ptrIiEEEESI_NS0_13ScanTileStateIiLb1EEES9_NS0_8NullTypeEmiLb0ESL_EEvT0_T1_T2_iT3_T4_T5_E12temp_storage+16];
	add.s32 	%r706, %r703, %r702;
	setp.eq.s32 	%p102, %r4, 2;
	selp.b32 	%r707, %r706, %r702, %p102;
	add.s32 	%r708, %r706, %r704;
	setp.eq.s32 	%p103, %r4, 3;
	selp.b32 	%r709, %r708, %r707, %p103;
	add.s32 	%r710, %r708, %r705;
	setp.eq.s32 	%p104, %r4, 4;
	selp.b32 	%r711, %r710, %r709, %p104;
	ld.shared.v4.u32 	{%r712, %r713, %r714, %r715}, [_ZZN3cub18CUB_300001_SM_10006detail4scan16DeviceScanKernelINS2_10policy_hubIiiimN4cuda3std3__44plusIvEEE10Policy1000EN6thrust24THRUST_300001_SM_1000_NS6detail15normal_iteratorINSD_10device_ptrIiEEEESI_NS0_13ScanTileStateIiLb1EEES9_NS0_8NullTypeEmiLb0ESL_EEvT0_T1_T2_iT3_T4_T5_E12temp_storage+32];
	add.s32 	%r716, %r710, %r712;
	setp.eq.s32 	%p105, %r4, 5;
	selp.b32 	%r717, %r716, %r711, %p105;
	add.s32 	%r718, %r716, %r713;
	setp.eq.s32 	%p106, %r4, 6;
	selp.b32 	%r719, %r718, %r717, %p106;
	add.s32 	%r720, %r718, %r714;
	setp.eq.s32 	%p107, %r4, 7;
	selp.b32 	%r721, %r720, %r719, %p107;
	add.s32 	%r722, %r720, %r715;
	setp.eq.s32 	%p108, %r4, 8;
	selp.b32 	%r723, %r722, %r721, %p108;
	ld.shared.v4.u32 	{%r724, %r725, %r726, %r727}, [_ZZN3cub18CUB_300001_SM_10006detail4scan16DeviceScanKernelINS2_10policy_hubIiiimN4cuda3std3__44plusIvEEE10Policy1000EN6thrust24THRUST_300001_SM_1000_NS6detail15normal_iteratorINSD_10device_ptrIiEEEESI_NS0_13ScanTileStateIiLb1EEES9_NS0_8NullTypeEmiLb0ESL_EEvT0_T1_T2_iT3_T4_T5_E12temp_storage+48];
	add.s32 	%r728, %r722, %r724;
	setp.eq.s32 	%p109, %r4, 9;
	selp.b32 	%r729, %r728, %r723, %p109;
	add.s32 	%r730, %r728, %r725;
	setp.eq.s32 	%p110, %r4, 10;
	selp.b32 	%r731, %r730, %r729, %p110;
	add.s32 	%r732, %r730, %r726;
	setp.eq.s32 	%p111, %r4, 11;
	selp.b32 	%r733, %r732, %r731, %p111;
	add.s32 	%r734, %r732, %r727;
	setp.eq.s32 	%p112, %r4, 12;
	selp.b32 	%r735, %r734, %r733, %p112;
	ld.shared.u32 	%r736, [_ZZN3cub18CUB_300001_SM_10006detail4scan16DeviceScanKernelINS2_10policy_hubIiiimN4cuda3std3__44plusIvEEE10Policy1000EN6thrust24THRUST_300001_SM_1000_NS6detail15normal_iteratorINSD_10device_ptrIiEEEESI_NS0_13ScanTileStateIiLb1EEES9_NS0_8NullTypeEmiLb0ESL_EEvT0_T1_T2_iT3_T4_T5_E12temp_storage+64];
	add.s32 	%r32, %r734, %r736;
	setp.gt.u32 	%p113, %r2, 31;
	setp.lt.u32 	%p114, %r2, 32;
	setp.eq.s32 	%p115, %r624, 0;
	selp.b32 	%r737, 0, %r701, %p115;
	add.s32 	%r976, %r735, %r737;
	selp.b32 	%r34, %r701, %r976, %p114;
	@%p113 bra 	$L__BB3_24;
	setp.ne.s32 	%p116, %r2, 0;
	mul.wide.s32 	%rd41, %r1, 8;
	add.s64 	%rd7, %rd1, %rd41;
	@%p116 bra 	$L__BB3_11;
	st.shared.u32 	[_ZZN3cub18CUB_300001_SM_10006detail4scan16DeviceScanKernelINS2_10policy_hubIiiimN4cuda3std3__44plusIvEEE10Policy1000EN6thrust24THRUST_300001_SM_1000_NS6detail15normal_iteratorINSD_10device_ptrIiEEEESI_NS0_13ScanTileStateIiLb1EEES9_NS0_8NullTypeEmiLb0ESL_EEvT0_T1_T2_iT3_T4_T5_E12temp_storage+12], %r32;
	add.s64 	%rd42, %rd7, 256;
	mov.b32 	%r738, 100;
	// begin inline asm
	st.relaxed.gpu.v2.u32 [%rd42], {%r738, %r32};
	// end inline asm
$L__BB3_11:
	not.b32 	%r744, %r2;
	add.s32 	%r972, %r1, %r744;
	mov.b32 	%r740, 550;
	// begin inline asm
	nanosleep.u32 %r740;
	// end inline asm
	mul.wide.s32 	%rd44, %r972, 8;
	add.s64 	%rd45, %rd1, %rd44;
	add.s64 	%rd43, %rd45, 256;
	// begin inline asm
	ld.relaxed.gpu.v2.u32 {%r973, %r967}, [%rd43];
	// end inline asm
	mov.b32 	%r968, 478;
$L__BB3_12:
	setp.eq.s32 	%p117, %r973, 99;
	mov.b32 	%r745, -1;
	vote.sync.any.pred 	%p118, %p117, %r745;
	not.pred 	%p119, %p118;
	@%p119 bra 	$L__BB3_14;
	// begin inline asm
	nanosleep.u32 %r968;
	// end inline asm
	shr.u32 	%r968, %r968, 1;
	// begin inline asm
	ld.relaxed.gpu.v2.u32 {%r973, %r967}, [%rd43];
	// end inline asm
	bra.uni 	$L__BB3_12;
$L__BB3_14:
	setp.eq.s32 	%p120, %r973, 101;
	mov.b32 	%r772, -1;
	vote.sync.ballot.b32 	%r774, %p120, %r772;
	// begin inline asm
	mov.u32 %r747, %lanemask_ge;
	// end inline asm
	and.b32  	%r775, %r774, %r747;
	or.b32  	%r776, %r775, -2147483648;
	add.s32 	%r777, %r776, -1;
	not.b32 	%r778, %r776;
	and.b32  	%r779, %r778, %r777;
	popc.b32 	%r751, %r779;
	mov.b32 	%r750, 1;
	// begin inline asm
	shfl.sync.down.b32 %r748, %r967, %r750, %r751, %r772;
	// end inline asm
	setp.lt.s32 	%p122, %r624, %r751;
	selp.b32 	%r780, %r748, 0, %p122;
	add.s32 	%r754, %r780, %r967;
	mov.b32 	%r755, 2;
	// begin inline asm
	shfl.sync.down.b32 %r753, %r754, %r755, %r751, %r772;
	// end inline asm
	add.s32 	%r47, %r624, 2;
	setp.gt.s32 	%p123, %r47, %r751;
	selp.b32 	%r781, 0, %r753, %p123;
	add.s32 	%r759, %r754, %r781;
	mov.b32 	%r760, 4;
	// begin inline asm
	shfl.sync.down.b32 %r758, %r759, %r760, %r751, %r772;
	// end inline asm
	add.s32 	%r48, %r624, 4;
	setp.gt.s32 	%p124, %r48, %r751;
	selp.b32 	%r782, 0, %r758, %p124;
	add.s32 	%r764, %r759, %r782;
	mov.b32 	%r765, 8;
	// begin inline asm
	shfl.sync.down.b32 %r763, %r764, %r765, %r751, %r772;
	// end inline asm
	add.s32 	%r49, %r624, 8;
	setp.gt.s32 	%p125, %r49, %r751;
	selp.b32 	%r783, 0, %r763, %p125;
	add.s32 	%r769, %r764, %r783;
	mov.b32 	%r770, 16;
	// begin inline asm
	shfl.sync.down.b32 %r768, %r769, %r770, %r751, %r772;
	// end inline asm
	add.s32 	%r50, %r624, 16;
	setp.gt.s32 	%p126, %r50, %r751;
	selp.b32 	%r784, 0, %r768, %p126;
	add.s32 	%r971, %r769, %r784;
	add.s64 	%rd9, %rd1, 256;
	mov.b32 	%r969, 478;
$L__BB3_15:
	setp.ne.s32 	%p127, %r973, 101;
	mov.b32 	%r785, -1;
	vote.sync.all.pred 	%p128, %p127, %r785;
	not.pred 	%p129, %p128;
	@%p129 bra 	$L__BB3_20;
	shr.u32 	%r969, %r969, 1;
	mul.wide.s32 	%rd48, %r972, 8;
	add.s64 	%rd49, %rd9, %rd48;
	add.s64 	%rd47, %rd49, -256;
	// begin inline asm
	ld.relaxed.gpu.v2.u32 {%r973, %r974}, [%rd47];
	// end inline asm
	mov.u32 	%r975, %r969;
$L__BB3_17:
	setp.eq.s32 	%p133, %r973, 99;
	mov.b32 	%r793, -1;
	vote.sync.any.pred 	%p134, %p133, %r793;
	not.pred 	%p135, %p134;
	@%p135 bra 	$L__BB3_19;
	// begin inline asm
	nanosleep.u32 %r975;
	// end inline asm
	shr.u32 	%r975, %r975, 1;
	// begin inline asm
	ld.relaxed.gpu.v2.u32 {%r973, %r974}, [%rd47];
	// end inline asm
	bra.uni 	$L__BB3_17;
$L__BB3_19:
	setp.eq.s32 	%p136, %r973, 101;
	mov.b32 	%r819, -1;
	vote.sync.ballot.b32 	%r820, %p136, %r819;
	and.b32  	%r821, %r820, %r747;
	or.b32  	%r822, %r821, -2147483648;
	add.s32 	%r823, %r822, -1;
	not.b32 	%r824, %r822;
	and.b32  	%r825, %r824, %r823;
	popc.b32 	%r798, %r825;
	mov.b32 	%r797, 1;
	// begin inline asm
	shfl.sync.down.b32 %r795, %r974, %r797, %r798, %r819;
	// end inline asm
	setp.lt.s32 	%p138, %r624, %r798;
	selp.b32 	%r826, %r795, 0, %p138;
	add.s32 	%r801, %r826, %r974;
	mov.b32 	%r802, 2;
	// begin inline asm
	shfl.sync.down.b32 %r800, %r801, %r802, %r798, %r819;
	// end inline asm
	setp.gt.s32 	%p139, %r47, %r798;
	selp.b32 	%r827, 0, %r800, %p139;
	add.s32 	%r806, %r801, %r827;
	mov.b32 	%r807, 4;
	// begin inline asm
	shfl.sync.down.b32 %r805, %r806, %r807, %r798, %r819;
	// end inline asm
	setp.gt.s32 	%p140, %r48, %r798;
	selp.b32 	%r828, 0, %r805, %p140;
	add.s32 	%r811, %r806, %r828;
	mov.b32 	%r812, 8;
	// begin inline asm
	shfl.sync.down.b32 %r810, %r811, %r812, %r798, %r819;
	// end inline asm
	setp.gt.s32 	%p141, %r49, %r798;
	selp.b32 	%r829, 0, %r810, %p141;
	add.s32 	%r816, %r811, %r829;
	mov.b32 	%r817, 16;
	// begin inline asm
	shfl.sync.down.b32 %r815, %r816, %r817, %r798, %r819;
	// end inline asm
	setp.gt.s32 	%p142, %r50, %r798;
	selp.b32 	%r830, 0, %r815, %p142;
	add.s32 	%r831, %r830, %r971;
	add.s32 	%r971, %r831, %r816;
	add.s32 	%r972, %r972, -32;
	bra.uni 	$L__BB3_15;
$L__BB3_20:
	@%p116 bra 	$L__BB3_22;
	add.s32 	%r788, %r971, %r32;
	add.s64 	%rd46, %rd7, 256;
	mov.b32 	%r787, 101;
	// begin inline asm
	st.relaxed.gpu.v2.u32 [%rd46], {%r787, %r788};
	// end inline asm
	st.shared.u32 	[_ZZN3cub18CUB_300001_SM_10006detail4scan16DeviceScanKernelINS2_10policy_hubIiiimN4cuda3std3__44plusIvEEE10Policy1000EN6thrust24THRUST_300001_SM_1000_NS6detail15normal_iteratorINSD_10device_ptrIiEEEESI_NS0_13ScanTileStateIiLb1EEES9_NS0_8NullTypeEmiLb0ESL_EEvT0_T1_T2_iT3_T4_T5_E12temp_storage+4], %r971;
	st.shared.u32 	[_ZZN3cub18CUB_300001_SM_10006detail4scan16DeviceScanKernelINS2_10policy_hubIiiimN4cuda3std3__44plusIvEEE10Policy1000EN6thrust24THRUST_300001_SM_1000_NS6detail15normal_iteratorINSD_10device_ptrIiEEEESI_NS0_13ScanTileStateIiLb1EEES9_NS0_8NullTypeEmiLb0ESL_EEvT0_T1_T2_iT3_T4_T5_E12temp_storage+8], %r788;
$L__BB3_22:
	setp.ne.s32 	%p131, %r624, 0;
	mov.u32 	%r976, %r34;
	@%p131 bra 	$L__BB3_24;
	st.shared.u32 	[_ZZN3cub18CUB_300001_SM_10006detail4scan16DeviceScanKernelINS2_10policy_hubIiiimN4cuda3std3__44plusIvEEE10Policy1000EN6thrust24THRUST_300001_SM_1000_NS6detail15normal_iteratorINSD_10device_ptrIiEEEESI_NS0_13ScanTileStateIiLb1EEES9_NS0_8NullTypeEmiLb0ESL_EEvT0_T1_T2_iT3_T4_T5_E12temp_storage+84], %r971;
	mov.u32 	%r976, %r971;
$L__BB3_24:
	bar.sync 	0;
	setp.eq.s32 	%p132, %r2, 0;
	ld.shared.u32 	%r789, [_ZZN3cub18CUB_300001_SM_10006detail4scan16DeviceScanKernelINS2_10policy_hubIiiimN4cuda3std3__44plusIvEEE10Policy1000EN6thrust24THRUST_300001_SM_1000_NS6detail15normal_iteratorINSD_10device_ptrIiEEEESI_NS0_13ScanTileStateIiLb1EEES9_NS0_8NullTypeEmiLb0ESL_EEvT0_T1_T2_iT3_T4_T5_E12temp_storage+84];
	selp.b32 	%r790, 0, %r789, %p132;
	add.s32 	%r977, %r790, %r976;
$L__BB3_25:
	add.s32 	%r928, %r977, %r7;
	add.s32 	%r929, %r8, %r928;
	add.s32 	%r930, %r9, %r929;
	add.s32 	%r931, %r10, %r930;
	add.s32 	%r932, %r11, %r931;
	add.s32 	%r933, %r12, %r932;
	add.s32 	%r934, %r13, %r933;
	add.s32 	%r935, %r14, %r934;
	add.s32 	%r936, %r15, %r935;
	add.s32 	%r937, %r16, %r936;
	add.s32 	%r938, %r17, %r937;
	add.s32 	%r939, %r18, %r938;
	add.s32 	%r940, %r19, %r939;
	add.s32 	%r941, %r20, %r940;
	add.s32 	%r942, %r21, %r941;
	add.s32 	%r943, %r22, %r942;
	add.s32 	%r944, %r23, %r943;
	add.s32 	%r945, %r24, %r944;
	add.s32 	%r946, %r25, %r945;
	bar.sync 	0;
	st.shared.u32 	[%r6], %r928;
	st.shared.u32 	[%r6+4], %r929;
	st.shared.u32 	[%r6+8], %r930;
	st.shared.u32 	[%r6+12], %r931;
	st.shared.u32 	[%r6+16], %r932;
	st.shared.u32 	[%r6+20], %r933;
	st.shared.u32 	[%r6+24], %r934;
	st.shared.u32 	[%r6+28], %r935;
	st.shared.u32 	[%r6+32], %r936;
	st.shared.u32 	[%r6+36], %r937;
	st.shared.u32 	[%r6+40], %r938;
	st.shared.u32 	[%r6+44], %r939;
	st.shared.u32 	[%r6+48], %r940;
	st.shared.u32 	[%r6+52], %r941;
	st.shared.u32 	[%r6+56], %r942;
	st.shared.u32 	[%r6+60], %r943;
	st.shared.u32 	[%r6+64], %r944;
	st.shared.u32 	[%r6+68], %r945;
	st.shared.u32 	[%r6+72], %r946;
	bar.warp.sync 	-1;
	ld.shared.u32 	%r947, [%r5];
	ld.shared.u32 	%r948, [%r5+128];
	ld.shared.u32 	%r949, [%r5+256];
	ld.shared.u32 	%r950, [%r5+384];
	ld.shared.u32 	%r951, [%r5+512];
	ld.shared.u32 	%r952, [%r5+640];
	ld.shared.u32 	%r953, [%r5+768];
	ld.shared.u32 	%r954, [%r5+896];
	ld.shared.u32 	%r955, [%r5+1024];
	ld.shared.u32 	%r956, [%r5+1152];
	ld.shared.u32 	%r957, [%r5+1280];
	ld.shared.u32 	%r958, [%r5+1408];
	ld.shared.u32 	%r959, [%r5+1536];
	ld.shared.u32 	%r960, [%r5+1664];
	ld.shared.u32 	%r961, [%r5+1792];
	ld.shared.u32 	%r962, [%r5+1920];
	ld.shared.u32 	%r963, [%r5+2048];
	ld.shared.u32 	%r964, [%r5+2176];
	ld.shared.u32 	%r965, [%r5+2304];
	add.s64 	%rd54, %rd3, %rd39;
	st.global.u32 	[%rd54], %r947;
	st.global.u32 	[%rd54+128], %r948;
	st.global.u32 	[%rd54+256], %r949;
	st.global.u32 	[%rd54+384], %r950;
	st.global.u32 	[%rd54+512], %r951;
	st.global.u32 	[%rd54+640], %r952;
	st.global.u32 	[%rd54+768], %r953;
	st.global.u32 	[%rd54+896], %r954;
	st.global.u32 	[%rd54+1024], %r955;
	st.global.u32 	[%rd54+1152], %r956;
	st.global.u32 	[%rd54+1280], %r957;
	st.global.u32 	[%rd54+1408], %r958;
	st.global.u32 	[%rd54+1536], %r959;
	st.global.u32 	[%rd54+1664], %r960;
	st.global.u32 	[%rd54+1792], %r961;
	st.global.u32 	[%rd54+1920], %r962;
	st.global.u32 	[%rd54+2048], %r963;
	st.global.u32 	[%rd54+2176], %r964;
	st.global.u32 	[%rd54+2304], %r965;
	bra.uni 	$L__BB3_128;
$L__BB3_26:
	setp.eq.s64 	%p2, %rd5, 0;
	@%p2 bra 	$L__BB3_128;
	cvt.u32.u64 	%r72, %rd5;
	shl.b64 	%rd19, %rd4, 2;
	add.s64 	%rd20, %rd2, %rd19;
	mov.u32 	%r73, %tid.x;
	ld.global.u32 	%r996, [%rd20];
	and.b32  	%r202, %r73, 31;
	and.b32  	%r203, %r73, 992;
	mul.lo.s32 	%r204, %r203, 19;
	or.b32  	%r75, %r204, %r202;
	setp.ge.u32 	%p3, %r75, %r72;
	shl.b32 	%r205, %r75, 2;
	cvt.u64.u32 	%rd21, %r205;
	add.s64 	%rd11, %rd20, %rd21;
	mov.u32 	%r978, %r996;
	@%p3 bra 	$L__BB3_29;
	ld.global.u32 	%r978, [%rd11];
$L__BB3_29:
	add.s32 	%r206, %r75, 32;
	setp.ge.u32 	%p4, %r206, %r72;
	mov.u32 	%r979, %r996;
	@%p4 bra 	$L__BB3_31;
	ld.global.u32 	%r979, [%rd11+128];
$L__BB3_31:
	add.s32 	%r207, %r75, 64;
	setp.ge.u32 	%p5, %r207, %r72;
	mov.u32 	%r980, %r996;
	@%p5 bra 	$L__BB3_33;
	ld.global.u32 	%r980, [%rd11+256];
$L__BB3_33:
	add.s32 	%r208, %r75, 96;
	setp.ge.u32 	%p6, %r208, %r72;
	mov.u32 	%r981, %r996;
	@%p6 bra 	$L__BB3_35;
	ld.global.u32 	%r981, [%rd11+384];
$L__BB3_35:
	add.s32 	%r209, %r75, 128;
	setp.ge.u32 	%p7, %r209, %r72;
	mov.u32 	%r982, %r996;
	@%p7 bra 	$L__BB3_37;
	ld.global.u32 	%r982, [%rd11+512];
$L__BB3_37:
	add.s32 	%r210, %r75, 160;
	setp.ge.u32 	%p8, %r210, %r72;
	mov.u32 	%r983, %r996;
	@%p8 bra 	$L__BB3_39;
	ld.global.u32 	%r983, [%rd11+640];
$L__BB3_39:
	add.s32 	%r211, %r75, 192;
	setp.ge.u32 	%p9, %r211, %r72;
	mov.u32 	%r984, %r996;
	@%p9 bra 	$L__BB3_41;
	ld.global.u32 	%r984, [%rd11+768];
$L__BB3_41:
	add.s32 	%r212, %r75, 224;
	setp.ge.u32 	%p10, %r212, %r72;
	mov.u32 	%r985, %r996;
	@%p10 bra 	$L__BB3_43;
	ld.global.u32 	%r985, [%rd11+896];
$L__BB3_43:
	add.s32 	%r92, %r75, 256;
	setp.ge.u32 	%p11, %r92, %r72;
	mov.u32 	%r986, %r996;
	@%p11 bra 	$L__BB3_45;
	ld.global.u32 	%r986, [%rd11+1024];
$L__BB3_45:
	add.s32 	%r213, %r75, 288;
	setp.ge.u32 	%p12, %r213, %r72;
	mov.u32 	%r987, %r996;
	@%p12 bra 	$L__BB3_47;
	ld.global.u32 	%r987, [%rd11+1152];
$L__BB3_47:
	add.s32 	%r214, %r75, 320;
	setp.ge.u32 	%p13, %r214, %r72;
	mov.u32 	%r988, %r996;
	@%p13 bra 	$L__BB3_49;
	ld.global.u32 	%r988, [%rd11+1280];
$L__BB3_49:
	add.s32 	%r215, %r75, 352;
	setp.ge.u32 	%p14, %r215, %r72;
	mov.u32 	%r989, %r996;
	@%p14 bra 	$L__BB3_51;
	ld.global.u32 	%r989, [%rd11+1408];
$L__BB3_51:
	add.s32 	%r216, %r75, 384;
	setp.ge.u32 	%p15, %r216, %r72;
	mov.u32 	%r990, %r996;
	@%p15 bra 	$L__BB3_53;
	ld.global.u32 	%r990, [%rd11+1536];
$L__BB3_53:
	add.s32 	%r217, %r75, 416;
	setp.ge.u32 	%p16, %r217, %r72;
	mov.u32 	%r991, %r996;
	@%p16 bra 	$L__BB3_55;
	ld.global.u32 	%r991, [%rd11+1664];
$L__BB3_55:
	add.s32 	%r218, %r75, 448;
	setp.ge.u32 	%p17, %r218, %r72;
	mov.u32 	%r992, %r996;
	@%p17 bra 	$L__BB3_57;
	ld.global.u32 	%r992, [%rd11+1792];
$L__BB3_57:
	add.s32 	%r219, %r75, 480;
	setp.ge.u32 	%p18, %r219, %r72;
	mov.u32 	%r993, %r996;
	@%p18 bra 	$L__BB3_59;
	ld.global.u32 	%r993, [%rd11+1920];
$L__BB3_59:
	add.s32 	%r220, %r75, 512;
	setp.ge.u32 	%p19, %r220, %r72;
	mov.u32 	%r994, %r996;
	@%p19 bra 	$L__BB3_61;
	ld.global.u32 	%r994, [%rd11+2048];
$L__BB3_61:
	add.s32 	%r221, %r75, 544;
	setp.ge.u32 	%p20, %r221, %r72;
	mov.u32 	%r995, %r996;
	@%p20 bra 	$L__BB3_63;
	ld.global.u32 	%r995, [%rd11+2176];
$L__BB3_63:
	add.s32 	%r113, %r75, 576;
	setp.ge.u32 	%p21, %r113, %r72;
	@%p21 bra 	$L__BB3_65;
	ld.global.u32 	%r996, [%rd11+2304];
$L__BB3_65:
	// begin inline asm
	mov.u32 %r222, %laneid;
	// end inline asm
	shr.u32 	%r117, %r73, 5;
	mad.lo.s32 	%r223, %r117, 608, %r222;
	shl.b32 	%r224, %r223, 2;
	mov.u32 	%r225, _ZZN3cub18CUB_300001_SM_10006detail4scan16DeviceScanKernelINS2_10policy_hubIiiimN4cuda3std3__44plusIvEEE10Policy1000EN6thrust24THRUST_300001_SM_1000_NS6detail15normal_iteratorINSD_10device_ptrIiEEEESI_NS0_13ScanTileStateIiLb1EEES9_NS0_8NullTypeEmiLb0ESL_EEvT0_T1_T2_iT3_T4_T5_E12temp_storage;
	add.s32 	%r118, %r225, %r224;
	st.shared.u32 	[%r118], %r978;
	st.shared.u32 	[%r118+128], %r979;
	st.shared.u32 	[%r118+256], %r980;
	st.shared.u32 	[%r118+384], %r981;
	st.shared.u32 	[%r118+512], %r982;
	st.shared.u32 	[%r118+640], %r983;
	st.shared.u32 	[%r118+768], %r984;
	st.shared.u32 	[%r118+896], %r985;
	st.shared.u32 	[%r118+1024], %r986;
	st.shared.u32 	[%r118+1152], %r987;
	st.shared.u32 	[%r118+1280], %r988;
	st.shared.u32 	[%r118+1408], %r989;
	st.shared.u32 	[%r118+1536], %r990;
	st.shared.u32 	[%r118+1664], %r991;
	st.shared.u32 	[%r118+1792], %r992;
	st.shared.u32 	[%r118+1920], %r993;
	st.shared.u32 	[%r118+2048], %r994;
	st.shared.u32 	[%r118+2176], %r995;
	st.shared.u32 	[%r118+2304], %r996;
	bar.warp.sync 	-1;
	mad.lo.s32 	%r119, %r222, 72, %r118;
	ld.shared.u32 	%r120, [%r119];
	ld.shared.u32 	%r121, [%r119+4];
	ld.shared.u32 	%r122, [%r119+8];
	ld.shared.u32 	%r123, [%r119+12];
	ld.shared.u32 	%r124, [%r119+16];
	ld.shared.u32 	%r125, [%r119+20];
	ld.shared.u32 	%r126, [%r119+24];
	ld.shared.u32 	%r127, [%r119+28];
	ld.shared.u32 	%r128, [%r119+32];
	ld.shared.u32 	%r129, [%r119+36];
	ld.shared.u32 	%r130, [%r119+40];
	ld.shared.u32 	%r131, [%r119+44];
	ld.shared.u32 	%r132, [%r119+48];
	ld.shared.u32 	%r133, [%r119+52];
	ld.shared.u32 	%r134, [%r119+56];
	ld.shared.u32 	%r135, [%r119+60];
	ld.shared.u32 	%r136, [%r119+64];
	ld.shared.u32 	%r137, [%r119+68];
	ld.shared.u32 	%r138, [%r119+72];
	bar.sync 	0;
	setp.ne.s32 	%p22, %r1, 0;
	@%p22 bra 	$L__BB3_69;
	add.s32 	%r451, %r121, %r120;
	add.s32 	%r452, %r122, %r451;
	add.s32 	%r453, %r123, %r452;
	add.s32 	%r454, %r124, %r453;
	add.s32 	%r455, %r125, %r454;
	add.s32 	%r456, %r126, %r455;
	add.s32 	%r457, %r127, %r456;
	add.s32 	%r458, %r128, %r457;
	add.s32 	%r459, %r129, %r458;
	add.s32 	%r460, %r130, %r459;
	add.s32 	%r461, %r131, %r460;
	add.s32 	%r462, %r132, %r461;
	add.s32 	%r463, %r133, %r462;
	add.s32 	%r464, %r134, %r463;
	add.s32 	%r465, %r135, %r464;
	add.s32 	%r466, %r136, %r465;
	add.s32 	%r467, %r137, %r466;
	add.s32 	%r425, %r138, %r467;
	mov.b32 	%r423, 1;
	mov.b32 	%r448, 0;
	mov.b32 	%r450, -1;
	// begin inline asm
	{  .reg .s32 r0;  .reg .pred p;  shfl.sync.up.b32 r0|p, %r425, %r423, %r448, %r450;  @p add.s32 r0, r0, %r425;  mov.s32 %r421, r0;}
	// end inline asm
	mov.b32 	%r429, 2;
	// begin inline asm
	{  .reg .s32 r0;  .reg .pred p;  shfl.sync.up.b32 r0|p, %r421, %r429, %r448, %r450;  @p add.s32 r0, r0, %r421;  mov.s32 %r427, r0;}
	// end inline asm
	mov.b32 	%r435, 4;
	// begin inline asm
	{  .reg .s32 r0;  .reg .pred p;  shfl.sync.up.b32 r0|p, %r427, %r435, %r448, %r450;  @p add.s32 r0, r0, %r427;  mov.s32 %r433, r0;}
	// end inline asm
	mov.b32 	%r441, 8;
	// begin inline asm
	{  .reg .s32 r0;  .reg .pred p;  shfl.sync.up.b32 r0|p, %r433, %r441, %r448, %r450;  @p add.s32 r0, r0, %r433;  mov.s32 %r439, r0;}
	// end inline asm
	mov.b32 	%r447, 16;
	// begin inline asm
	{  .reg .s32 r0;  .reg .pred p;  shfl.sync.up.b32 r0|p, %r439, %r447, %r448, %r450;  @p add.s32 r0, r0, %r439;  mov.s32 %r445, r0;}
	// end inline asm
	setp.ne.s32 	%p65, %r222, 31;
	@%p65 bra 	$L__BB3_68;
	shl.b32 	%r468, %r117, 2;
	mov.u32 	%r469, _ZZN3cub18CUB_300001_SM_10006detail4scan16DeviceScanKernelINS2_10policy_hubIiiimN4cuda3std3__44plusIvEEE10Policy1000EN6thrust24THRUST_300001_SM_1000_NS6detail15normal_iteratorINSD_10device_ptrIiEEEESI_NS0_13ScanTileStateIiLb1EEES9_NS0_8NullTypeEmiLb0ESL_EEvT0_T1_T2_iT3_T4_T5_E12temp_storage;
	add.s32 	%r470, %r469, %r468;
	st.shared.u32 	[%r470+16], %r445;
$L__BB3_68:
	sub.s32 	%r471, %r445, %r425;
	bar.sync 	0;
	ld.shared.v4.u32 	{%r472, %r473, %r474, %r475}, [_ZZN3cub18CUB_300001_SM_10006detail4scan16DeviceScanKernelINS2_10policy_hubIiiimN4cuda3std3__44plusIvEEE10Policy1000EN6thrust24THRUST_300001_SM_1000_NS6detail15normal_iteratorINSD_10device_ptrIiEEEESI_NS0_13ScanTileStateIiLb1EEES9_NS0_8NullTypeEmiLb0ESL_EEvT0_T1_T2_iT3_T4_T5_E12temp_storage+16];
	add.s32 	%r476, %r473, %r472;
	setp.eq.s32 	%p66, %r117, 2;
	selp.b32 	%r477, %r476, %r472, %p66;
	add.s32 	%r478, %r476, %r474;
	setp.eq.s32 	%p67, %r117, 3;
	selp.b32 	%r479, %r478, %r477, %p67;
	add.s32 	%r480, %r478, %r475;
	setp.eq.s32 	%p68, %r117, 4;
	selp.b32 	%r481, %r480, %r479, %p68;
	ld.shared.v4.u32 	{%r482, %r483, %r484, %r485}, [_ZZN3cub18CUB_300001_SM_10006detail4scan16DeviceScanKernelINS2_10policy_hubIiiimN4cuda3std3__44plusIvEEE10Policy1000EN6thrust24THRUST_300001_SM_1000_NS6detail15normal_iteratorINSD_10device_ptrIiEEEESI_NS0_13ScanTileStateIiLb1EEES9_NS0_8NullTypeEmiLb0ESL_EEvT0_T1_T2_iT3_T4_T5_E12temp_storage+32];
	add.s32 	%r486, %r480, %r482;
	setp.eq.s32 	%p69, %r117, 5;
	selp.b32 	%r487, %r486, %r481, %p69;
	add.s32 	%r488, %r486, %r483;
	setp.eq.s32 	%p70, %r117, 6;
	selp.b32 	%r489, %r488, %r487, %p70;
	add.s32 	%r490, %r488, %r484;
	setp.eq.s32 	%p71, %r117, 7;
	selp.b32 	%r491, %r490, %r489, %p71;
	add.s32 	%r492, %r490, %r485;
	setp.eq.s32 	%p72, %r117, 8;
	selp.b32 	%r493, %r492, %r491, %p72;
	ld.shared.v4.u32 	{%r494, %r495, %r496, %r497}, [_ZZN3cub18CUB_300001_SM_10006detail4scan16DeviceScanKernelINS2_10policy_hubIiiimN4cuda3std3__44plusIvEEE10Policy1000EN6thrust24THRUST_300001_SM_1000_NS6detail15normal_iteratorINSD_10device_ptrIiEEEESI_NS0_13ScanTileStateIiLb1EEES9_NS0_8NullTypeEmiLb0ESL_EEvT0_T1_T2_iT3_T4_T5_E12temp_storage+48];
	add.s32 	%r498, %r492, %r494;
	setp.eq.s32 	%p73, %r117, 9;
	selp.b32 	%r499, %r498, %r493, %p73;
	add.s32 	%r500, %r498, %r495;
	setp.eq.s32 	%p74, %r117, 10;
	selp.b32 	%r501, %r500, %r499, %p74;
	add.s32 	%r502, %r500, %r496;
	setp.eq.s32 	%p75, %r117, 11;
	selp.b32 	%r503, %r502, %r501, %p75;
	add.s32 	%r504, %r502, %r497;
	setp.eq.s32 	%p76, %r117, 12;
	selp.b32 	%r505, %r504, %r503, %p76;
	setp.lt.u32 	%p77, %r73, 32;
	setp.eq.s32 	%p78, %r222, 0;
	selp.b32 	%r506, 0, %r471, %p78;
	add.s32 	%r507, %r505, %r506;
	selp.b32 	%r508, %r471, %r507, %p77;
	setp.eq.s32 	%p79, %r73, 0;
	selp.b32 	%r1008, 0, %r508, %p79;
	bra.uni 	$L__BB3_88;
$L__BB3_69:
	add.s32 	%r256, %r121, %r120;
	add.s32 	%r257, %r122, %r256;
	add.s32 	%r258, %r123, %r257;
	add.s32 	%r259, %r124, %r258;
	add.s32 	%r260, %r125, %r259;
	add.s32 	%r261, %r126, %r260;
	add.s32 	%r262, %r127, %r261;
	add.s32 	%r263, %r128, %r262;
	add.s32 	%r264, %r129, %r263;
	add.s32 	%r265, %r130, %r264;
	add.s32 	%r266, %r131, %r265;
	add.s32 	%r267, %r132, %r266;
	add.s32 	%r268, %r133, %r267;
	add.s32 	%r269, %r134, %r268;
	add.s32 	%r270, %r135, %r269;
	add.s32 	%r271, %r136, %r270;
	add.s32 	%r272, %r137, %r271;
	add.s32 	%r230, %r138, %r272;
	mov.b32 	%r228, 1;
	mov.b32 	%r253, 0;
	mov.b32 	%r255, -1;
	// begin inline asm
	{  .reg .s32 r0;  .reg .pred p;  shfl.sync.up.b32 r0|p, %r230, %r228, %r253, %r255;  @p add.s32 r0, r0, %r230;  mov.s32 %r226, r0;}
	// end inline asm
	mov.b32 	%r234, 2;
	// begin inline asm
	{  .reg .s32 r0;  .reg .pred p;  shfl.sync.up.b32 r0|p, %r226, %r234, %r253, %r255;  @p add.s32 r0, r0, %r226;  mov.s32 %r232, r0;}
	// end inline asm
	mov.b32 	%r240, 4;
	// begin inline asm
	{  .reg .s32 r0;  .reg .pred p;  shfl.sync.up.b32 r0|p, %r232, %r240, %r253, %r255;  @p add.s32 r0, r0, %r232;  mov.s32 %r238, r0;}
	// end inline asm
	mov.b32 	%r246, 8;
	// begin inline asm
	{  .reg .s32 r0;  .reg .pred p;  shfl.sync.up.b32 r0|p, %r238, %r246, %r253, %r255;  @p add.s32 r0, r0, %r238;  mov.s32 %r244, r0;}
	// end inline asm
	mov.b32 	%r252, 16;
	// begin inline asm
	{  .reg .s32 r0;  .reg .pred p;  shfl.sync.up.b32 r0|p, %r244, %r252, %r253, %r255;  @p add.s32 r0, r0, %r244;  mov.s32 %r250, r0;}
	// end inline asm
	setp.ne.s32 	%p23, %r222, 31;
	@%p23 bra 	$L__BB3_71;
	shl.b32 	%r273, %r117, 2;
	mov.u32 	%r274, _ZZN3cub18CUB_300001_SM_10006detail4scan16DeviceScanKernelINS2_10policy_hubIiiimN4cuda3std3__44plusIvEEE10Policy1000EN6thrust24THRUST_300001_SM_1000_NS6detail15normal_iteratorINSD_10device_ptrIiEEEESI_NS0_13ScanTileStateIiLb1EEES9_NS0_8NullTypeEmiLb0ESL_EEvT0_T1_T2_iT3_T4_T5_E12temp_storage;
	add.s32 	%r275, %r274, %r273;
	st.shared.u32 	[%r275+16], %r250;
$L__BB3_71:
	sub.s32 	%r276, %r250, %r230;
	bar.sync 	0;
	ld.shared.v4.u32 	{%r277, %r278, %r279, %r280}, [_ZZN3cub18CUB_300001_SM_10006detail4scan16DeviceScanKernelINS2_10policy_hubIiiimN4cuda3std3__44plusIvEEE10Policy1000EN6thrust24THRUST_300001_SM_1000_NS6detail15normal_iteratorINSD_10device_ptrIiEEEESI_NS0_13ScanTileStateIiLb1EEES9_NS0_8NullTypeEmiLb0ESL_EEvT0_T1_T2_iT3_T4_T5_E12temp_storage+16];
	add.s32 	%r281, %r278, %r277;
	setp.eq.s32 	%p24, %r117, 2;
	selp.b32 	%r282, %r281, %r277, %p24;
	add.s32 	%r283, %r281, %r279;
	setp.eq.s32 	%p25, %r117, 3;
	selp.b32 	%r284, %r283, %r282, %p25;
	add.s32 	%r285, %r283, %r280;
	setp.eq.s32 	%p26, %r117, 4;
	selp.b32 	%r286, %r285, %r284, %p26;
	ld.shared.v4.u32 	{%r287, %r288, %r289, %r290}, [_ZZN3cub18CUB_300001_SM_10006detail4scan16DeviceScanKernelINS2_10policy_hubIiiimN4cuda3std3__44plusIvEEE10Policy1000EN6thrust24THRUST_300001_SM_1000_NS6detail15normal_iteratorINSD_10device_ptrIiEEEESI_NS0_13ScanTileStateIiLb1EEES9_NS0_8NullTypeEmiLb0ESL_EEvT0_T1_T2_iT3_T4_T5_E12temp_storage+32];
	add.s32 	%r291, %r285, %r287;
	setp.eq.s32 	%p27, %r117, 5;
	selp.b32 	%r292, %r291, %r286, %p27;
	add.s32 	%r293, %r291, %r288;
	setp.eq.s32 	%p28, %r117, 6;
	selp.b32 	%r294, %r293, %r292, %p28;
	add.s32 	%r295, %r293, %r289;
	setp.eq.s32 	%p29, %r117, 7;
	selp.b32 	%r296, %r295, %r294, %p29;
	add.s32 	%r297, %r295, %r290;
	setp.eq.s32 	%p30, %r117, 8;
	selp.b32 	%r298, %r297, %r296, %p30;
	ld.shared.v4.u32 	{%r299, %r300, %r301, %r302}, [_ZZN3cub18CUB_300001_SM_10006detail4scan16DeviceScanKernelINS2_10policy_hubIiiimN4cuda3std3__44plusIvEEE10Policy1000EN6thrust24THRUST_300001_SM_1000_NS6detail15normal_iteratorINSD_10device_ptrIiEEEESI_NS0_13ScanTileStateIiLb1EEES9_NS0_8NullTypeEmiLb0ESL_EEvT0_T1_T2_iT3_T4_T5_E12temp_storage+48];
	add.s32 	%r303, %r297, %r299;
	setp.eq.s32 	%p31, %r117, 9;
	selp.b32 	%r304, %r303, %r298, %p31;
	add.s32 	%r305, %r303, %r300;
	setp.eq.s32 	%p32, %r117, 10;
	selp.b32 	%r306, %r305, %r304, %p32;
	add.s32 	%r307, %r305, %r301;
	setp.eq.s32 	%p33, %r117, 11;
	selp.b32 	%r308, %r307, %r306, %p33;
	add.s32 	%r309, %r307, %r302;
	setp.eq.s32 	%p34, %r117, 12;
	selp.b32 	%r310, %r309, %r308, %p34;
	ld.shared.u32 	%r311, [_ZZN3cub18CUB_300001_SM_10006detail4scan16DeviceScanKernelINS2_10policy_hubIiiimN4cuda3std3__44plusIvEEE10Policy1000EN6thrust24THRUST_300001_SM_1000_NS6detail15normal_iteratorINSD_10device_ptrIiEEEESI_NS0_13ScanTileStateIiLb1EEES9_NS0_8NullTypeEmiLb0ESL_EEvT0_T1_T2_iT3_T4_T5_E12temp_storage+64];
	add.s32 	%r144, %r309, %r311;
	setp.gt.u32 	%p35, %r73, 31;
	setp.lt.u32 	%p36, %r73, 32;
	setp.eq.s32 	%p37, %r222, 0;
	selp.b32 	%r312, 0, %r276, %p37;
	add.s32 	%r1007, %r310, %r312;
	selp.b32 	%r146, %r276, %r1007, %p36;
	@%p35 bra 	$L__BB3_87;
	setp.ne.s32 	%p38, %r73, 0;
	mul.wide.s32 	%rd22, %r1, 8;
	add.s64 	%rd12, %rd1, %rd22;
	@%p38 bra 	$L__BB3_74;
	st.shared.u32 	[_ZZN3cub18CUB_300001_SM_10006detail4scan16DeviceScanKernelINS2_10policy_hubIiiimN4cuda3std3__44plusIvEEE10Policy1000EN6thrust24THRUST_300001_SM_1000_NS6detail15normal_iteratorINSD_10device_ptrIiEEEESI_NS0_13ScanTileStateIiLb1EEES9_NS0_8NullTypeEmiLb0ESL_EEvT0_T1_T2_iT3_T4_T5_E12temp_storage+12], %r144;
	add.s64 	%rd23, %rd12, 256;
	mov.b32 	%r313, 100;
	// begin inline asm
	st.relaxed.gpu.v2.u32 [%rd23], {%r313, %r144};
	// end inline asm
$L__BB3_74:
	not.b32 	%r319, %r73;
	add.s32 	%r1003, %r1, %r319;
	mov.b32 	%r315, 550;
	// begin inline asm
	nanosleep.u32 %r315;
	// end inline asm
	mul.wide.s32 	%rd25, %r1003, 8;
	add.s64 	%rd26, %rd1, %rd25;
	add.s64 	%rd24, %rd26, 256;
	// begin inline asm
	ld.relaxed.gpu.v2.u32 {%r1004, %r998}, [%rd24];
	// end inline asm
	mov.b32 	%r999, 478;
$L__BB3_75:
	setp.eq.s32 	%p39, %r1004, 99;
	mov.b32 	%r320, -1;
	vote.sync.any.pred 	%p40, %p39, %r320;
	not.pred 	%p41, %p40;
	@%p41 bra 	$L__BB3_77;
	// begin inline asm
	nanosleep.u32 %r999;
	// end inline asm
	shr.u32 	%r999, %r999, 1;
	// begin inline asm
	ld.relaxed.gpu.v2.u32 {%r1004, %r998}, [%rd24];
	// end inline asm
	bra.uni 	$L__BB3_75;
$L__BB3_77:
	setp.eq.s32 	%p42, %r1004, 101;
	mov.b32 	%r347, -1;
	vote.sync.ballot.b32 	%r349, %p42, %r347;
	// begin inline asm
	mov.u32 %r322, %lanemask_ge;
	// end inline asm
	and.b32  	%r350, %r349, %r322;
	or.b32  	%r351, %r350, -2147483648;
	add.s32 	%r352, %r351, -1;
	not.b32 	%r353, %r351;
	and.b32  	%r354, %r353, %r352;
	popc.b32 	%r326, %r354;
	mov.b32 	%r325, 1;
	// begin inline asm
	shfl.sync.down.b32 %r323, %r998, %r325, %r326, %r347;
	// end inline asm
	setp.lt.s32 	%p44, %r222, %r326;
	selp.b32 	%r355, %r323, 0, %p44;
	add.s32 	%r329, %r355, %r998;
	mov.b32 	%r330, 2;
	// begin inline asm
	shfl.sync.down.b32 %r328, %r329, %r330, %r326, %r347;
	// end inline asm
	add.s32 	%r356, %r222, 2;
	setp.gt.s32 	%p45, %r356, %r326;
	selp.b32 	%r357, 0, %r328, %p45;
	add.s32 	%r334, %r329, %r357;
	mov.b32 	%r335, 4;
	// begin inline asm
	shfl.sync.down.b32 %r333, %r334, %r335, %r326, %r347;
	// end inline asm
	add.s32 	%r358, %r222, 4;
	setp.gt.s32 	%p46, %r358, %r326;
	selp.b32 	%r359, 0, %r333, %p46;
	add.s32 	%r339, %r334, %r359;
	mov.b32 	%r340, 8;
	// begin inline asm
	shfl.sync.down.b32 %r338, %r339, %r340, %r326, %r347;
	// end inline asm
	add.s32 	%r360, %r222, 8;
	setp.gt.s32 	%p47, %r360, %r326;
	selp.b32 	%r361, 0, %r338, %p47;
	add.s32 	%r344, %r339, %r361;
	mov.b32 	%r345, 16;
	// begin inline asm
	shfl.sync.down.b32 %r343, %r344, %r345, %r326, %r347;
	// end inline asm
	add.s32 	%r362, %r222, 16;
	setp.gt.s32 	%p48, %r362, %r326;
	selp.b32 	%r363, 0, %r343, %p48;
	add.s32 	%r1000, %r344, %r363;
	add.s64 	%rd13, %rd1, 256;
	mov.b32 	%r1001, 478;
$L__BB3_78:
	setp.ne.s32 	%p49, %r1004, 101;
	mov.b32 	%r364, -1;
	vote.sync.all.pred 	%p50, %p49, %r364;
	not.pred 	%p51, %p50;
	@%p51 bra 	$L__BB3_83;
	shr.u32 	%r1001, %r1001, 1;
	mul.wide.s32 	%rd29, %r1003, 8;
	add.s64 	%rd30, %rd13, %rd29;
	add.s64 	%rd28, %rd30, -256;
	// begin inline asm
	ld.relaxed.gpu.v2.u32 {%r1004, %r1005}, [%rd28];
	// end inline asm
	mov.u32 	%r1006, %r1001;
$L__BB3_80:
	setp.eq.s32 	%p55, %r1004, 99;
	mov.b32 	%r372, -1;
	vote.sync.any.pred 	%p56, %p55, %r372;
	not.pred 	%p57, %p56;
	@%p57 bra 	$L__BB3_82;
	// begin inline asm
	nanosleep.u32 %r1006;
	// end inline asm
	shr.u32 	%r1006, %r1006, 1;
	// begin inline asm
	ld.relaxed.gpu.v2.u32 {%r1004, %r1005}, [%rd28];
	// end inline asm
	bra.uni 	$L__BB3_80;
$L__BB3_82:
	setp.eq.s32 	%p58, %r1004, 101;
	mov.b32 	%r398, -1;
	vote.sync.ballot.b32 	%r399, %p58, %r398;
	and.b32  	%r400, %r399, %r322;
	or.b32  	%r401, %r400, -2147483648;
	add.s32 	%r402, %r401, -1;
	not.b32 	%r403, %r401;
	and.b32  	%r404, %r403, %r402;
	popc.b32 	%r377, %r404;
	mov.b32 	%r376, 1;
	// begin inline asm
	shfl.sync.down.b32 %r374, %r1005, %r376, %r377, %r398;
	// end inline asm
	setp.lt.s32 	%p60, %r222, %r377;
	selp.b32 	%r405, %r374, 0, %p60;
	add.s32 	%r380, %r405, %r1005;
	mov.b32 	%r381, 2;
	// begin inline asm
	shfl.sync.down.b32 %r379, %r380, %r381, %r377, %r398;
	// end inline asm
	add.s32 	%r406, %r222, 2;
	setp.gt.s32 	%p61, %r406, %r377;
	selp.b32 	%r407, 0, %r379, %p61;
	add.s32 	%r385, %r380, %r407;
	mov.b32 	%r386, 4;
	// begin inline asm
	shfl.sync.down.b32 %r384, %r385, %r386, %r377, %r398;
	// end inline asm
	add.s32 	%r408, %r222, 4;
	setp.gt.s32 	%p62, %r408, %r377;
	selp.b32 	%r409, 0, %r384, %p62;
	add.s32 	%r390, %r385, %r409;
	mov.b32 	%r391, 8;
	// begin inline asm
	shfl.sync.down.b32 %r389, %r390, %r391, %r377, %r398;
	// end inline asm
	add.s32 	%r410, %r222, 8;
	setp.gt.s32 	%p63, %r410, %r377;
	selp.b32 	%r411, 0, %r389, %p63;
	add.s32 	%r395, %r390, %r411;
	mov.b32 	%r396, 16;
	// begin inline asm
	shfl.sync.down.b32 %r394, %r395, %r396, %r377, %r398;
	// end inline asm
	add.s32 	%r412, %r222, 16;
	setp.gt.s32 	%p64, %r412, %r377;
	selp.b32 	%r413, 0, %r394, %p64;
	add.s32 	%r414, %r413, %r1000;
	add.s32 	%r1000, %r414, %r395;
	add.s32 	%r1003, %r1003, -32;
	bra.uni 	$L__BB3_78;
$L__BB3_83:
	@%p38 bra 	$L__BB3_85;
	add.s32 	%r367, %r1000, %r144;
	add.s64 	%rd27, %rd12, 256;
	mov.b32 	%r366, 101;
	// begin inline asm
	st.relaxed.gpu.v2.u32 [%rd27], {%r366, %r367};
	// end inline asm
	st.shared.u32 	[_ZZN3cub18CUB_300001_SM_10006detail4scan16DeviceScanKernelINS2_10policy_hubIiiimN4cuda3std3__44plusIvEEE10Policy1000EN6thrust24THRUST_300001_SM_1000_NS6detail15normal_iteratorINSD_10device_ptrIiEEEESI_NS0_13ScanTileStateIiLb1EEES9_NS0_8NullTypeEmiLb0ESL_EEvT0_T1_T2_iT3_T4_T5_E12temp_storage+4], %r1000;
	st.shared.u32 	[_ZZN3cub18CUB_300001_SM_10006detail4scan16DeviceScanKernelINS2_10policy_hubIiiimN4cuda3std3__44plusIvEEE10Policy1000EN6thrust24THRUST_300001_SM_1000_NS6detail15normal_iteratorINSD_10device_ptrIiEEEESI_NS0_13ScanTileStateIiLb1EEES9_NS0_8NullTypeEmiLb0ESL_EEvT0_T1_T2_iT3_T4_T5_E12temp_storage+8], %r367;
$L__BB3_85:
	setp.ne.s32 	%p53, %r222, 0;
	mov.u32 	%r1007, %r146;
	@%p53 bra 	$L__BB3_87;
	st.shared.u32 	[_ZZN3cub18CUB_300001_SM_10006detail4scan16DeviceScanKernelINS2_10policy_hubIiiimN4cuda3std3__44plusIvEEE10Policy1000EN6thrust24THRUST_300001_SM_1000_NS6detail15normal_iteratorINSD_10device_ptrIiEEEESI_NS0_13ScanTileStateIiLb1EEES9_NS0_8NullTypeEmiLb0ESL_EEvT0_T1_T2_iT3_T4_T5_E12temp_storage+84], %r1000;
	mov.u32 	%r1007, %r1000;
$L__BB3_87:
	bar.sync 	0;
	setp.eq.s32 	%p54, %r73, 0;
	ld.shared.u32 	%r368, [_ZZN3cub18CUB_300001_SM_10006detail4scan16DeviceScanKernelINS2_10policy_hubIiiimN4cuda3std3__44plusIvEEE10Policy1000EN6thrust24THRUST_300001_SM_1000_NS6detail15normal_iteratorINSD_10device_ptrIiEEEESI_NS0_13ScanTileStateIiLb1EEES9_NS0_8NullTypeEmiLb0ESL_EEvT0_T1_T2_iT3_T4_T5_E12temp_storage+84];
	selp.b32 	%r369, 0, %r368, %p54;
	add.s32 	%r1008, %r369, %r1007;
$L__BB3_88:
	add.s32 	%r509, %r1008, %r120;
	add.s32 	%r510, %r121, %r509;
	add.s32 	%r511, %r122, %r510;
	add.s32 	%r512, %r123, %r511;
	add.s32 	%r513, %r124, %r512;
	add.s32 	%r514, %r125, %r513;
	add.s32 	%r515, %r126, %r514;
	add.s32 	%r516, %r127, %r515;
	add.s32 	%r517, %r128, %r516;
	add.s32 	%r518, %r129, %r517;
	add.s32 	%r519, %r130, %r518;
	add.s32 	%r520, %r131, %r519;
	add.s32 	%r521, %r132, %r520;
	add.s32 	%r522, %r133, %r521;
	add.s32 	%r523, %r134, %r522;
	add.s32 	%r524, %r135, %r523;
	add.s32 	%r525, %r136, %r524;
	add.s32 	%r526, %r137, %r525;
	add.s32 	%r527, %r138, %r526;
	bar.sync 	0;
	st.shared.u32 	[%r119], %r509;
	st.shared.u32 	[%r119+4], %r510;
	st.shared.u32 	[%r119+8], %r511;
	st.shared.u32 	[%r119+12], %r512;
	st.shared.u32 	[%r119+16], %r513;
	st.shared.u32 	[%r119+20], %r514;
	st.shared.u32 	[%r119+24], %r515;
	st.shared.u32 	[%r119+28], %r516;
	st.shared.u32 	[%r119+32], %r517;
	st.shared.u32 	[%r119+36], %r518;
	st.shared.u32 	[%r119+40], %r519;
	st.shared.u32 	[%r119+44], %r520;
	st.shared.u32 	[%r119+48], %r521;
	st.shared.u32 	[%r119+52], %r522;
	st.shared.u32 	[%r119+56], %r523;
	st.shared.u32 	[%r119+60], %r524;
	st.shared.u32 	[%r119+64], %r525;
	st.shared.u32 	[%r119+68], %r526;
	st.shared.u32 	[%r119+72], %r527;
	bar.warp.sync 	-1;
	ld.shared.u32 	%r180, [%r118];
	ld.shared.u32 	%r181, [%r118+128];
	ld.shared.u32 	%r182, [%r118+256];
	ld.shared.u32 	%r183, [%r118+384];
	ld.shared.u32 	%r184, [%r118+512];
	ld.shared.u32 	%r185, [%r118+640];
	ld.shared.u32 	%r186, [%r118+768];
	ld.shared.u32 	%r187, [%r118+896];
	ld.shared.u32 	%r188, [%r118+1024];
	ld.shared.u32 	%r189, [%r118+1152];
	ld.shared.u32 	%r190, [%r118+1280];
	ld.shared.u32 	%r191, [%r118+1408];
	ld.shared.u32 	%r192, [%r118+1536];
	ld.shared.u32 	%r193, [%r118+1664];
	ld.shared.u32 	%r194, [%r118+1792];
	ld.shared.u32 	%r195, [%r118+1920];
	ld.shared.u32 	%r196, [%r118+2048];
	ld.shared.u32 	%r197, [%r118+2176];
	ld.shared.u32 	%r198, [%r118+2304];
	setp.ne.s32 	%p80, %r73, 0;
	@%p80 bra 	$L__BB3_90;
	st.volatile.shared.u32 	[_ZZN3cub18CUB_300001_SM_10006detail4scan16DeviceScanKernelINS2_10policy_hubIiiimN4cuda3std3__44plusIvEEE10Policy1000EN6thrust24THRUST_300001_SM_1000_NS6detail15normal_iteratorINSD_10device_ptrIiEEEESI_NS0_13ScanTileStateIiLb1EEES9_NS0_8NullTypeEmiLb0ESL_EEvT0_T1_T2_iT3_T4_T5_E12temp_storage+31616], %r72;
$L__BB3_90:
	bar.sync 	0;
	ld.volatile.shared.u32 	%r199, [_ZZN3cub18CUB_300001_SM_10006detail4scan16DeviceScanKernelINS2_10policy_hubIiiimN4cuda3std3__44plusIvEEE10Policy1000EN6thrust24THRUST_300001_SM_1000_NS6detail15normal_iteratorINSD_10device_ptrIiEEEESI_NS0_13ScanTileStateIiLb1EEES9_NS0_8NullTypeEmiLb0ESL_EEvT0_T1_T2_iT3_T4_T5_E12temp_storage+31616];
	cvt.u64.u32 	%rd35, %r75;
	add.s64 	%rd36, %rd4, %rd35;
	setp.ge.s32 	%p81, %r75, %r199;
	shl.b64 	%rd37, %rd36, 2;
	add.s64 	%rd15, %rd3, %rd37;
	@%p81 bra 	$L__BB3_92;
	st.global.u32 	[%rd15], %r180;
$L__BB3_92:
	mov.u32 	%r528, %tid.x;
	and.b32  	%r529, %r528, 992;
	mul.lo.s32 	%r530, %r529, 19;
	and.b32  	%r531, %r528, 31;
	or.b32  	%r532, %r530, %r531;
	add.s32 	%r533, %r532, 32;
	setp.ge.s32 	%p82, %r533, %r199;
	@%p82 bra 	$L__BB3_94;
	st.global.u32 	[%rd15+128], %r181;
$L__BB3_94:
	add.s32 	%r539, %r532, 64;
	setp.ge.s32 	%p83, %r539, %r199;
	@%p83 bra 	$L__BB3_96;
	st.global.u32 	[%rd15+256], %r182;
$L__BB3_96:
	add.s32 	%r545, %r532, 96;
	setp.ge.s32 	%p84, %r545, %r199;
	@%p84 bra 	$L__BB3_98;
	st.global.u32 	[%rd15+384], %r183;
$L__BB3_98:
	add.s32 	%r551, %r532, 128;
	setp.ge.s32 	%p85, %r551, %r199;
	@%p85 bra 	$L__BB3_100;
	st.global.u32 	[%rd15+512], %r184;
$L__BB3_100:
	add.s32 	%r557, %r532, 160;
	setp.ge.s32 	%p86, %r557, %r199;
	@%p86 bra 	$L__BB3_102;
	st.global.u32 	[%rd15+640], %r185;
$L__BB3_102:
	add.s32 	%r563, %r532, 192;
	setp.ge.s32 	%p87, %r563, %r199;
	@%p87 bra 	$L__BB3_104;
	st.global.u32 	[%rd15+768], %r186;
$L__BB3_104:
	add.s32 	%r569, %r532, 224;
	setp.ge.s32 	%p88, %r569, %r199;
	@%p88 bra 	$L__BB3_106;
	st.global.u32 	[%rd15+896], %r187;
$L__BB3_106:
	setp.ge.s32 	%p89, %r92, %r199;
	@%p89 bra 	$L__BB3_108;
	st.global.u32 	[%rd15+1024], %r188;
$L__BB3_108:
	add.s32 	%r575, %r532, 288;
	setp.ge.s32 	%p90, %r575, %r199;
	@%p90 bra 	$L__BB3_110;
	st.global.u32 	[%rd15+1152], %r189;
$L__BB3_110:
	add.s32 	%r581, %r532, 320;
	setp.ge.s32 	%p91, %r581, %r199;
	@%p91 bra 	$L__BB3_112;
	st.global.u32 	[%rd15+1280], %r190;
$L__BB3_112:
	add.s32 	%r587, %r532, 352;
	setp.ge.s32 	%p92, %r587, %r199;
	@%p92 bra 	$L__BB3_114;
	st.global.u32 	[%rd15+1408], %r191;
$L__BB3_114:
	add.s32 	%r593, %r532, 384;
	setp.ge.s32 	%p93, %r593, %r199;
	@%p93 bra 	$L__BB3_116;
	st.global.u32 	[%rd15+1536], %r192;
$L__BB3_116:
	add.s32 	%r599, %r532, 416;
	setp.ge.s32 	%p94, %r599, %r199;
	@%p94 bra 	$L__BB3_118;
	st.global.u32 	[%rd15+1664], %r193;
$L__BB3_118:
	add.s32 	%r605, %r532, 448;
	setp.ge.s32 	%p95, %r605, %r199;
	@%p95 bra 	$L__BB3_120;
	st.global.u32 	[%rd15+1792], %r194;
$L__BB3_120:
	add.s32 	%r611, %r532, 480;
	setp.ge.s32 	%p96, %r611, %r199;
	@%p96 bra 	$L__BB3_122;
	st.global.u32 	[%rd15+1920], %r195;
$L__BB3_122:
	add.s32 	%r617, %r532, 512;
	setp.ge.s32 	%p97, %r617, %r199;
	@%p97 bra 	$L__BB3_124;
	st.global.u32 	[%rd15+2048], %r196;
$L__BB3_124:
	add.s32 	%r623, %r532, 544;
	setp.ge.s32 	%p98, %r623, %r199;
	@%p98 bra 	$L__BB3_126;
	st.global.u32 	[%rd15+2176], %r197;
$L__BB3_126:
	setp.ge.s32 	%p99, %r113, %r199;
	@%p99 bra 	$L__BB3_128;
	st.global.u32 	[%rd15+2304], %r198;
$L__BB3_128:
	ret;

}
	// .globl	_ZN3cub18CUB_300001_SM_10006detail4scan16DeviceScanKernelINS2_10policy_hubIiiijN4cuda3std3__44plusIvEEE10Policy1000EN6thrust24THRUST_300001_SM_1000_NS6detail15normal_iteratorINSD_10device_ptrIiEEEESI_NS0_13ScanTileStateIiLb1EEES9_NS1_10InputValueIiPiEEjiLb0EiEEvT0_T1_T2_iT3_T4_T5_
.visible .entry _ZN3cub18CUB_300001_SM_10006detail4scan16DeviceScanKernelINS2_10policy_hubIiiijN4cuda3std3__44plusIvEEE10Policy1000EN6thrust24THRUST_300001_SM_1000_NS6detail15normal_iteratorINSD_10device_ptrIiEEEESI_NS0_13ScanTileStateIiLb1EEES9_NS1_10InputValueIiPiEEjiLb0EiEEvT0_T1_T2_iT3_T4_T5_(
	.param .align 8 .b8 _ZN3cub18CUB_300001_SM_10006detail4scan16DeviceScanKernelINS2_10policy_hubIiiijN4cuda3std3__44plusIvEEE10Policy1000EN6thrust24THRUST_300001_SM_1000_NS6detail15normal_iteratorINSD_10device_ptrIiEEEESI_NS0_13ScanTileStateIiLb1EEES9_NS1_10InputValueIiPiEEjiLb0EiEEvT0_T1_T2_iT3_T4_T5__param_0[8],
	.param .align 8 .b8 _ZN3cub18CUB_300001_SM_10006detail4scan16DeviceScanKernelINS2_10policy_hubIiiijN4cuda3std3__44plusIvEEE10Policy1000EN6thrust24THRUST_300001_SM_1000_NS6detail15normal_iteratorINSD_10device_ptrIiEEEESI_NS0_13ScanTileStateIiLb1EEES9_NS1_10InputValueIiPiEEjiLb0EiEEvT0_T1_T2_iT3_T4_T5__param_1[8],
	.param .align 8 .b8 _ZN3cub18CUB_300001_SM_10006detail4scan16DeviceScanKernelINS2_10policy_hubIiiijN4cuda3std3__44plusIvEEE10Policy1000EN6thrust24THRUST_300001_SM_1000_NS6detail15normal_iteratorINSD_10device_ptrIiEEEESI_NS0_13ScanTileStateIiLb1EEES9_NS1_10InputValueIiPiEEjiLb0EiEEvT0_T1_T2_iT3_T4_T5__param_2[8],
	.param .u32 _ZN3cub18CUB_300001_SM_10006detail4scan16DeviceScanKernelINS2_10policy_hubIiiijN4cuda3std3__44plusIvEEE10Policy1000EN6thrust24THRUST_300001_SM_1000_NS6detail15normal_iteratorINSD_10device_ptrIiEEEESI_NS0_13ScanTileStateIiLb1EEES9_NS1_10InputValueIiPiEEjiLb0EiEEvT0_T1_T2_iT3_T4_T5__param_3,
	.param .align 1 .b8 _ZN3cub18CUB_300001_SM_10006detail4scan16DeviceScanKernelINS2_10policy_hubIiiijN4cuda3std3__44plusIvEEE10Policy1000EN6thrust24THRUST_300001_SM_1000_NS6detail15normal_iteratorINSD_10device_ptrIiEEEESI_NS0_13ScanTileStateIiLb1EEES9_NS1_10InputValueIiPiEEjiLb0EiEEvT0_T1_T2_iT3_T4_T5__param_4[1],
	.param .align 8 .b8 _ZN3cub18CUB_300001_SM_10006detail4scan16DeviceScanKernelINS2_10policy_hubIiiijN4cuda3std3__44plusIvEEE10Policy1000EN6thrust24THRUST_300001_SM_1000_NS6detail15normal_iteratorINSD_10device_ptrIiEEEESI_NS0_13ScanTileStateIiLb1EEES9_NS1_10InputValueIiPiEEjiLb0EiEEvT0_T1_T2_iT3_T4_T5__param_5[16],
	.param .u32 _ZN3cub18CUB_300001_SM_10006detail4scan16DeviceScanKernelINS2_10policy_hubIiiijN4cuda3std3__44plusIvEEE10Policy1000EN6thrust24THRUST_300001_SM_1000_NS6detail15normal_iteratorINSD_10device_ptrIiEEEESI_NS0_13ScanTileStateIiLb1EEES9_NS1_10InputValueIiPiEEjiLb0EiEEvT0_T1_T2_iT3_T4_T5__param_6
)
.maxntid 384
{
	.reg .pred 	%p<160>;
	.reg .b16 	%rs<3>;
	.reg .b32 	%r<1050>;
	.reg .b64 	%rd<58>;
	// demoted variable
	.shared .align 16 .b8 _ZZN3cub18CUB_300001_SM_10006detail4scan16DeviceScanKernelINS2_10policy_hubIiiijN4cuda3std3__44plusIvEEE10Policy1000EN6thrust24THRUST_300001_SM_1000_NS6detail15normal_iteratorINSD_10device_ptrIiEEEESI_NS0_13ScanTileStateIiLb1EEES9_NS1_10InputValueIiPiEEjiLb0EiEEvT0_T1_T2_iT3_T4_T5_E12temp_storage[33808];
	ld.param.u32 	%r239, [_ZN3cub18CUB_300001_SM_10006detail4scan16DeviceScanKernelINS2_10policy_hubIiiijN4cuda3std3__44plusIvEEE10Policy1000EN6thrust24THRUST_300001_SM_1000_NS6detail15normal_iteratorINSD_10device_ptrIiEEEESI_NS0_13ScanTileStateIiLb1EEES9_NS1_10InputValueIiPiEEjiLb0EiEEvT0_T1_T2_iT3_T4_T5__param_5];
	bfe.u32 	%r240, %r239, 0, 8;
	cvt.u16.u32 	%rs1, %r240;
	and.b16  	%rs2, %rs1, 255;
	ld.param.u64 	%rd16, [_ZN3cub18CUB_300001_SM_10006detail4scan16DeviceScanKernelINS2_10policy_hubIiiijN4cuda3std3__44plusIvEEE10Policy1000EN6thrust24THRUST_300001_SM_1000_NS6detail15normal_iteratorINSD_10device_ptrIiEEEESI_NS0_13ScanTileStateIiLb1EEES9_NS1_10InputValueIiPiEEjiLb0EiEEvT0_T1_T2_iT3_T4_T5__param_2];
	ld.param.u64 	%rd15, [_ZN3cub18CUB_300001_SM_10006detail4scan16DeviceScanKernelINS2_10policy_hubIiiijN4cuda3std3__44plusIvEEE10Policy1000EN6thrust24THRUST_300001_SM_1000_NS6detail15normal_iteratorINSD_10device_ptrIiEEEESI_NS0_13ScanTileStateIiLb1EEES9_NS1_10InputValueIiPiEEjiLb0EiEEvT0_T1_T2_iT3_T4_T5__param_1];
	ld.param.u64 	%rd14, [_ZN3cub18CUB_300001_SM_10006detail4scan16DeviceScanKernelINS2_10policy_hubIiiijN4cuda3std3__44plusIvEEE10Policy1000EN6thrust24THRUST_300001_SM_1000_NS6detail15normal_iteratorINSD_10device_ptrIiEEEESI_NS0_13ScanTileStateIiLb1EEES9_NS1_10InputValueIiPiEEjiLb0EiEEvT0_T1_T2_iT3_T4_T5__param_0];
	ld.param.u64 	%rd1, [_ZN3cub18CUB_300001_SM_10006detail4scan16DeviceScanKernelINS2_10policy_hubIiiijN4cuda3std3__44plusIvEEE10Policy1000EN6thrust24THRUST_300001_SM_1000_NS6detail15normal_iteratorINSD_10device_ptrIiEEEESI_NS0_13ScanTileStateIiLb1EEES9_NS1_10InputValueIiPiEEjiLb0EiEEvT0_T1_T2_iT3_T4_T5__param_5+8];
	ld.param.u32 	%r238, [_ZN3cub18CUB_300001_SM_10006detail4scan16DeviceScanKernelINS2_10policy_hubIiiijN4cuda3std3__44plusIvEEE10Policy1000EN6thrust24THRUST_300001_SM_1000_NS6detail15normal_iteratorINSD_10device_ptrIiEEEESI_NS0_13ScanTileStateIiLb1EEES9_NS1_10InputValueIiPiEEjiLb0EiEEvT0_T1_T2_iT3_T4_T5__param_6];
	setp.eq.s16 	%p1, %rs2, 0;
	@%p1 bra 	$L__BB4_2;
	cvta.to.global.u64 	%rd17, %rd1;
	ld.global.u32 	%r997, [%rd17];
	bra.uni 	$L__BB4_3;
$L__BB4_2:
	cvt.u32.u64 	%r997, %rd1;
$L__BB4_3:
	ld.param.u32 	%r995, [_ZN3cub18CUB_300001_SM_10006detail4scan16DeviceScanKernelINS2_10policy_hubIiiijN4cuda3std3__44plusIvEEE10Policy1000EN6thrust24THRUST_300001_SM_1000_NS6detail15normal_iteratorINSD_10device_ptrIiEEEESI_NS0_13ScanTileStateIiLb1EEES9_NS1_10InputValueIiPiEEjiLb0EiEEvT0_T1_T2_iT3_T4_T5__param_3];
	cvta.to.global.u64 	%rd3, %rd14;
	cvta.to.global.u64 	%rd4, %rd15;
	mov.u32 	%r241, %ctaid.x;
	add.s32 	%r998, %r995, %r241;
	mul.lo.s32 	%r5, %r998, 8448;
	sub.s32 	%r6, %r238, %r5;
	setp.lt.u32 	%p2, %r6, 8449;
	@%p2 bra 	$L__BB4_29;
	cvt.u64.u32 	%rd40, %r5;
	mov.u32 	%r7, %tid.x;
	and.b32  	%r640, %r7, 31;
	and.b32  	%r641, %r7, 992;
	mul.lo.s32 	%r642, %r641, 22;
	or.b32  	%r643, %r642, %r640;
	cvt.u64.u32 	%rd41, %r643;
	add.s64 	%rd5, %rd41, %rd40;
	shl.b64 	%rd42, %rd5, 2;
	add.s64 	%rd43, %rd3, %rd42;
	ld.global.u32 	%r644, [%rd43];
	ld.global.u32 	%r645, [%rd43+128];
	ld.global.u32 	%r646, [%rd43+256];
	ld.global.u32 	%r647, [%rd43+384];
	ld.global.u32 	%r648, [%rd43+512];
	ld.global.u32 	%r649, [%rd43+640];
	ld.global.u32 	%r650, [%rd43+768];
	ld.global.u32 	%r651, [%rd43+896];
	ld.global.u32 	%r652, [%rd43+1024];
	ld.global.u32 	%r653, [%rd43+1152];
	ld.global.u32 	%r654, [%rd43+1280];
	ld.global.u32 	%r655, [%rd43+1408];
	ld.global.u32 	%r656, [%rd43+1536];
	ld.global.u32 	%r657, [%rd43+1664];
	ld.global.u32 	%r658, [%rd43+1792];
	ld.global.u32 	%r659, [%rd43+1920];
	ld.global.u32 	%r660, [%rd43+2048];
	ld.global.u32 	%r661, [%rd43+2176];
	ld.global.u32 	%r662, [%rd43+2304];
	ld.global.u32 	%r663, [%rd43+2432];
	ld.global.u32 	%r664, [%rd43+2560];
	ld.global.u32 	%r665, [%rd43+2688];
	// begin inline asm
	mov.u32 %r639, %laneid;
	// end inline asm
	shr.u32 	%r9, %r7, 5;
	mad.lo.s32 	%r666, %r9, 704, %r639;
	shl.b32 	%r667, %r666, 2;
	mov.u32 	%r668, _ZZN3cub18CUB_300001_SM_10006detail4scan16DeviceScanKernelINS2_10policy_hubIiiijN4cuda3std3__44plusIvEEE10Policy1000EN6thrust24THRUST_300001_SM_1000_NS6detail15normal_iteratorINSD_10device_ptrIiEEEESI_NS0_13ScanTileStateIiLb1EEES9_NS1_10InputValueIiPiEEjiLb0EiEEvT0_T1_T2_iT3_T4_T5_E12temp_storage;
	add.s32 	%r10, %r668, %r667;
	st.shared.u32 	[%r10], %r644;
	st.shared.u32 	[%r10+128], %r645;
	st.shared.u32 	[%r10+256], %r646;
	st.shared.u32 	[%r10+384], %r647;
	st.shared.u32 	[%r10+512], %r648;
	st.shared.u32 	[%r10+640], %r649;
	st.shared.u32 	[%r10+768], %r650;
	st.shared.u32 	[%r10+896], %r651;
	st.shared.u32 	[%r10+1024], %r652;
	st.shared.u32 	[%r10+1152], %r653;
	st.shared.u32 	[%r10+1280], %r654;
	st.shared.u32 	[%r10+1408], %r655;
	st.shared.u32 	[%r10+1536], %r656;
	st.shared.u32 	[%r10+1664], %r657;
	st.shared.u32 	[%r10+1792], %r658;
	st.shared.u32 	[%r10+1920], %r659;
	st.shared.u32 	[%r10+2048], %r660;
	st.shared.u32 	[%r10+2176], %r661;
	st.shared.u32 	[%r10+2304], %r662;
	st.shared.u32 	[%r10+2432], %r663;
	st.shared.u32 	[%r10+2560], %r664;
	st.shared.u32 	[%r10+2688], %r665;
	bar.warp.sync 	-1;
	mad.lo.s32 	%r11, %r639, 84, %r10;
	ld.shared.v2.u32 	{%r12, %r13}, [%r11];
	ld.shared.v2.u32 	{%r14, %r15}, [%r11+8];
	ld.shared.v2.u32 	{%r16, %r17}, [%r11+16];
	ld.shared.v2.u32 	{%r18, %r19}, [%r11+24];
	ld.shared.v2.u32 	{%r20, %r21}, [%r11+32];
	ld.shared.v2.u32 	{%r22, %r23}, [%r11+40];
	ld.shared.v2.u32 	{%r24, %r25}, [%r11+48];
	ld.shared.v2.u32 	{%r26, %r27}, [%r11+56];
	ld.shared.v2.u32 	{%r28, %r29}, [%r11+64];
	ld.shared.v2.u32 	{%r30, %r31}, [%r11+72];
	ld.shared.v2.u32 	{%r32, %r33}, [%r11+80];
	bar.sync 	0;
	setp.ne.s32 	%p104, %r998, 0;
	@%p104 bra 	$L__BB4_9;
	add.s32 	%r890, %r13, %r12;
	add.s32 	%r891, %r14, %r890;
	add.s32 	%r892, %r15, %r891;
	add.s32 	%r893, %r16, %r892;
	add.s32 	%r894, %r17, %r893;
	add.s32 	%r895, %r18, %r894;
	add.s32 	%r896, %r19, %r895;
	add.s32 	%r897, %r20, %r896;
	add.s32 	%r898, %r21, %r897;
	add.s32 	%r899, %r22, %r898;
	add.s32 	%r900, %r23, %r899;
	add.s32 	%r901, %r24, %r900;
	add.s32 	%r902, %r25, %r901;
	add.s32 	%r903, %r26, %r902;
	add.s32 	%r904, %r27, %r903;
	add.s32 	%r905, %r28, %r904;
	add.s32 	%r906, %r29, %r905;
	add.s32 	%r907, %r30, %r906;
	add.s32 	%r908, %r31, %r907;
	add.s32 	%r909, %r32, %r908;
	add.s32 	%r864, %r33, %r909;
	mov.b32 	%r862, 1;
	mov.b32 	%r887, 0;
	mov.b32 	%r889, -1;
	// begin inline asm
	{  .reg .s32 r0;  .reg .pred p;  shfl.sync.up.b32 r0|p, %r864, %r862, %r887, %r889;  @p add.s32 r0, r0, %r864;  mov.s32 %r860, r0;}
	// end inline asm
	mov.b32 	%r868, 2;
	// begin inline asm
	{  .reg .s32 r0;  .reg .pred p;  shfl.sync.up.b32 r0|p, %r860, %r868, %r887, %r889;  @p add.s32 r0, r0, %r860;  mov.s32 %r866, r0;}
	// end inline asm
	mov.b32 	%r874, 4;
	// begin inline asm
	{  .reg .s32 r0;  .reg .pred p;  shfl.sync.up.b32 r0|p, %r866, %r874, %r887, %r889;  @p add.s32 r0, r0, %r866;  mov.s32 %r872, r0;}
	// end inline asm
	mov.b32 	%r880, 8;
	// begin inline asm
	{  .reg .s32 r0;  .reg .pred p;  shfl.sync.up.b32 r0|p, %r872, %r880, %r887, %r889;  @p add.s32 r0, r0, %r872;  mov.s32 %r878, r0;}
	// end inline asm
	mov.b32 	%r886, 16;
	// begin inline asm
	{  .reg .s32 r0;  .reg .pred p;  shfl.sync.up.b32 r0|p, %r878, %r886, %r887, %r889;  @p add.s32 r0, r0, %r878;  mov.s32 %r884, r0;}
	// end inline asm
	setp.ne.s32 	%p146, %r639, 31;
	@%p146 bra 	$L__BB4_7;
	shl.b32 	%r910, %r9, 2;
	add.s32 	%r912, %r668, %r910;
	st.shared.u32 	[%r912+16], %r884;
$L__BB4_7:
	bar.sync 	0;
	ld.shared.v4.u32 	{%r913, %r914, %r915, %r916}, [_ZZN3cub18CUB_300001_SM_10006detail4scan16DeviceScanKernelINS2_10policy_hubIiiijN4cuda3std3__44plusIvEEE10Policy1000EN6thrust24THRUST_300001_SM_1000_NS6detail15normal_iteratorINSD_10device_ptrIiEEEESI_NS0_13ScanTileStateIiLb1EEES9_NS1_10InputValueIiPiEEjiLb0EiEEvT0_T1_T2_iT3_T4_T5_E12temp_storage+16];
	add.s32 	%r917, %r914, %r913;
	setp.eq.s32 	%p147, %r9, 2;
	selp.b32 	%r918, %r917, %r913, %p147;
	add.s32 	%r919, %r917, %r915;
	setp.eq.s32 	%p148, %r9, 3;
	selp.b32 	%r920, %r919, %r918, %p148;
	add.s32 	%r921, %r919, %r916;
	setp.eq.s32 	%p149, %r9, 4;
	selp.b32 	%r922, %r921, %r920, %p149;
	ld.shared.v4.u32 	{%r923, %r924, %r925, %r926}, [_ZZN3cub18CUB_300001_SM_10006detail4scan16DeviceScanKernelINS2_10policy_hubIiiijN4cuda3std3__44plusIvEEE10Policy1000EN6thrust24THRUST_300001_SM_1000_NS6detail15normal_iteratorINSD_10device_ptrIiEEEESI_NS0_13ScanTileStateIiLb1EEES9_NS1_10InputValueIiPiEEjiLb0EiEEvT0_T1_T2_iT3_T4_T5_E12temp_storage+32];
	add.s32 	%r927, %r921, %r923;
	setp.eq.s32 	%p150, %r9, 5;
	selp.b32 	%r928, %r927, %r922, %p150;
	add.s32 	%r929, %r927, %r924;
	setp.eq.s32 	%p151, %r9, 6;
	selp.b32 	%r930, %r929, %r928, %p151;
	add.s32 	%r931, %r929, %r925;
	setp.eq.s32 	%p152, %r9, 7;
	selp.b32 	%r932, %r931, %r930, %p152;
	add.s32 	%r933, %r931, %r926;
	setp.eq.s32 	%p153, %r9, 8;
	selp.b32 	%r934, %r933, %r932, %p153;
	ld.shared.v4.u32 	{%r935, %r936, %r937, %r938}, [_ZZN3cub18CUB_300001_SM_10006detail4scan16DeviceScanKernelINS2_10policy_hubIiiijN4cuda3std3__44plusIvEEE10Policy1000EN6thrust24THRUST_300001_SM_1000_NS6detail15normal_iteratorINSD_10device_ptrIiEEEESI_NS0_13ScanTileStateIiLb1EEES9_NS1_10InputValueIiPiEEjiLb0EiEEvT0_T1_T2_iT3_T4_T5_E12temp_storage+48];
	add.s32 	%r939, %r933, %r935;
	setp.eq.s32 	%p154, %r9, 9;
	selp.b32 	%r940, %r939, %r934, %p154;
	add.s32 	%r941, %r939, %r936;
	setp.eq.s32 	%p155, %r9, 10;
	selp.b32 	%r942, %r941, %r940, %p155;
	add.s32 	%r943, %r941, %r937;
	setp.eq.s32 	%p156, %r9, 11;
	selp.b32 	%r944, %r943, %r942, %p156;
	setp.lt.u32 	%p157, %r7, 32;
	selp.b32 	%r945, 0, %r944, %p157;
	setp.eq.s32 	%p158, %r639, 0;
	sub.s32 	%r946, %r884, %r864;
	selp.b32 	%r947, 0, %r946, %p158;
	add.s32 	%r948, %r947, %r997;
	add.s32 	%r1012, %r948, %r945;
	add.s32 	%r949, %r938, %r997;
	add.s32 	%r37, %r949, %r943;
	setp.ne.s32 	%p159, %r7, 0;
	@%p159 bra 	$L__BB4_28;
	add.s64 	%rd55, %rd16, 256;
	mov.b32 	%r950, 101;
	// begin inline asm
	st.relaxed.gpu.v2.u32 [%rd55], {%r950, %r37};
	// end inline asm
	bra.uni 	$L__BB4_28;
$L__BB4_9:
	add.s32 	%r699, %r13, %r12;
	add.s32 	%r700, %r14, %r699;
	add.s32 	%r701, %r15, %r700;
	add.s32 	%r702, %r16, %r701;
	add.s32 	%r703, %r17, %r702;
	add.s32 	%r704, %r18, %r703;
	add.s32 	%r705, %r19, %r704;
	add.s32 	%r706, %r20, %r705;
	add.s32 	%r707, %r21, %r706;
	add.s32 	%r708, %r22, %r707;
	add.s32 	%r709, %r23, %r708;
	add.s32 	%r710, %r24, %r709;
	add.s32 	%r711, %r25, %r710;
	add.s32 	%r712, %r26, %r711;
	add.s32 	%r713, %r27, %r712;
	add.s32 	%r714, %r28, %r713;
	add.s32 	%r715, %r29, %r714;
	add.s32 	%r716, %r30, %r715;
	add.s32 	%r717, %r31, %r716;
	add.s32 	%r718, %r32, %r717;
	add.s32 	%r673, %r33, %r718;
	mov.b32 	%r671, 1;
	mov.b32 	%r696, 0;
	mov.b32 	%r698, -1;
	// begin inline asm
	{  .reg .s32 r0;  .reg .pred p;  shfl.sync.up.b32 r0|p, %r673, %r671, %r696, %r698;  @p add.s32 r0, r0, %r673;  mov.s32 %r669, r0;}
	// end inline asm
	mov.b32 	%r677, 2;
	// begin inline asm
	{  .reg .s32 r0;  .reg .pred p;  shfl.sync.up.b32 r0|p, %r669, %r677, %r696, %r698;  @p add.s32 r0, r0, %r669;  mov.s32 %r675, r0;}
	// end inline asm
	mov.b32 	%r683, 4;
	// begin inline asm
	{  .reg .s32 r0;  .reg .pred p;  shfl.sync.up.b32 r0|p, %r675, %r683, %r696, %r698;  @p add.s32 r0, r0, %r675;  mov.s32 %r681, r0;}
	// end inline asm
	mov.b32 	%r689, 8;
	// begin inline asm
	{  .reg .s32 r0;  .reg .pred p;  shfl.sync.up.b32 r0|p, %r681, %r689, %r696, %r698;  @p add.s32 r0, r0, %r681;  mov.s32 %r687, r0;}
	// end inline asm
	mov.b32 	%r695, 16;
	// begin inline asm
	{  .reg .s32 r0;  .reg .pred p;  shfl.sync.up.b32 r0|p, %r687, %r695, %r696, %r698;  @p add.s32 r0, r0, %r687;  mov.s32 %r693, r0;}
	// end inline asm
	setp.ne.s32 	%p105, %r639, 31;
	@%p105 bra 	$L__BB4_11;
	shl.b32 	%r719, %r9, 2;
	add.s32 	%r721, %r668, %r719;
	st.shared.u32 	[%r721+16], %r693;
$L__BB4_11:
	sub.s32 	%r722, %r693, %r673;
	bar.sync 	0;
	ld.shared.v4.u32 	{%r723, %r724, %r725, %r726}, [_ZZN3cub18CUB_300001_SM_10006detail4scan16DeviceScanKernelINS2_10policy_hubIiiijN4cuda3std3__44plusIvEEE10Policy1000EN6thrust24THRUST_300001_SM_1000_NS6detail15normal_iteratorINSD_10device_ptrIiEEEESI_NS0_13ScanTileStateIiLb1EEES9_NS1_10InputValueIiPiEEjiLb0EiEEvT0_T1_T2_iT3_T4_T5_E12temp_storage+16];
	add.s32 	%r727, %r724, %r723;
	setp.eq.s32 	%p106, %r9, 2;
	selp.b32 	%r728, %r727, %r723, %p106;
	add.s32 	%r729, %r727, %r725;
	setp.eq.s32 	%p107, %r9, 3;
	selp.b32 	%r730, %r729, %r728, %p107;
	add.s32 	%r731, %r729, %r726;
	setp.eq.s32 	%p108, %r9, 4;
	selp.b32 	%r732, %r731, %r730, %p108;
	ld.shared.v4.u32 	{%r733, %r734, %r735, %r736}, [_ZZN3cub18CUB_300001_SM_10006detail4scan16DeviceScanKernelINS2_10policy_hubIiiijN4cuda3std3__44plusIvEEE10Policy1000EN6thrust24THRUST_300001_SM_1000_NS6detail15normal_iteratorINSD_10device_ptrIiEEEESI_NS0_13ScanTileStateIiLb1EEES9_NS1_10InputValueIiPiEEjiLb0EiEEvT0_T1_T2_iT3_T4_T5_E12temp_storage+32];
	add.s32 	%r737, %r731, %r733;
	setp.eq.s32 	%p109, %r9, 5;
	selp.b32 	%r738, %r737, %r732, %p109;
	add.s32 	%r739, %r737, %r734;
	setp.eq.s32 	%p110, %r9, 6;
	selp.b32 	%r740, %r739, %r738, %p110;
	add.s32 	%r741, %r739, %r735;
	setp.eq.s32 	%p111, %r9, 7;
	selp.b32 	%r742, %r741, %r740, %p111;
	add.s32 	%r743, %r741, %r736;
	setp.eq.s32 	%p112, %r9, 8;
	selp.b32 	%r744, %r743, %r742, %p112;
	ld.shared.v4.u32 	{%r745, %r746, %r747, %r748}, [_ZZN3cub18CUB_300001_SM_10006detail4scan16DeviceScanKernelINS2_10policy_hubIiiijN4cuda3std3__44plusIvEEE10Policy1000EN6thrust24THRUST_300001_SM_1000_NS6detail15normal_iteratorINSD_10device_ptrIiEEEESI_NS0_13ScanTileStateIiLb1EEES9_NS1_10InputValueIiPiEEjiLb0EiEEvT0_T1_T2_iT3_T4_T5_E12temp_storage+48];
	add.s32 	%r749, %r743, %r745;
	setp.eq.s32 	%p113, %r9, 9;
	selp.b32 	%r750, %r749, %r744, %p113;
	add.s32 	%r751, %r749, %r746;
	setp.eq.s32 	%p114, %r9, 10;
	selp.b32 	%r752, %r751, %r750, %p114;
	add.s32 	%r753, %r751, %r747;
	setp.eq.s32 	%p115, %r9, 11;
	selp.b32 	%r754, %r753, %r752, %p115;
	add.s32 	%r40, %r753, %r748;
	setp.gt.u32 	%p116, %r7, 31;
	setp.lt.u32 	%p117, %r7, 32;
	setp.eq.s32 	%p118, %r639, 0;
	selp.b32 	%r755, 0, %r722, %p118;
	add.s32 	%r1011, %r754, %r755;
	selp.b32 	%r42, %r722, %r1011, %p117;
	@%p116 bra 	$L__BB4_27;
	setp.ne.s32 	%p119, %r7, 0;
	mul.wide.s32 	%rd44, %r998, 8;
	add.s64 	%rd6, %rd16, %rd44;
	@%p119 bra 	$L__BB4_14;
	st.shared.u32 	[_ZZN3cub18CUB_300001_SM_10006detail4scan16DeviceScanKernelINS2_10policy_hubIiiijN4cuda3std3__44plusIvEEE10Policy1000EN6thrust24THRUST_300001_SM_1000_NS6detail15normal_iteratorINSD_10device_ptrIiEEEESI_NS0_13ScanTileStateIiLb1EEES9_NS1_10InputValueIiPiEEjiLb0EiEEvT0_T1_T2_iT3_T4_T5_E12temp_storage+12], %r40;
	add.s64 	%rd45, %rd6, 256;
	mov.b32 	%r756, 100;
	// begin inline asm
	st.relaxed.gpu.v2.u32 [%rd45], {%r756, %r40};
	// end inline asm
$L__BB4_14:
	not.b32 	%r762, %r7;
	add.s32 	%r1006, %r998, %r762;
	mov.b32 	%r758, 830;
	// begin inline asm
	nanosleep.u32 %r758;
	// end inline asm
	mul.wide.s32 	%rd47, %r1006, 8;
	add.s64 	%rd48, %rd16, %rd47;
	add.s64 	%rd46, %rd48, 256;
	// begin inline asm
	ld.relaxed.gpu.v2.u32 {%r1008, %r1000}, [%rd46];
	// end inline asm
	mov.b32 	%r1001, 952;
$L__BB4_15:
	setp.eq.s32 	%p120, %r1008, 99;
	mov.b32 	%r763, -1;
	vote.sync.any.pred 	%p121, %p120, %r763;
	not.pred 	%p122, %p121;
	@%p122 bra 	$L__BB4_17;
	mul.lo.s32 	%r858, %r998, 16807;
	and.b32  	%r998, %r858, 2147483647;
	add.s32 	%r859, %r1001, 1;
	rem.u32 	%r855, %r998, %r859;
	// begin inline asm
	nanosleep.u32 %r855;
	// end inline asm
	shr.u32 	%r1001, %r1001, 1;
	// begin inline asm
	ld.relaxed.gpu.v2.u32 {%r1008, %r1000}, [%rd46];
	// end inline asm
	bra.uni 	$L__BB4_15;
$L__BB4_17:
	setp.eq.s32 	%p123, %r1008, 101;
	mov.b32 	%r790, -1;
	vote.sync.ballot.b32 	%r792, %p123, %r790;
	// begin inline asm
	mov.u32 %r765, %lanemask_ge;
	// end inline asm
	and.b32  	%r793, %r792, %r765;
	or.b32  	%r794, %r793, -2147483648;
	add.s32 	%r795, %r794, -1;
	not.b32 	%r796, %r794;
	and.b32  	%r797, %r796, %r795;
	popc.b32 	%r769, %r797;
	mov.b32 	%r768, 1;
	// begin inline asm
	shfl.sync.down.b32 %r766, %r1000, %r768, %r769, %r790;
	// end inline asm
	setp.lt.s32 	%p125, %r639, %r769;
	selp.b32 	%r798, %r766, 0, %p125;
	add.s32 	%r772, %r798, %r1000;
	mov.b32 	%r773, 2;
	// begin inline asm
	shfl.sync.down.b32 %r771, %r772, %r773, %r769, %r790;
	// end inline asm
	add.s32 	%r57, %r639, 2;
	setp.gt.s32 	%p126, %r57, %r769;
	selp.b32 	%r799, 0, %r771, %p126;
	add.s32 	%r777, %r772, %r799;
	mov.b32 	%r778, 4;
	// begin inline asm
	shfl.sync.down.b32 %r776, %r777, %r778, %r769, %r790;
	// end inline asm
	add.s32 	%r58, %r639, 4;
	setp.gt.s32 	%p127, %r58, %r769;
	selp.b32 	%r800, 0, %r776, %p127;
	add.s32 	%r782, %r777, %r800;
	mov.b32 	%r783, 8;
	// begin inline asm
	shfl.sync.down.b32 %r781, %r782, %r783, %r769, %r790;
	// end inline asm
	add.s32 	%r59, %r639, 8;
	setp.gt.s32 	%p128, %r59, %r769;
	selp.b32 	%r801, 0, %r781, %p128;
	add.s32 	%r787, %r782, %r801;
	mov.b32 	%r788, 16;
	// begin inline asm
	shfl.sync.down.b32 %r786, %r787, %r788, %r769, %r790;
	// end inline asm
	add.s32 	%r60, %r639, 16;
	setp.gt.s32 	%p129, %r60, %r769;
	selp.b32 	%r802, 0, %r786, %p129;
	add.s32 	%r1005, %r787, %r802;
	add.s64 	%rd8, %rd16, 256;
	mov.b32 	%r1002, 952;
$L__BB4_18:
	setp.ne.s32 	%p130, %r1008, 101;
	mov.b32 	%r803, -1;
	vote.sync.all.pred 	%p131, %p130, %r803;
	not.pred 	%p132, %p131;
	@%p132 bra 	$L__BB4_23;
	shr.u32 	%r1002, %r1002, 1;
	mul.wide.s32 	%rd51, %r1006, 8;
	add.s64 	%rd52, %rd8, %rd51;
	add.s64 	%rd50, %rd52, -256;
	// begin inline asm
	ld.relaxed.gpu.v2.u32 {%r1008, %r1009}, [%rd50];
	// end inline asm
	mov.u32 	%r1010, %r1002;
$L__BB4_20:
	setp.eq.s32 	%p136, %r1008, 99;
	mov.b32 	%r811, -1;
	vote.sync.any.pred 	%p137, %p136, %r811;
	not.pred 	%p138, %p137;
	@%p138 bra 	$L__BB4_22;
	mul.lo.s32 	%r853, %r998, 16807;
	and.b32  	%r998, %r853, 2147483647;
	add.s32 	%r854, %r1010, 1;
	rem.u32 	%r850, %r998, %r854;
	// begin inline asm
	nanosleep.u32 %r850;
	// end inline asm
	shr.u32 	%r1010, %r1010, 1;
	// begin inline asm
	ld.relaxed.gpu.v2.u32 {%r1008, %r1009}, [%rd50];
	// end inline asm
	bra.uni 	$L__BB4_20;
$L__BB4_22:
	setp.eq.s32 	%p139, %r1008, 101;
	mov.b32 	%r837, -1;
	vote.sync.ballot.b32 	%r838, %p139, %r837;
	and.b32  	%r839, %r838, %r765;
	or.b32  	%r840, %r839, -2147483648;
	add.s32 	%r841, %r840, -1;
	not.b32 	%r842, %r840;
	and.b32  	%r843, %r842, %r841;
	popc.b32 	%r816, %r843;
	mov.b32 	%r815, 1;
	// begin inline asm
	shfl.sync.down.b32 %r813, %r1009, %r815, %r816, %r837;
	// end inline asm
	setp.lt.s32 	%p141, %r639, %r816;
	selp.b32 	%r844, %r813, 0, %p141;
	add.s32 	%r819, %r844, %r1009;
	mov.b32 	%r820, 2;
	// begin inline asm
	shfl.sync.down.b32 %r818, %r819, %r820, %r816, %r837;
	// end inline asm
	setp.gt.s32 	%p142, %r57, %r816;
	selp.b32 	%r845, 0, %r818, %p142;
	add.s32 	%r824, %r819, %r845;
	mov.b32 	%r825, 4;
	// begin inline asm
	shfl.sync.down.b32 %r823, %r824, %r825, %r816, %r837;
	// end inline asm
	setp.gt.s32 	%p143, %r58, %r816;
	selp.b32 	%r846, 0, %r823, %p143;
	add.s32 	%r829, %r824, %r846;
	mov.b32 	%r830, 8;
	// begin inline asm
	shfl.sync.down.b32 %r828, %r829, %r830, %r816, %r837;
	// end inline asm
	setp.gt.s32 	%p144, %r59, %r816;
	selp.b32 	%r847, 0, %r828, %p144;
	add.s32 	%r834, %r829, %r847;
	mov.b32 	%r835, 16;
	// begin inline asm
	shfl.sync.down.b32 %r833, %r834, %r835, %r816, %r837;
	// end inline asm
	setp.gt.s32 	%p145, %r60, %r816;
	selp.b32 	%r848, 0, %r833, %p145;
	add.s32 	%r849, %r848, %r1005;
	add.s32 	%r1005, %r849, %r834;
	add.s32 	%r1006, %r1006, -32;
	bra.uni 	$L__BB4_18;
$L__BB4_23:
	@%p119 bra 	$L__BB4_25;
	add.s32 	%r806, %r1005, %r40;
	add.s64 	%rd49, %rd6, 256;
	mov.b32 	%r805, 101;
	// begin inline asm
	st.relaxed.gpu.v2.u32 [%rd49], {%r805, %r806};
	// end inline asm
	st.shared.u32 	[_ZZN3cub18CUB_300001_SM_10006detail4scan16DeviceScanKernelINS2_10policy_hubIiiijN4cuda3std3__44plusIvEEE10Policy1000EN6thrust24THRUST_300001_SM_1000_NS6detail15normal_iteratorINSD_10device_ptrIiEEEESI_NS0_13ScanTileStateIiLb1EEES9_NS1_10InputValueIiPiEEjiLb0EiEEvT0_T1_T2_iT3_T4_T5_E12temp_storage+4], %r1005;
	st.shared.u32 	[_ZZN3cub18CUB_300001_SM_10006detail4scan16DeviceScanKernelINS2_10policy_hubIiiijN4cuda3std3__44plusIvEEE10Policy1000EN6thrust24THRUST_300001_SM_1000_NS6detail15normal_iteratorINSD_10device_ptrIiEEEESI_NS0_13ScanTileStateIiLb1EEES9_NS1_10InputValueIiPiEEjiLb0EiEEvT0_T1_T2_iT3_T4_T5_E12temp_storage+8], %r806;
$L__BB4_25:
	setp.ne.s32 	%p134, %r639, 0;
	mov.u32 	%r1011, %r42;
	@%p134 bra 	$L__BB4_27;
	st.shared.u32 	[_ZZN3cub18CUB_300001_SM_10006detail4scan16DeviceScanKernelINS2_10policy_hubIiiijN4cuda3std3__44plusIvEEE10Policy1000EN6thrust24THRUST_300001_SM_1000_NS6detail15normal_iteratorINSD_10device_ptrIiEEEESI_NS0_13ScanTileStateIiLb1EEES9_NS1_10InputValueIiPiEEjiLb0EiEEvT0_T1_T2_iT3_T4_T5_E12temp_storage+76], %r1005;
	mov.u32 	%r1011, %r1005;
$L__BB4_27:
	bar.sync 	0;
	setp.eq.s32 	%p135, %r7, 0;
	ld.shared.u32 	%r807, [_ZZN3cub18CUB_300001_SM_10006detail4scan16DeviceScanKernelINS2_10policy_hubIiiijN4cuda3std3__44plusIvEEE10Policy1000EN6thrust24THRUST_300001_SM_1000_NS6detail15normal_iteratorINSD_10device_ptrIiEEEESI_NS0_13ScanTileStateIiLb1EEES9_NS1_10InputValueIiPiEEjiLb0EiEEvT0_T1_T2_iT3_T4_T5_E12temp_storage+76];
	selp.b32 	%r808, 0, %r807, %p135;
	add.s32 	%r1012, %r808, %r1011;
$L__BB4_28:
	add.s32 	%r952, %r1012, %r12;
	add.s32 	%r953, %r13, %r952;
	add.s32 	%r954, %r14, %r953;
	add.s32 	%r955, %r15, %r954;
	add.s32 	%r956, %r16, %r955;
	add.s32 	%r957, %r17, %r956;
	add.s32 	%r958, %r18, %r957;
	add.s32 	%r959, %r19, %r958;
	add.s32 	%r960, %r20, %r959;
	add.s32 	%r961, %r21, %r960;
	add.s32 	%r962, %r22, %r961;
	add.s32 	%r963, %r23, %r962;
	add.s32 	%r964, %r24, %r963;
	add.s32 	%r965, %r25, %r964;
	add.s32 	%r966, %r26, %r965;
	add.s32 	%r967, %r27, %r966;
	add.s32 	%r968, %r28, %r967;
	add.s32 	%r969, %r29, %r968;
	add.s32 	%r970, %r30, %r969;
	add.s32 	%r971, %r31, %r970;
	add.s32 	%r972, %r32, %r971;
	bar.sync 	0;
	st.shared.v2.u32 	[%r11], {%r1012, %r952};
	st.shared.v2.u32 	[%r11+8], {%r953, %r954};
	st.shared.v2.u32 	[%r11+16], {%r955, %r956};
	st.shared.v2.u32 	[%r11+24], {%r957, %r958};
	st.shared.v2.u32 	[%r11+32], {%r959, %r960};
	st.shared.v2.u32 	[%r11+40], {%r961, %r962};
	st.shared.v2.u32 	[%r11+48], {%r963, %r964};
	st.shared.v2.u32 	[%r11+56], {%r965, %r966};
	st.shared.v2.u32 	[%r11+64], {%r967, %r968};
	st.shared.v2.u32 	[%r11+72], {%r969, %r970};
	st.shared.v2.u32 	[%r11+80], {%r971, %r972};
	bar.warp.sync 	-1;
	ld.shared.u32 	%r973, [%r10];
	ld.shared.u32 	%r974, [%r10+128];
	ld.shared.u32 	%r975, [%r10+256];
	ld.shared.u32 	%r976, [%r10+384];
	ld.shared.u32 	%r977, [%r10+512];
	ld.shared.u32 	%r978, [%r10+640];
	ld.shared.u32 	%r979, [%r10+768];
	ld.shared.u32 	%r980, [%r10+896];
	ld.shared.u32 	%r981, [%r10+1024];
	ld.shared.u32 	%r982, [%r10+1152];
	ld.shared.u32 	%r983, [%r10+1280];
	ld.shared.u32 	%r984, [%r10+1408];
	ld.shared.u32 	%r985, [%r10+1536];
	ld.shared.u32 	%r986, [%r10+1664];
	ld.shared.u32 	%r987, [%r10+1792];
	ld.shared.u32 	%r988, [%r10+1920];
	ld.shared.u32 	%r989, [%r10+2048];
	ld.shared.u32 	%r990, [%r10+2176];
	ld.shared.u32 	%r991, [%r10+2304];
	ld.shared.u32 	%r992, [%r10+2432];
	ld.shared.u32 	%r993, [%r10+2560];
	ld.shared.u32 	%r994, [%r10+2688];
	add.s64 	%rd57, %rd4, %rd42;
	st.global.u32 	[%rd57], %r973;
	st.global.u32 	[%rd57+128], %r974;
	st.global.u32 	[%rd57+256], %r975;
	st.global.u32 	[%rd57+384], %r976;
	st.global.u32 	[%rd57+512], %r977;
	st.global.u32 	[%rd57+640], %r978;
	st.global.u32 	[%rd57+768], %r979;
	st.global.u32 	[%rd57+896], %r980;
	st.global.u32 	[%rd57+1024], %r981;
	st.global.u32 	[%rd57+1152], %r982;
	st.global.u32 	[%rd57+1280], %r983;
	st.global.u32 	[%rd57+1408], %r984;
	st.global.u32 	[%rd57+1536], %r985;
	st.global.u32 	[%rd57+1664], %r986;
	st.global.u32 	[%rd57+1792], %r987;
	st.global.u32 	[%rd57+1920], %r988;
	st.global.u32 	[%rd57+2048], %r989;
	st.global.u32 	[%rd57+2176], %r990;
	st.global.u32 	[%rd57+2304], %r991;
	st.global.u32 	[%rd57+2432], %r992;
	st.global.u32 	[%rd57+2560], %r993;
	st.global.u32 	[%rd57+2688], %r994;
	bra.uni 	$L__BB4_143;
$L__BB4_29:
	setp.eq.s32 	%p3, %r6, 0;
	@%p3 bra 	$L__BB4_143;
	mul.wide.u32 	%rd18, %r5, 4;
	add.s64 	%rd19, %rd3, %rd18;
	mov.u32 	%r85, %tid.x;
	ld.global.u32 	%r1034, [%rd19];
	and.b32  	%r242, %r85, 31;
	and.b32  	%r243, %r85, 992;
	mul.lo.s32 	%r244, %r243, 22;
	or.b32  	%r87, %r244, %r242;
	setp.ge.u32 	%p4, %r87, %r6;
	shl.b32 	%r245, %r87, 2;
	cvt.u64.u32 	%rd20, %r245;
	add.s64 	%rd10, %rd19, %rd20;
	mov.u32 	%r1013, %r1034;
	@%p4 bra 	$L__BB4_32;
	ld.global.u32 	%r1013, [%rd10];
$L__BB4_32:
	add.s32 	%r90, %r87, 32;
	setp.ge.u32 	%p5, %r90, %r6;
	mov.u32 	%r1014, %r1034;
	@%p5 bra 	$L__BB4_34;
	ld.global.u32 	%r1014, [%rd10+128];
$L__BB4_34:
	add.s32 	%r93, %r87, 64;
	setp.ge.u32 	%p6, %r93, %r6;
	mov.u32 	%r1015, %r1034;
	@%p6 bra 	$L__BB4_36;
	ld.global.u32 	%r1015, [%rd10+256];
$L__BB4_36:
	add.s32 	%r96, %r87, 96;
	setp.ge.u32 	%p7, %r96, %r6;
	mov.u32 	%r1016, %r1034;
	@%p7 bra 	$L__BB4_38;
	ld.global.u32 	%r1016, [%rd10+384];
$L__BB4_38:
	add.s32 	%r246, %r87, 128;
	setp.ge.u32 	%p8, %r246, %r6;
	mov.u32 	%r1017, %r1034;
	@%p8 bra 	$L__BB4_40;
	ld.global.u32 	%r1017, [%rd10+512];
$L__BB4_40:
	add.s32 	%r247, %r87, 160;
	setp.ge.u32 	%p9, %r247, %r6;
	mov.u32 	%r1018, %r1034;
	@%p9 bra 	$L__BB4_42;
	ld.global.u32 	%r1018, [%rd10+640];
$L__BB4_42:
	add.s32 	%r248, %r87, 192;
	setp.ge.u32 	%p10, %r248, %r6;
	mov.u32 	%r1019, %r1034;
	@%p10 bra 	$L__BB4_44;
	ld.global.u32 	%r1019, [%rd10+768];
$L__BB4_44:
	add.s32 	%r249, %r87, 224;
	setp.ge.u32 	%p11, %r249, %r6;
	mov.u32 	%r1020, %r1034;
	@%p11 bra 	$L__BB4_46;
	ld.global.u32 	%r1020, [%rd10+896];
$L__BB4_46:
	add.s32 	%r250, %r87, 256;
	setp.ge.u32 	%p12, %r250, %r6;
	mov.u32 	%r1021, %r1034;
	@%p12 bra 	$L__BB4_48;
	ld.global.u32 	%r1021, [%rd10+1024];
$L__BB4_48:
	add.s32 	%r251, %r87, 288;
	setp.ge.u32 	%p13, %r251, %r6;
	mov.u32 	%r1022, %r1034;
	@%p13 bra 	$L__BB4_50;
	ld.global.u32 	%r1022, [%rd10+1152];
$L__BB4_50:
	add.s32 	%r111, %r87, 320;
	setp.ge.u32 	%p14, %r111, %r6;
	mov.u32 	%r1023, %r1034;
	@%p14 bra 	$L__BB4_52;
	ld.global.u32 	%r1023, [%rd10+1280];
$L__BB4_52:
	add.s32 	%r114, %r87, 352;
	setp.ge.u32 	%p15, %r114, %r6;
	mov.u32 	%r1024, %r1034;
	@%p15 bra 	$L__BB4_54;
	ld.global.u32 	%r1024, [%rd10+1408];
$L__BB4_54:
	add.s32 	%r117, %r87, 384;
	setp.ge.u32 	%p16, %r117, %r6;
	mov.u32 	%r1025, %r1034;
	@%p16 bra 	$L__BB4_56;
	ld.global.u32 	%r1025, [%rd10+1536];
$L__BB4_56:
	add.s32 	%r120, %r87, 416;
	setp.ge.u32 	%p17, %r120, %r6;
	mov.u32 	%r1026, %r1034;
	@%p17 bra 	$L__BB4_58;
	ld.global.u32 	%r1026, [%rd10+1664];
$L__BB4_58:
	add.s32 	%r252, %r87, 448;
	setp.ge.u32 	%p18, %r252, %r6;
	mov.u32 	%r1027, %r1034;
	@%p18 bra 	$L__BB4_60;
	ld.global.u32 	%r1027, [%rd10+1792];
$L__BB4_60:
	add.s32 	%r253, %r87, 480;
	setp.ge.u32 	%p19, %r253, %r6;
	mov.u32 	%r1028, %r1034;
	@%p19 bra 	$L__BB4_62;
	ld.global.u32 	%r1028, [%rd10+1920];
$L__BB4_62:
	add.s32 	%r254, %r87, 512;
	setp.ge.u32 	%p20, %r254, %r6;
	mov.u32 	%r1029, %r1034;
	@%p20 bra 	$L__BB4_64;
	ld.global.u32 	%r1029, [%rd10+2048];
$L__BB4_64:
	add.s32 	%r129, %r87, 544;
	setp.ge.u32 	%p21, %r129, %r6;
	mov.u32 	%r1030, %r1034;
	@%p21 bra 	$L__BB4_66;
	ld.global.u32 	%r1030, [%rd10+2176];
$L__BB4_66:
	add.s32 	%r132, %r87, 576;
	setp.ge.u32 	%p22, %r132, %r6;
	mov.u32 	%r1031, %r1034;
	@%p22 bra 	$L__BB4_68;
	ld.global.u32 	%r1031, [%rd10+2304];
$L__BB4_68:
	add.s32 	%r255, %r87, 608;
	setp.ge.u32 	%p23, %r255, %r6;
	mov.u32 	%r1032, %r1034;
	@%p23 bra 	$L__BB4_70;
	ld.global.u32 	%r1032, [%rd10+2432];
$L__BB4_70:
	add.s32 	%r256, %r87, 640;
	setp.ge.u32 	%p24, %r256, %r6;
	mov.u32 	%r1033, %r1034;
	@%p24 bra 	$L__BB4_72;
	ld.global.u32 	%r1033, [%rd10+2560];
$L__BB4_72:
	add.s32 	%r139, %r87, 672;
	setp.ge.u32 	%p25, %r139, %r6;
	@%p25 bra 	$L__BB4_74;
	ld.global.u32 	%r1034, [%rd10+2688];
$L__BB4_74:
	// begin inline asm
	mov.u32 %r257, %laneid;
	// end inline asm
	shr.u32 	%r143, %r85, 5;
	mad.lo.s32 	%r258, %r143, 704, %r257;
	shl.b32 	%r259, %r258, 2;
	mov.u32 	%r260, _ZZN3cub18CUB_300001_SM_10006detail4scan16DeviceScanKernelINS2_10policy_hubIiiijN4cuda3std3__44plusIvEEE10Policy1000EN6thrust24THRUST_300001_SM_1000_NS6detail15normal_iteratorINSD_10device_ptrIiEEEESI_NS0_13ScanTileStateIiLb1EEES9_NS1_10InputValueIiPiEEjiLb0EiEEvT0_T1_T2_iT3_T4_T5_E12temp_storage;
	add.s32 	%r144, %r260, %r259;
	st.shared.u32 	[%r144], %r1013;
	st.shared.u32 	[%r144+128], %r1014;
	st.shared.u32 	[%r144+256], %r1015;
	st.shared.u32 	[%r144+384], %r1016;
	st.shared.u32 	[%r144+512], %r1017;
	st.shared.u32 	[%r144+640], %r1018;
	st.shared.u32 	[%r144+768], %r1019;
	st.shared.u32 	[%r144+896], %r1020;
	st.shared.u32 	[%r144+1024], %r1021;
	st.shared.u32 	[%r144+1152], %r1022;
	st.shared.u32 	[%r144+1280], %r1023;
	st.shared.u32 	[%r144+1408], %r1024;
	st.shared.u32 	[%r144+1536], %r1025;
	st.shared.u32 	[%r144+1664], %r1026;
	st.shared.u32 	[%r144+1792], %r1027;
	st.shared.u32 	[%r144+1920], %r1028;
	st.shared.u32 	[%r144+2048], %r1029;
	st.shared.u32 	[%r144+2176], %r1030;
	st.shared.u32 	[%r144+2304], %r1031;
	st.shared.u32 	[%r144+2432], %r1032;
	st.shared.u32 	[%r144+2560], %r1033;
	st.shared.u32 	[%r144+2688], %r1034;
	bar.warp.sync 	-1;
	mad.lo.s32 	%r145, %r257, 84, %r144;
	ld.shared.v2.u32 	{%r146, %r147}, [%r145];
	ld.shared.v2.u32 	{%r148, %r149}, [%r145+8];
	ld.shared.v2.u32 	{%r150, %r151}, [%r145+16];
	ld.shared.v2.u32 	{%r152, %r153}, [%r145+24];
	ld.shared.v2.u32 	{%r154, %r155}, [%r145+32];
	ld.shared.v2.u32 	{%r156, %r157}, [%r145+40];
	ld.shared.v2.u32 	{%r158, %r159}, [%r145+48];
	ld.shared.v2.u32 	{%r160, %r161}, [%r145+56];
	ld.shared.v2.u32 	{%r162, %r163}, [%r145+64];
	ld.shared.v2.u32 	{%r164, %r165}, [%r145+72];
	ld.shared.v2.u32 	{%r166, %r167}, [%r145+80];
	bar.sync 	0;
	setp.ne.s32 	%p26, %r998, 0;
	@%p26 bra 	$L__BB4_78;
	add.s32 	%r490, %r147, %r146;
	add.s32 	%r491, %r148, %r490;
	add.s32 	%r492, %r149, %r491;
	add.s32 	%r493, %r150, %r492;
	add.s32 	%r494, %r151, %r493;
	add.s32 	%r495, %r152, %r494;
	add.s32 	%r496, %r153, %r495;
	add.s32 	%r497, %r154, %r496;
	add.s32 	%r498, %r155, %r497;
	add.s32 	%r499, %r156, %r498;
	add.s32 	%r500, %r157, %r499;
	add.s32 	%r501, %r158, %r500;
	add.s32 	%r502, %r159, %r501;
	add.s32 	%r503, %r160, %r502;
	add.s32 	%r504, %r161, %r503;
	add.s32 	%r505, %r162, %r504;
	add.s32 	%r506, %r163, %r505;
	add.s32 	%r507, %r164, %r506;
	add.s32 	%r508, %r165, %r507;
	add.s32 	%r509, %r166, %r508;
	add.s32 	%r464, %r167, %r509;
	mov.b32 	%r462, 1;
	mov.b32 	%r487, 0;
	mov.b32 	%r489, -1;
	// begin inline asm
	{  .reg .s32 r0;  .reg .pred p;  shfl.sync.up.b32 r0|p, %r464, %r462, %r487, %r489;  @p add.s32 r0, r0, %r464;  mov.s32 %r460, r0;}
	// end inline asm
	mov.b32 	%r468, 2;
	// begin inline asm
	{  .reg .s32 r0;  .reg .pred p;  shfl.sync.up.b32 r0|p, %r460, %r468, %r487, %r489;  @p add.s32 r0, r0, %r460;  mov.s32 %r466, r0;}
	// end inline asm
	mov.b32 	%r474, 4;
	// begin inline asm
	{  .reg .s32 r0;  .reg .pred p;  shfl.sync.up.b32 r0|p, %r466, %r474, %r487, %r489;  @p add.s32 r0, r0, %r466;  mov.s32 %r472, r0;}
	// end inline asm
	mov.b32 	%r480, 8;
	// begin inline asm
	{  .reg .s32 r0;  .reg .pred p;  shfl.sync.up.b32 r0|p, %r472, %r480, %r487, %r489;  @p add.s32 r0, r0, %r472;  mov.s32 %r478, r0;}
	// end inline asm
	mov.b32 	%r486, 16;
	// begin inline asm
	{  .reg .s32 r0;  .reg .pred p;  shfl.sync.up.b32 r0|p, %r478, %r486, %r487, %r489;  @p add.s32 r0, r0, %r478;  mov.s32 %r484, r0;}
	// end inline asm
	setp.ne.s32 	%p68, %r257, 31;
	@%p68 bra 	$L__BB4_77;
	shl.b32 	%r510, %r143, 2;
	mov.u32 	%r511, _ZZN3cub18CUB_300001_SM_10006detail4scan16DeviceScanKernelINS2_10policy_hubIiiijN4cuda3std3__44plusIvEEE10Policy1000EN6thrust24THRUST_300001_SM_1000_NS6detail15normal_iteratorINSD_10device_ptrIiEEEESI_NS0_13ScanTileStateIiLb1EEES9_NS1_10InputValueIiPiEEjiLb0EiEEvT0_T1_T2_iT3_T4_T5_E12temp_storage;
	add.s32 	%r512, %r511, %r510;
	st.shared.u32 	[%r512+16], %r484;
$L__BB4_77:
	bar.sync 	0;
	ld.shared.v4.u32 	{%r513, %r514, %r515, %r516}, [_ZZN3cub18CUB_300001_SM_10006detail4scan16DeviceScanKernelINS2_10policy_hubIiiijN4cuda3std3__44plusIvEEE10Policy1000EN6thrust24THRUST_300001_SM_1000_NS6detail15normal_iteratorINSD_10device_ptrIiEEEESI_NS0_13ScanTileStateIiLb1EEES9_NS1_10InputValueIiPiEEjiLb0EiEEvT0_T1_T2_iT3_T4_T5_E12temp_storage+16];
	add.s32 	%r517, %r514, %r513;
	setp.eq.s32 	%p69, %r143, 2;
	selp.b32 	%r518, %r517, %r513, %p69;
	add.s32 	%r519, %r517, %r515;
	setp.eq.s32 	%p70, %r143, 3;
	selp.b32 	%r520, %r519, %r518, %p70;
	add.s32 	%r521, %r519, %r516;
	setp.eq.s32 	%p71, %r143, 4;
	selp.b32 	%r522, %r521, %r520, %p71;
	ld.shared.v4.u32 	{%r523, %r524, %r525, %r526}, [_ZZN3cub18CUB_300001_SM_10006detail4scan16DeviceScanKernelINS2_10policy_hubIiiijN4cuda3std3__44plusIvEEE10Policy1000EN6thrust24THRUST_300001_SM_1000_NS6detail15normal_iteratorINSD_10device_ptrIiEEEESI_NS0_13ScanTileStateIiLb1EEES9_NS1_10InputValueIiPiEEjiLb0EiEEvT0_T1_T2_iT3_T4_T5_E12temp_storage+32];
	add.s32 	%r527, %r521, %r523;
	setp.eq.s32 	%p72, %r143, 5;
	selp.b32 	%r528, %r527, %r522, %p72;
	add.s32 	%r529, %r527, %r524;
	setp.eq.s32 	%p73, %r143, 6;
	selp.b32 	%r530, %r529, %r528, %p73;
	add.s32 	%r531, %r529, %r525;
	setp.eq.s32 	%p74, %r143, 7;
	selp.b32 	%r532, %r531, %r530, %p74;
	add.s32 	%r533, %r531, %r526;
	setp.eq.s32 	%p75, %r143, 8;
	selp.b32 	%r534, %r533, %r532, %p75;
	.pragma "used_bytes_mask 4095";
	ld.shared.v4.u32 	{%r535, %r536, %r537, %r538}, [_ZZN3cub18CUB_300001_SM_10006detail4scan16DeviceScanKernelINS2_10policy_hubIiiijN4cuda3std3__44plusIvEEE10Policy1000EN6thrust24THRUST_300001_SM_1000_NS6detail15normal_iteratorINSD_10device_ptrIiEEEESI_NS0_13ScanTileStateIiLb1EEES9_NS1_10InputValueIiPiEEjiLb0EiEEvT0_T1_T2_iT3_T4_T5_E12temp_storage+48];
	add.s32 	%r539, %r533, %r535;
	setp.eq.s32 	%p76, %r143, 9;
	selp.b32 	%r540, %r539, %r534, %p76;
	add.s32 	%r541, %r539, %r536;
	setp.eq.s32 	%p77, %r143, 10;
	selp.b32 	%r542, %r541, %r540, %p77;
	add.s32 	%r543, %r541, %r537;
	setp.eq.s32 	%p78, %r143, 11;
	selp.b32 	%r544, %r543, %r542, %p78;
	setp.lt.u32 	%p79, %r85, 32;
	selp.b32 	%r545, 0, %r544, %p79;
	setp.eq.s32 	%p80, %r257, 0;
	sub.s32 	%r546, %r484, %r464;
	selp.b32 	%r547, 0, %r546, %p80;
	add.s32 	%r548, %r547, %r997;
	add.s32 	%r1049, %r548, %r545;
	bra.uni 	$L__BB4_97;
$L__BB4_78:
	add.s32 	%r291, %r147, %r146;
	add.s32 	%r292, %r148, %r291;
	add.s32 	%r293, %r149, %r292;
	add.s32 	%r294, %r150, %r293;
	add.s32 	%r295, %r151, %r294;
	add.s32 	%r296, %r152, %r295;
	add.s32 	%r297, %r153, %r296;
	add.s32 	%r298, %r154, %r297;
	add.s32 	%r299, %r155, %r298;
	add.s32 	%r300, %r156, %r299;
	add.s32 	%r301, %r157, %r300;
	add.s32 	%r302, %r158, %r301;
	add.s32 	%r303, %r159, %r302;
	add.s32 	%r304, %r160, %r303;
	add.s32 	%r305, %r161, %r304;
	add.s32 	%r306, %r162, %r305;
	add.s32 	%r307, %r163, %r306;
	add.s32 	%r308, %r164, %r307;
	add.s32 	%r309, %r165, %r308;
	add.s32 	%r310, %r166, %r309;
	add.s32 	%r265, %r167, %r310;
	mov.b32 	%r263, 1;
	mov.b32 	%r288, 0;
	mov.b32 	%r290, -1;
	// begin inline asm
	{  .reg .s32 r0;  .reg .pred p;  shfl.sync.up.b32 r0|p, %r265, %r263, %r288, %r290;  @p add.s32 r0, r0, %r265;  mov.s32 %r261, r0;}
	// end inline asm
	mov.b32 	%r269, 2;
	// begin inline asm
	{  .reg .s32 r0;  .reg .pred p;  shfl.sync.up.b32 r0|p, %r261, %r269, %r288, %r290;  @p add.s32 r0, r0, %r261;  mov.s32 %r267, r0;}
	// end inline asm
	mov.b32 	%r275, 4;
	// begin inline asm
	{  .reg .s32 r0;  .reg .pred p;  shfl.sync.up.b32 r0|p, %r267, %r275, %r288, %r290;  @p add.s32 r0, r0, %r267;  mov.s32 %r273, r0;}
	// end inline asm
	mov.b32 	%r281, 8;
	// begin inline asm
	{  .reg .s32 r0;  .reg .pred p;  shfl.sync.up.b32 r0|p, %r273, %r281, %r288, %r290;  @p add.s32 r0, r0, %r273;  mov.s32 %r279, r0;}
	// end inline asm
	mov.b32 	%r287, 16;
	// begin inline asm
	{  .reg .s32 r0;  .reg .pred p;  shfl.sync.up.b32 r0|p, %r279, %r287, %r288, %r290;  @p add.s32 r0, r0, %r279;  mov.s32 %r285, r0;}
	// end inline asm
	setp.ne.s32 	%p27, %r257, 31;
	@%p27 bra 	$L__BB4_80;
	shl.b32 	%r311, %r143, 2;
	mov.u32 	%r312, _ZZN3cub18CUB_300001_SM_10006detail4scan16DeviceScanKernelINS2_10policy_hubIiiijN4cuda3std3__44plusIvEEE10Policy1000EN6thrust24THRUST_300001_SM_1000_NS6detail15normal_iteratorINSD_10device_ptrIiEEEESI_NS0_13ScanTileStateIiLb1EEES9_NS1_10InputValueIiPiEEjiLb0EiEEvT0_T1_T2_iT3_T4_T5_E12temp_storage;
	add.s32 	%r313, %r312, %r311;
	st.shared.u32 	[%r313+16], %r285;
$L__BB4_80:
	sub.s32 	%r314, %r285, %r265;
	bar.sync 	0;
	ld.shared.v4.u32 	{%r315, %r316, %r317, %r318}, [_ZZN3cub18CUB_300001_SM_10006detail4scan16DeviceScanKernelINS2_10policy_hubIiiijN4cuda3std3__44plusIvEEE10Policy1000EN6thrust24THRUST_300001_SM_1000_NS6detail15normal_iteratorINSD_10device_ptrIiEEEESI_NS0_13ScanTileStateIiLb1EEES9_NS1_10InputValueIiPiEEjiLb0EiEEvT0_T1_T2_iT3_T4_T5_E12temp_storage+16];
	add.s32 	%r319, %r316, %r315;
	setp.eq.s32 	%p28, %r143, 2;
	selp.b32 	%r320, %r319, %r315, %p28;
	add.s32 	%r321, %r319, %r317;
	setp.eq.s32 	%p29, %r143, 3;
	selp.b32 	%r322, %r321, %r320, %p29;
	add.s32 	%r323, %r321, %r318;
	setp.eq.s32 	%p30, %r143, 4;
	selp.b32 	%r324, %r323, %r322, %p30;
	ld.shared.v4.u32 	{%r325, %r326, %r327, %r328}, [_ZZN3cub18CUB_300001_SM_10006detail4scan16DeviceScanKernelINS2_10policy_hubIiiijN4cuda3std3__44plusIvEEE10Policy1000EN6thrust24THRUST_300001_SM_1000_NS6detail15normal_iteratorINSD_10device_ptrIiEEEESI_NS0_13ScanTileStateIiLb1EEES9_NS1_10InputValueIiPiEEjiLb0EiEEvT0_T1_T2_iT3_T4_T5_E12temp_storage+32];
	add.s32 	%r329, %r323, %r325;
	setp.eq.s32 	%p31, %r143, 5;
	selp.b32 	%r330, %r329, %r324, %p31;
	add.s32 	%r331, %r329, %r326;
	setp.eq.s32 	%p32, %r143, 6;
	selp.b32 	%r332, %r331, %r330, %p32;
	add.s32 	%r333, %r331, %r327;
	setp.eq.s32 	%p33, %r143, 7;
	selp.b32 	%r334, %r333, %r332, %p33;
	add.s32 	%r335, %r333, %r328;
	setp.eq.s32 	%p34, %r143, 8;
	selp.b32 	%r336, %r335, %r334, %p34;
	ld.shared.v4.u32 	{%r337, %r338, %r339, %r340}, [_ZZN3cub18CUB_300001_SM_10006detail4scan16DeviceScanKernelINS2_10policy_hubIiiijN4cuda3std3__44plusIvEEE10Policy1000EN6thrust24THRUST_300001_SM_1000_NS6detail15normal_iteratorINSD_10device_ptrIiEEEESI_NS0_13ScanTileStateIiLb1EEES9_NS1_10InputValueIiPiEEjiLb0EiEEvT0_T1_T2_iT3_T4_T5_E12temp_storage+48];
	add.s32 	%r341, %r335, %r337;
	setp.eq.s32 	%p35, %r143, 9;
	selp.b32 	%r342, %r341, %r336, %p35;
	add.s32 	%r343, %r341, %r338;
	setp.eq.s32 	%p36, %r143, 10;
	selp.b32 	%r344, %r343, %r342, %p36;
	add.s32 	%r345, %r343, %r339;
	setp.eq.s32 	%p37, %r143, 11;
	selp.b32 	%r346, %r345, %r344, %p37;
	add.s32 	%r173, %r345, %r340;
	setp.gt.u32 	%p38, %r85, 31;
	setp.lt.u32 	%p39, %r85, 32;
	setp.eq.s32 	%p40, %r257, 0;
	selp.b32 	%r347, 0, %r314, %p40;
	add.s32 	%r1048, %r346, %r347;
	selp.b32 	%r175, %r314, %r1048, %p39;
	@%p38 bra 	$L__BB4_96;
	setp.ne.s32 	%p41, %r85, 0;
	mul.wide.s32 	%rd21, %r998, 8;
	add.s64 	%rd11, %rd16, %rd21;
	@%p41 bra 	$L__BB4_83;
	st.shared.u32 	[_ZZN3cub18CUB_300001_SM_10006detail4scan16DeviceScanKernelINS2_10policy_hubIiiijN4cuda3std3__44plusIvEEE10Policy1000EN6thrust24THRUST_300001_SM_1000_NS6detail15normal_iteratorINSD_10device_ptrIiEEEESI_NS0_13ScanTileStateIiLb1EEES9_NS1_10InputValueIiPiEEjiLb0EiEEvT0_T1_T2_iT3_T4_T5_E12temp_storage+12], %r173;
	add.s64 	%rd22, %rd11, 256;
	mov.b32 	%r348, 100;
	// begin inline asm
	st.relaxed.gpu.v2.u32 [%rd22], {%r348, %r173};
	// end inline asm
$L__BB4_83:
	not.b32 	%r354, %r85;
	add.s32 	%r1043, %r998, %r354;
	mov.b32 	%r350, 830;
	// begin inline asm
	nanosleep.u32 %r350;
	// end inline asm
	mul.wide.s32 	%rd24, %r1043, 8;
	add.s64 	%rd25, %rd16, %rd24;
	add.s64 	%rd23, %rd25, 256;
	// begin inline asm
	ld.relaxed.gpu.v2.u32 {%r1045, %r1037}, [%rd23];
	// end inline asm
	mov.b32 	%r1038, 952;
$L__BB4_84:
	setp.eq.s32 	%p42, %r1045, 99;
	mov.b32 	%r355, -1;
	vote.sync.any.pred 	%p43, %p42, %r355;
	not.pred 	%p44, %p43;
	@%p44 bra 	$L__BB4_86;
	mul.lo.s32 	%r458, %r998, 16807;
	and.b32  	%r998, %r458, 2147483647;
	add.s32 	%r459, %r1038, 1;
	rem.u32 	%r455, %r998, %r459;
	// begin inline asm
	nanosleep.u32 %r455;
	// end inline asm
	shr.u32 	%r1038, %r1038, 1;
	// begin inline asm
	ld.relaxed.gpu.v2.u32 {%r1045, %r1037}, [%rd23];
	// end inline asm
	bra.uni 	$L__BB4_84;
$L__BB4_86:
	setp.eq.s32 	%p45, %r1045, 101;
	mov.b32 	%r382, -1;
	vote.sync.ballot.b32 	%r384, %p45, %r382;
	// begin inline asm
	mov.u32 %r357, %lanemask_ge;
	// end inline asm
	and.b32  	%r385, %r384, %r357;
	or.b32  	%r386, %r385, -2147483648;
	add.s32 	%r387, %r386, -1;
	not.b32 	%r388, %r386;
	and.b32  	%r389, %r388, %r387;
	popc.b32 	%r361, %r389;
	mov.b32 	%r360, 1;
	// begin inline asm
	shfl.sync.down.b32 %r358, %r1037, %r360, %r361, %r382;
	// end inline asm
	setp.lt.s32 	%p47, %r257, %r361;
	selp.b32 	%r390, %r358, 0, %p47;
	add.s32 	%r364, %r390, %r1037;
	mov.b32 	%r365, 2;
	// begin inline asm
	shfl.sync.down.b32 %r363, %r364, %r365, %r361, %r382;
	// end inline asm
	add.s32 	%r391, %r257, 2;
	setp.gt.s32 	%p48, %r391, %r361;
	selp.b32 	%r392, 0, %r363, %p48;
	add.s32 	%r369, %r364, %r392;
	mov.b32 	%r370, 4;
	// begin inline asm
	shfl.sync.down.b32 %r368, %r369, %r370, %r361, %r382;
	// end inline asm
	add.s32 	%r393, %r257, 4;
	setp.gt.s32 	%p49, %r393, %r361;
	selp.b32 	%r394, 0, %r368, %p49;
	add.s32 	%r374, %r369, %r394;
	mov.b32 	%r375, 8;
	// begin inline asm
	shfl.sync.down.b32 %r373, %r374, %r375, %r361, %r382;
	// end inline asm
	add.s32 	%r395, %r257, 8;
	setp.gt.s32 	%p50, %r395, %r361;
	selp.b32 	%r396, 0, %r373, %p50;
	add.s32 	%r379, %r374, %r396;
	mov.b32 	%r380, 16;
	// begin inline asm
	shfl.sync.down.b32 %r378, %r379, %r380, %r361, %r382;
	// end inline asm
	add.s32 	%r397, %r257, 16;
	setp.gt.s32 	%p51, %r397, %r361;
	selp.b32 	%r398, 0, %r378, %p51;
	add.s32 	%r1041, %r379, %r398;
	add.s64 	%rd12, %rd16, 256;
	mov.b32 	%r1039, 952;
$L__BB4_87:
	setp.ne.s32 	%p52, %r1045, 101;
	mov.b32 	%r399, -1;
	vote.sync.all.pred 	%p53, %p52, %r399;
	not.pred 	%p54, %p53;
	@%p54 bra 	$L__BB4_92;
	shr.u32 	%r1039, %r1039, 1;
	mul.wide.s32 	%rd28, %r1043, 8;
	add.s64 	%rd29, %rd12, %rd28;
	add.s64 	%rd27, %rd29, -256;
	// begin inline asm
	ld.relaxed.gpu.v2.u32 {%r1045, %r1046}, [%rd27];
	// end inline asm
	mov.u32 	%r1047, %r1039;
$L__BB4_89:
	setp.eq.s32 	%p58, %r1045, 99;
	mov.b32 	%r407, -1;
	vote.sync.any.pred 	%p59, %p58, %r407;
	not.pred 	%p60, %p59;
	@%p60 bra 	$L__BB4_91;
	mul.lo.s32 	%r453, %r998, 16807;
	and.b32  	%r998, %r453, 2147483647;
	add.s32 	%r454, %r1047, 1;
	rem.u32 	%r450, %r998, %r454;
	// begin inline asm
	nanosleep.u32 %r450;
	// end inline asm
	shr.u32 	%r1047, %r1047, 1;
	// begin inline asm
	ld.relaxed.gpu.v2.u32 {%r1045, %r1046}, [%rd27];
	// end inline asm
	bra.uni 	$L__BB4_89;
$L__BB4_91:
	setp.eq.s32 	%p61, %r1045, 101;
	mov.b32 	%r433, -1;
	vote.sync.ballot.b32 	%r434, %p61, %r433;
	and.b32  	%r435, %r434, %r357;
	or.b32  	%r436, %r435, -2147483648;
	add.s32 	%r437, %r436, -1;
	not.b32 	%r438, %r436;
	and.b32  	%r439, %r438, %r437;
	popc.b32 	%r412, %r439;
	mov.b32 	%r411, 1;
	// begin inline asm
	shfl.sync.down.b32 %r409, %r1046, %r411, %r412, %r433;
	// end inline asm
	setp.lt.s32 	%p63, %r257, %r412;
	selp.b32 	%r440, %r409, 0, %p63;
	add.s32 	%r415, %r440, %r1046;
	mov.b32 	%r416, 2;
	// begin inline asm
	shfl.sync.down.b32 %r414, %r415, %r416, %r412, %r433;
	// end inline asm
	add.s32 	%r441, %r257, 2;
	setp.gt.s32 	%p64, %r441, %r412;
	selp.b32 	%r442, 0, %r414, %p64;
	add.s32 	%r420, %r415, %r442;
	mov.b32 	%r421, 4;
	// begin inline asm
	shfl.sync.down.b32 %r419, %r420, %r421, %r412, %r433;
	// end inline asm
	add.s32 	%r443, %r257, 4;
	setp.gt.s32 	%p65, %r443, %r412;
	selp.b32 	%r444, 0, %r419, %p65;
	add.s32 	%r425, %r420, %r444;
	mov.b32 	%r426, 8;
	// begin inline asm
	shfl.sync.down.b32 %r424, %r425, %r426, %r412, %r433;
	// end inline asm
	add.s32 	%r445, %r257, 8;
	setp.gt.s32 	%p66, %r445, %r412;
	selp.b32 	%r446, 0, %r424, %p66;
	add.s32 	%r430, %r425, %r446;
	mov.b32 	%r431, 16;
	// begin inline asm
	shfl.sync.down.b32 %r429, %r430, %r431, %r412, %r433;
	// end inline asm
	add.s32 	%r447, %r257, 16;
	setp.gt.s32 	%p67, %r447, %r412;
	selp.b32 	%r448, 0, %r429, %p67;
	add.s32 	%r449, %r448, %r1041;
	add.s32 	%r1041, %r449, %r430;
	add.s32 	%r1043, %r1043, -32;
	bra.uni 	$L__BB4_87;
$L__BB4_92:
	@%p41 bra 	$L__BB4_94;
	add.s32 	%r402, %r1041, %r173;
	add.s64 	%rd26, %rd11, 256;
	mov.b32 	%r401, 101;
	// begin inline asm
	st.relaxed.gpu.v2.u32 [%rd26], {%r401, %r402};
	// end inline asm
	st.shared.u32 	[_ZZN3cub18CUB_300001_SM_10006detail4scan16DeviceScanKernelINS2_10policy_hubIiiijN4cuda3std3__44plusIvEEE10Policy1000EN6thrust24THRUST_300001_SM_1000_NS6detail15normal_iteratorINSD_10device_ptrIiEEEESI_NS0_13ScanTileStateIiLb1EEES9_NS1_10InputValueIiPiEEjiLb0EiEEvT0_T1_T2_iT3_T4_T5_E12temp_storage+4], %r1041;
	st.shared.u32 	[_ZZN3cub18CUB_300001_SM_10006detail4scan16DeviceScanKernelINS2_10policy_hubIiiijN4cuda3std3__44plusIvEEE10Policy1000EN6thrust24THRUST_300001_SM_1000_NS6detail15normal_iteratorINSD_10device_ptrIiEEEESI_NS0_13ScanTileStateIiLb1EEES9_NS1_10InputValueIiPiEEjiLb0EiEEvT0_T1_T2_iT3_T4_T5_E12temp_storage+8], %r402;
$L__BB4_94:
	setp.ne.s32 	%p56, %r257, 0;
	mov.u32 	%r1048, %r175;
	@%p56 bra 	$L__BB4_96;
	st.shared.u32 	[_ZZN3cub18CUB_300001_SM_10006detail4scan16DeviceScanKernelINS2_10policy_hubIiiijN4cuda3std3__44plusIvEEE10Policy1000EN6thrust24THRUST_300001_SM_1000_NS6detail15normal_iteratorINSD_10device_ptrIiEEEESI_NS0_13ScanTileStateIiLb1EEES9_NS1_10InputValueIiPiEEjiLb0EiEEvT0_T1_T2_iT3_T4_T5_E12temp_storage+76], %r1041;
	mov.u32 	%r1048, %r1041;
$L__BB4_96:
	bar.sync 	0;
	setp.eq.s32 	%p57, %r85, 0;
	ld.shared.u32 	%r403, [_ZZN3cub18CUB_300001_SM_10006detail4scan16DeviceScanKernelINS2_10policy_hubIiiijN4cuda3std3__44plusIvEEE10Policy1000EN6thrust24THRUST_300001_SM_1000_NS6detail15normal_iteratorINSD_10device_ptrIiEEEESI_NS0_13ScanTileStateIiLb1EEES9_NS1_10InputValueIiPiEEjiLb0EiEEvT0_T1_T2_iT3_T4_T5_E12temp_storage+76];
	selp.b32 	%r404, 0, %r403, %p57;
	add.s32 	%r1049, %r404, %r1048;
$L__BB4_97:
	add.s32 	%r549, %r1049, %r146;
	add.s32 	%r550, %r147, %r549;
	add.s32 	%r551, %r148, %r550;
	add.s32 	%r552, %r149, %r551;
	add.s32 	%r553, %r150, %r552;
	add.s32 	%r554, %r151, %r553;
	add.s32 	%r555, %r152, %r554;
	add.s32 	%r556, %r153, %r555;
	add.s32 	%r557, %r154, %r556;
	add.s32 	%r558, %r155, %r557;
	add.s32 	%r559, %r156, %r558;
	add.s32 	%r560, %r157, %r559;
	add.s32 	%r561, %r158, %r560;
	add.s32 	%r562, %r159, %r561;
	add.s32 	%r563, %r160, %r562;
	add.s32 	%r564, %r161, %r563;
	add.s32 	%r565, %r162, %r564;
	add.s32 	%r566, %r163, %r565;
	add.s32 	%r567, %r164, %r566;
	add.s32 	%r568, %r165, %r567;
	add.s32 	%r569, %r166, %r568;
	bar.sync 	0;
	st.shared.v2.u32 	[%r145], {%r1049, %r549};
	st.shared.v2.u32 	[%r145+8], {%r550, %r551};
	st.shared.v2.u32 	[%r145+16], {%r552, %r553};
	st.shared.v2.u32 	[%r145+24], {%r554, %r555};
	st.shared.v2.u32 	[%r145+32], {%r556, %r557};
	st.shared.v2.u32 	[%r145+40], {%r558, %r559};
	st.shared.v2.u32 	[%r145+48], {%r560, %r561};
	st.shared.v2.u32 	[%r145+56], {%r562, %r563};
	st.shared.v2.u32 	[%r145+64], {%r564, %r565};
	st.shared.v2.u32 	[%r145+72], {%r566, %r567};
	st.shared.v2.u32 	[%r145+80], {%r568, %r569};
	bar.warp.sync 	-1;
	ld.shared.u32 	%r214, [%r144];
	ld.shared.u32 	%r215, [%r144+128];
	ld.shared.u32 	%r216, [%r144+256];
	ld.shared.u32 	%r217, [%r144+384];
	ld.shared.u32 	%r218, [%r144+512];
	ld.shared.u32 	%r219, [%r144+640];
	ld.shared.u32 	%r220, [%r144+768];
	ld.shared.u32 	%r221, [%r144+896];
	ld.shared.u32 	%r222, [%r144+1024];
	ld.shared.u32 	%r223, [%r144+1152];
	ld.shared.u32 	%r224, [%r144+1280];
	ld.shared.u32 	%r225, [%r144+1408];
	ld.shared.u32 	%r226, [%r144+1536];
	ld.shared.u32 	%r227, [%r144+1664];
	ld.shared.u32 	%r228, [%r144+1792];
	ld.shared.u32 	%r229, [%r144+1920];
	ld.shared.u32 	%r230, [%r144+2048];
	ld.shared.u32 	%r231, [%r144+2176];
	ld.shared.u32 	%r232, [%r144+2304];
	ld.shared.u32 	%r233, [%r144+2432];
	ld.shared.u32 	%r234, [%r144+2560];
	ld.shared.u32 	%r235, [%r144+2688];
	setp.ne.s32 	%p81, %r85, 0;
	@%p81 bra 	$L__BB4_99;
	st.volatile.shared.u32 	[_ZZN3cub18CUB_300001_SM_10006detail4scan16DeviceScanKernelINS2_10policy_hubIiiijN4cuda3std3__44plusIvEEE10Policy1000EN6thrust24THRUST_300001_SM_1000_NS6detail15normal_iteratorINSD_10device_ptrIiEEEESI_NS0_13ScanTileStateIiLb1EEES9_NS1_10InputValueIiPiEEjiLb0EiEEvT0_T1_T2_iT3_T4_T5_E12temp_storage+33792], %r6;
$L__BB4_99:
	ld.param.u32 	%r996, [_ZN3cub18CUB_300001_SM_10006detail4scan16DeviceScanKernelINS2_10policy_hubIiiijN4cuda3std3__44plusIvEEE10Policy1000EN6thrust24THRUST_300001_SM_1000_NS6detail15normal_iteratorINSD_10device_ptrIiEEEESI_NS0_13ScanTileStateIiLb1EEES9_NS1_10InputValueIiPiEEjiLb0EiEEvT0_T1_T2_iT3_T4_T5__param_3];
	bar.sync 	0;
	ld.volatile.shared.u32 	%r236, [_ZZN3cub18CUB_300001_SM_10006detail4scan16DeviceScanKernelINS2_10policy_hubIiiijN4cuda3std3__44plusIvEEE10Policy1000EN6thrust24THRUST_300001_SM_1000_NS6detail15normal_iteratorINSD_10device_ptrIiEEEESI_NS0_13ScanTileStateIiLb1EEES9_NS1_10InputValueIiPiEEjiLb0EiEEvT0_T1_T2_iT3_T4_T5_E12temp_storage+33792];
	cvt.u64.u32 	%rd36, %r87;
	mov.u32 	%r570, %ctaid.x;
	add.s32 	%r571, %r996, %r570;
	mul.lo.s32 	%r572, %r571, 8448;
	cvt.u64.u32 	%rd37, %r572;
	add.s64 	%rd38, %rd36, %rd37;
	setp.ge.s32 	%p82, %r87, %r236;
	shl.b64 	%rd39, %rd38, 2;
	add.s64 	%rd13, %rd4, %rd39;
	@%p82 bra 	$L__BB4_101;
	st.global.u32 	[%rd13], %r214;
$L__BB4_101:
	setp.ge.s32 	%p83, %r90, %r236;
	@%p83 bra 	$L__BB4_103;
	st.global.u32 	[%rd13+128], %r215;
$L__BB4_103:
	setp.ge.s32 	%p84, %r93, %r236;
	@%p84 bra 	$L__BB4_105;
	st.global.u32 	[%rd13+256], %r216;
$L__BB4_105:
	setp.ge.s32 	%p85, %r96, %r236;
	@%p85 bra 	$L__BB4_107;
	st.global.u32 	[%rd13+384], %r217;
$L__BB4_107:
	mov.u32 	%r573, %tid.x;
	and.b32  	%r574, %r573, 992;
	mul.lo.s32 	%r575, %r574, 22;
	and.b32  	%r576, %r573, 31;
	or.b32  	%r577, %r575, %r576;
	add.s32 	%r578, %r577, 128;
	setp.ge.s32 	%p86, %r578, %r236;
	@%p86 bra 	$L__BB4_109;
	st.global.u32 	[%rd13+512], %r218;
$L__BB4_109:
	add.s32 	%r584, %r577, 160;
	setp.ge.s32 	%p87, %r584, %r236;
	@%p87 bra 	$L__BB4_111;
	st.global.u32 	[%rd13+640], %r219;
$L__BB4_111:
	add.s32 	%r590, %r577, 192;
	setp.ge.s32 	%p88, %r590, %r236;
	@%p88 bra 	$L__BB4_113;
	st.global.u32 	[%rd13+768], %r220;
$L__BB4_113:
	add.s32 	%r596, %r577, 224;
	setp.ge.s32 	%p89, %r596, %r236;
	@%p89 bra 	$L__BB4_115;
	st.global.u32 	[%rd13+896], %r221;
$L__BB4_115:
	add.s32 	%r602, %r577, 256;
	setp.ge.s32 	%p90, %r602, %r236;
	@%p90 bra 	$L__BB4_117;
	st.global.u32 	[%rd13+1024], %r222;
$L__BB4_117:
	add.s32 	%r608, %r577, 288;
	setp.ge.s32 	%p91, %r608, %r236;
	@%p91 bra 	$L__BB4_119;
	st.global.u32 	[%rd13+1152], %r223;
$L__BB4_119:
	setp.ge.s32 	%p92, %r111, %r236;
	@%p92 bra 	$L__BB4_121;
	st.global.u32 	[%rd13+1280], %r224;
$L__BB4_121:
	setp.ge.s32 	%p93, %r114, %r236;
	@%p93 bra 	$L__BB4_123;
	st.global.u32 	[%rd13+1408], %r225;
$L__BB4_123:
	setp.ge.s32 	%p94, %r117, %r236;
	@%p94 bra 	$L__BB4_125;
	st.global.u32 	[%rd13+1536], %r226;
$L__BB4_125:
	setp.ge.s32 	%p95, %r120, %r236;
	@%p95 bra 	$L__BB4_127;
	st.global.u32 	[%rd13+1664], %r227;
$L__BB4_127:
	add.s32 	%r614, %r577, 448;
	setp.ge.s32 	%p96, %r614, %r236;
	@%p96 bra 	$L__BB4_129;
	st.global.u32 	[%rd13+1792], %r228;
$L__BB4_129:
	add.s32 	%r620, %r577, 480;
	setp.ge.s32 	%p97, %r620, %r236;
	@%p97 bra 	$L__BB4_131;
	st.global.u32 	[%rd13+1920], %r229;
$L__BB4_131:
	add.s32 	%r626, %r577, 512;
	setp.ge.s32 	%p98, %r626, %r236;
	@%p98 bra 	$L__BB4_133;
	st.global.u32 	[%rd13+2048], %r230;
$L__BB4_133:
	setp.ge.s32 	%p99, %r129, %r236;
	@%p99 bra 	$L__BB4_135;
	st.global.u32 	[%rd13+2176], %r231;
$L__BB4_135:
	setp.ge.s32 	%p100, %r132, %r236;
	@%p100 bra 	$L__BB4_137;
	st.global.u32 	[%rd13+2304], %r232;
$L__BB4_137:
	add.s32 	%r632, %r577, 608;
	setp.ge.s32 	%p101, %r632, %r236;
	@%p101 bra 	$L__BB4_139;
	st.global.u32 	[%rd13+2432], %r233;
$L__BB4_139:
	add.s32 	%r638, %r577, 640;
	setp.ge.s32 	%p102, %r638, %r236;
	@%p102 bra 	$L__BB4_141;
	st.global.u32 	[%rd13+2560], %r234;
$L__BB4_141:
	setp.ge.s32 	%p103, %r139, %r236;
	@%p103 bra 	$L__BB4_143;
	st.global.u32 	[%rd13+2688], %r235;
$L__BB4_143:
	ret;

}
	// .globl	_ZN3cub18CUB_300001_SM_10006detail4scan16DeviceScanKernelINS2_10policy_hubIiiimN4cuda3std3__44plusIvEEE10Policy1000EN6thrust24THRUST_300001_SM_1000_NS6detail15normal_iteratorINSD_10device_ptrIiEEEESI_NS0_13ScanTileStateIiLb1EEES9_NS1_10InputValueIiPiEEmiLb0EiEEvT0_T1_T2_iT3_T4_T5_
.visible .entry _ZN3cub18CUB_300001_SM_10006detail4scan16DeviceScanKernelINS2_10policy_hubIiiimN4cuda3std3__44plusIvEEE10Policy1000EN6thrust24THRUST_300001_SM_1000_NS6detail15normal_iteratorINSD_10device_ptrIiEEEESI_NS0_13ScanTileStateIiLb1EEES9_NS1_10InputValueIiPiEEmiLb0EiEEvT0_T1_T2_iT3_T4_T5_(
	.param .align 8 .b8 _ZN3cub18CUB_300001_SM_10006detail4scan16DeviceScanKernelINS2_10policy_hubIiiimN4cuda3std3__44plusIvEEE10Policy1000EN6thrust24THRUST_300001_SM_1000_NS6detail15normal_iteratorINSD_10device_ptrIiEEEESI_NS0_13ScanTileStateIiLb1EEES9_NS1_10InputValueIiPiEEmiLb0EiEEvT0_T1_T2_iT3_T4_T5__param_0[8],
	.param .align 8 .b8 _ZN3cub18CUB_300001_SM_10006detail4scan16DeviceScanKernelINS2_10policy_hubIiiimN4cuda3std3__44plusIvEEE10Policy1000EN6thrust24THRUST_300001_SM_1000_NS6detail15normal_iteratorINSD_10device_ptrIiEEEESI_NS0_13ScanTileStateIiLb1EEES9_NS1_10InputValueIiPiEEmiLb0EiEEvT0_T1_T2_iT3_T4_T5__param_1[8],
	.param .align 8 .b8 _ZN3cub18CUB_300001_SM_10006detail4scan16DeviceScanKernelINS2_10policy_hubIiiimN4cuda3std3__44plusIvEEE10Policy1000EN6thrust24THRUST_300001_SM_1000_NS6detail15normal_iteratorINSD_10device_ptrIiEEEESI_NS0_13ScanTileStateIiLb1EEES9_NS1_10InputValueIiPiEEmiLb0EiEEvT0_T1_T2_iT3_T4_T5__param_2[8],
	.param .u32 _ZN3cub18CUB_300001_SM_10006detail4scan16DeviceScanKernelINS2_10policy_hubIiiimN4cuda3std3__44plusIvEEE10Policy1000EN6thrust24THRUST_300001_SM_1000_NS6detail15normal_iteratorINSD_10device_ptrIiEEEESI_NS0_13ScanTileStateIiLb1EEES9_NS1_10InputValueIiPiEEmiLb0EiEEvT0_T1_T2_iT3_T4_T5__param_3,
	.param .align 1 .b8 _ZN3cub18CUB_300001_SM_10006detail4scan16DeviceScanKernelINS2_10policy_hubIiiimN4cuda3std3__44plusIvEEE10Policy1000EN6thrust24THRUST_300001_SM_1000_NS6detail15normal_iteratorINSD_10device_ptrIiEEEESI_NS0_13ScanTileStateIiLb1EEES9_NS1_10InputValueIiPiEEmiLb0EiEEvT0_T1_T2_iT3_T4_T5__param_4[1],
	.param .align 8 .b8 _ZN3cub18CUB_300001_SM_10006detail4scan16DeviceScanKernelINS2_10policy_hubIiiimN4cuda3std3__44plusIvEEE10Policy1000EN6thrust24THRUST_300001_SM_1000_NS6detail15normal_iteratorINSD_10device_ptrIiEEEESI_NS0_13ScanTileStateIiLb1EEES9_NS1_10InputValueIiPiEEmiLb0EiEEvT0_T1_T2_iT3_T4_T5__param_5[16],
	.param .u64 _ZN3cub18CUB_300001_SM_10006detail4scan16DeviceScanKernelINS2_10policy_hubIiiimN4cuda3std3__44plusIvEEE10Policy1000EN6thrust24THRUST_300001_SM_1000_NS6detail15normal_iteratorINSD_10device_ptrIiEEEESI_NS0_13ScanTileStateIiLb1EEES9_NS1_10InputValueIiPiEEmiLb0EiEEvT0_T1_T2_iT3_T4_T5__param_6
)
.maxntid 416
{
	.reg .pred 	%p<158>;
	.reg .b16 	%rs<3>;
	.reg .b32 	%r<1003>;
	.reg .b64 	%rd<59>;
	// demoted variable
	.shared .align 16 .b8 _ZZN3cub18CUB_300001_SM_10006detail4scan16DeviceScanKernelINS2_10policy_hubIiiimN4cuda3std3__44plusIvEEE10Policy1000EN6thrust24THRUST_300001_SM_1000_NS6detail15normal_iteratorINSD_10device_ptrIiEEEESI_NS0_13ScanTileStateIiLb1EEES9_NS1_10InputValueIiPiEEmiLb0EiEEvT0_T1_T2_iT3_T4_T5_E12temp_storage[31632];
	ld.param.u32 	%r206, [_ZN3cub18CUB_300001_SM_10006detail4scan16DeviceScanKernelINS2_10policy_hubIiiimN4cuda3std3__44plusIvEEE10Policy1000EN6thrust24THRUST_300001_SM_1000_NS6detail15normal_iteratorINSD_10device_ptrIiEEEESI_NS0_13ScanTileStateIiLb1EEES9_NS1_10InputValueIiPiEEmiLb0EiEEvT0_T1_T2_iT3_T4_T5__param_5];
	bfe.u32 	%r207, %r206, 0, 8;
	cvt.u16.u32 	%rs1, %r207;
	and.b16  	%rs2, %rs1, 255;
	ld.param.u64 	%rd18, [_ZN3cub18CUB_300001_SM_10006detail4scan16DeviceScanKernelINS2_10policy_hubIiiimN4cuda3std3__44plusIvEEE10Policy1000EN6thrust24THRUST_300001_SM_1000_NS6detail15normal_iteratorINSD_10device_ptrIiEEEESI_NS0_13ScanTileStateIiLb1EEES9_NS1_10InputValueIiPiEEmiLb0EiEEvT0_T1_T2_iT3_T4_T5__param_2];
	ld.param.u64 	%rd17, [_ZN3cub18CUB_300001_SM_10006detail4scan16DeviceScanKernelINS2_10policy_hubIiiimN4cuda3std3__44plusIvEEE10Policy1000EN6thrust24THRUST_300001_SM_1000_NS6detail15normal_iteratorINSD_10device_ptrIiEEEESI_NS0_13ScanTileStateIiLb1EEES9_NS1_10InputValueIiPiEEmiLb0EiEEvT0_T1_T2_iT3_T4_T5__param_1];
	ld.param.u64 	%rd16, [_ZN3cub18CUB_300001_SM_10006detail4scan16DeviceScanKernelINS2_10policy_hubIiiimN4cuda3std3__44plusIvEEE10Policy1000EN6thrust24THRUST_300001_SM_1000_NS6detail15normal_iteratorINSD_10device_ptrIiEEEESI_NS0_13ScanTileStateIiLb1EEES9_NS1_10InputValueIiPiEEmiLb0EiEEvT0_T1_T2_iT3_T4_T5__param_0];
	ld.param.u64 	%rd1, [_ZN3cub18CUB_300001_SM_10006detail4scan16DeviceScanKernelINS2_10policy_hubIiiimN4cuda3std3__44plusIvEEE10Policy1000EN6thrust24THRUST_300001_SM_1000_NS6detail15normal_iteratorINSD_10device_ptrIiEEEESI_NS0_13ScanTileStateIiLb1EEES9_NS1_10InputValueIiPiEEmiLb0EiEEvT0_T1_T2_iT3_T4_T5__param_5+8];
	ld.param.u32 	%r205, [_ZN3cub18CUB_300001_SM_10006detail4scan16DeviceScanKernelINS2_10policy_hubIiiimN4cuda3std3__44plusIvEEE10Policy1000EN6thrust24THRUST_300001_SM_1000_NS6detail15normal_iteratorINSD_10device_ptrIiEEEESI_NS0_13ScanTileStateIiLb1EEES9_NS1_10InputValueIiPiEEmiLb0EiEEvT0_T1_T2_iT3_T4_T5__param_3];
	ld.param.u64 	%rd19, [_ZN3cub18CUB_300001_SM_10006detail4scan16DeviceScanKernelINS2_10policy_hubIiiimN4cuda3std3__44plusIvEEE10Policy1000EN6thrust24THRUST_300001_SM_1000_NS6detail15normal_iteratorINSD_10device_ptrIiEEEESI_NS0_13ScanTileStateIiLb1EEES9_NS1_10InputValueIiPiEEmiLb0EiEEvT0_T1_T2_iT3_T4_T5__param_6];
	setp.eq.s16 	%p1, %rs2, 0;
	@%p1 bra 	$L__BB5_2;
	cvta.to.global.u64 	%rd20, %rd1;
	ld.global.u32 	%r959, [%rd20];
	bra.uni 	$L__BB5_3;
$L__BB5_2:
	cvt.u32.u64 	%r959, %rd1;
$L__BB5_3:
	cvta.to.global.u64 	%rd3, %rd16;
	cvta.to.global.u64 	%rd4, %rd17;
	mov.u32 	%r208, %ctaid.x;
	add.s32 	%r4, %r205, %r208;
	mul.wide.s32 	%rd5, %r4, 7904;
	sub.s64 	%rd6, %rd19, %rd5;
	setp.lt.u64 	%p2, %rd6, 7905;
	@%p2 bra 	$L__BB5_29;
	mov.u32 	%r5, %tid.x;
	and.b32  	%r617, %r5, 31;
	and.b32  	%r618, %r5, 992;
	mul.lo.s32 	%r619, %r618, 19;
	or.b32  	%r620, %r619, %r617;
	cvt.u64.u32 	%rd42, %r620;
	add.s64 	%rd7, %rd5, %rd42;
	shl.b64 	%rd43, %rd7, 2;
	add.s64 	%rd44, %rd3, %rd43;
	ld.global.u32 	%r621, [%rd44];
	ld.global.u32 	%r622, [%rd44+128];
	ld.global.u32 	%r623, [%rd44+256];
	ld.global.u32 	%r624, [%rd44+384];
	ld.global.u32 	%r625, [%rd44+512];
	ld.global.u32 	%r626, [%rd44+640];
	ld.global.u32 	%r627, [%rd44+768];
	ld.global.u32 	%r628, [%rd44+896];
	ld.global.u32 	%r629, [%rd44+1024];
	ld.global.u32 	%r630, [%rd44+1152];
	ld.global.u32 	%r631, [%rd44+1280];
	ld.global.u32 	%r632, [%rd44+1408];
	ld.global.u32 	%r633, [%rd44+1536];
	ld.global.u32 	%r634, [%rd44+1664];
	ld.global.u32 	%r635, [%rd44+1792];
	ld.global.u32 	%r636, [%rd44+1920];
	ld.global.u32 	%r637, [%rd44+2048];
	ld.global.u32 	%r638, [%rd44+2176];
	ld.global.u32 	%r639, [%rd44+2304];
	// begin inline asm
	mov.u32 %r616, %laneid;
	// end inline asm
	shr.u32 	%r7, %r5, 5;
	mad.lo.s32 	%r640, %r7, 608, %r616;
	shl.b32 	%r641, %r640, 2;
	mov.u32 	%r642, _ZZN3cub18CUB_300001_SM_10006detail4scan16DeviceScanKernelINS2_10policy_hubIiiimN4cuda3std3__44plusIvEEE10Policy1000EN6thrust24THRUST_300001_SM_1000_NS6detail15normal_iteratorINSD_10device_ptrIiEEEESI_NS0_13ScanTileStateIiLb1EEES9_NS1_10InputValueIiPiEEmiLb0EiEEvT0_T1_T2_iT3_T4_T5_E12temp_storage;
	add.s32 	%r8, %r642, %r641;
	st.shared.u32 	[%r8], %r621;
	st.shared.u32 	[%r8+128], %r622;
	st.shared.u32 	[%r8+256], %r623;
	st.shared.u32 	[%r8+384], %r624;
	st.shared.u32 	[%r8+512], %r625;
	st.shared.u32 	[%r8+640], %r626;
	st.shared.u32 	[%r8+768], %r627;
	st.shared.u32 	[%r8+896], %r628;
	st.shared.u32 	[%r8+1024], %r629;
	st.shared.u32 	[%r8+1152], %r630;
	st.shared.u32 	[%r8+1280], %r631;
	st.shared.u32 	[%r8+1408], %r632;
	st.shared.u32 	[%r8+1536], %r633;
	st.shared.u32 	[%r8+1664], %r634;
	st.shared.u32 	[%r8+1792], %r635;
	st.shared.u32 	[%r8+1920], %r636;
	st.shared.u32 	[%r8+2048], %r637;
	st.shared.u32 	[%r8+2176], %r638;
	st.shared.u32 	[%r8+2304], %r639;
	bar.warp.sync 	-1;
	mad.lo.s32 	%r9, %r616, 72, %r8;
	ld.shared.u32 	%r10, [%r9];
	ld.shared.u32 	%r11, [%r9+4];
	ld.shared.u32 	%r12, [%r9+8];
	ld.shared.u32 	%r13, [%r9+12];
	ld.shared.u32 	%r14, [%r9+16];
	ld.shared.u32 	%r15, [%r9+20];
	ld.shared.u32 	%r16, [%r9+24];
	ld.shared.u32 	%r17, [%r9+28];
	ld.shared.u32 	%r18, [%r9+32];
	ld.shared.u32 	%r19, [%r9+36];
	ld.shared.u32 	%r20, [%r9+40];
	ld.shared.u32 	%r21, [%r9+44];
	ld.shared.u32 	%r22, [%r9+48];
	ld.shared.u32 	%r23, [%r9+52];
	ld.shared.u32 	%r24, [%r9+56];
	ld.shared.u32 	%r25, [%r9+60];
	ld.shared.u32 	%r26, [%r9+64];
	ld.shared.u32 	%r27, [%r9+68];
	ld.shared.u32 	%r28, [%r9+72];
	bar.sync 	0;
	setp.ne.s32 	%p100, %r4, 0;
	@%p100 bra 	$L__BB5_9;
	add.s32 	%r860, %r11, %r10;
	add.s32 	%r861, %r12, %r860;
	add.s32 	%r862, %r13, %r861;
	add.s32 	%r863, %r14, %r862;
	add.s32 	%r864, %r15, %r863;
	add.s32 	%r865, %r16, %r864;
	add.s32 	%r866, %r17, %r865;
	add.s32 	%r867, %r18, %r866;
	add.s32 	%r868, %r19, %r867;
	add.s32 	%r869, %r20, %r868;
	add.s32 	%r870, %r21, %r869;
	add.s32 	%r871, %r22, %r870;
	add.s32 	%r872, %r23, %r871;
	add.s32 	%r873, %r24, %r872;
	add.s32 	%r874, %r25, %r873;
	add.s32 	%r875, %r26, %r874;
	add.s32 	%r876, %r27, %r875;
	add.s32 	%r834, %r28, %r876;
	mov.b32 	%r832, 1;
	mov.b32 	%r857, 0;
	mov.b32 	%r859, -1;
	// begin inline asm
	{  .reg .s32 r0;  .reg .pred p;  shfl.sync.up.b32 r0|p, %r834, %r832, %r857, %r859;  @p add.s32 r0, r0, %r834;  mov.s32 %r830, r0;}
	// end inline asm
	mov.b32 	%r838, 2;
	// begin inline asm
	{  .reg .s32 r0;  .reg .pred p;  shfl.sync.up.b32 r0|p, %r830, %r838, %r857, %r859;  @p add.s32 r0, r0, %r830;  mov.s32 %r836, r0;}
	// end inline asm
	mov.b32 	%r844, 4;
	// begin inline asm
	{  .reg .s32 r0;  .reg .pred p;  shfl.sync.up.b32 r0|p, %r836, %r844, %r857, %r859;  @p add.s32 r0, r0, %r836;  mov.s32 %r842, r0;}
	// end inline asm
	mov.b32 	%r850, 8;
	// begin inline asm
	{  .reg .s32 r0;  .reg .pred p;  shfl.sync.up.b32 r0|p, %r842, %r850, %r857, %r859;  @p add.s32 r0, r0, %r842;  mov.s32 %r848, r0;}
	// end inline asm
	mov.b32 	%r856, 16;
	// begin inline asm
	{  .reg .s32 r0;  .reg .pred p;  shfl.sync.up.b32 r0|p, %r848, %r856, %r857, %r859;  @p add.s32 r0, r0, %r848;  mov.s32 %r854, r0;}
	// end inline asm
	setp.ne.s32 	%p143, %r616, 31;
	@%p143 bra 	$L__BB5_7;
	shl.b32 	%r877, %r7, 2;
	mov.u32 	%r878, _ZZN3cub18CUB_300001_SM_10006detail4scan16DeviceScanKernelINS2_10policy_hubIiiimN4cuda3std3__44plusIvEEE10Policy1000EN6thrust24THRUST_300001_SM_1000_NS6detail15normal_iteratorINSD_10device_ptrIiEEEESI_NS0_13ScanTileStateIiLb1EEES9_NS1_10InputValueIiPiEEmiLb0EiEEvT0_T1_T2_iT3_T4_T5_E12temp_storage;
	add.s32 	%r879, %r878, %r877;
	st.shared.u32 	[%r879+16], %r854;
$L__BB5_7:
	bar.sync 	0;
	ld.shared.v4.u32 	{%r880, %r881, %r882, %r883}, [_ZZN3cub18CUB_300001_SM_10006detail4scan16DeviceScanKernelINS2_10policy_hubIiiimN4cuda3std3__44plusIvEEE10Policy1000EN6thrust24THRUST_300001_SM_1000_NS6detail15normal_iteratorINSD_10device_ptrIiEEEESI_NS0_13ScanTileStateIiLb1EEES9_NS1_10InputValueIiPiEEmiLb0EiEEvT0_T1_T2_iT3_T4_T5_E12temp_storage+16];
	add.s32 	%r884, %r881, %r880;
	setp.eq.s32 	%p144, %r7, 2;
	selp.b32 	%r885, %r884, %r880, %p144;
	add.s32 	%r886, %r884, %r882;
	setp.eq.s32 	%p145, %r7, 3;
	selp.b32 	%r887, %r886, %r885, %p145;
	add.s32 	%r888, %r886, %r883;
	setp.eq.s32 	%p146, %r7, 4;
	selp.b32 	%r889, %r888, %r887, %p146;
	ld.shared.v4.u32 	{%r890, %r891, %r892, %r893}, [_ZZN3cub18CUB_300001_SM_10006detail4scan16DeviceScanKernelINS2_10policy_hubIiiimN4cuda3std3__44plusIvEEE10Policy1000EN6thrust24THRUST_300001_SM_1000_NS6detail15normal_iteratorINSD_10device_ptrIiEEEESI_NS0_13ScanTileStateIiLb1EEES9_NS1_10InputValueIiPiEEmiLb0EiEEvT0_T1_T2_iT3_T4_T5_E12temp_storage+32];
	add.s32 	%r894, %r888, %r890;
	setp.eq.s32 	%p147, %r7, 5;
	selp.b32 	%r895, %r894, %r889, %p147;
	add.s32 	%r896, %r894, %r891;
	setp.eq.s32 	%p148, %r7, 6;
	selp.b32 	%r897, %r896, %r895, %p148;
	add.s32 	%r898, %r896, %r892;
	setp.eq.s32 	%p149, %r7, 7;
	selp.b32 	%r899, %r898, %r897, %p149;
	add.s32 	%r900, %r898, %r893;
	setp.eq.s32 	%p150, %r7, 8;
	selp.b32 	%r901, %r900, %r899, %p150;
	ld.shared.v4.u32 	{%r902, %r903, %r904, %r905}, [_ZZN3cub18CUB_300001_SM_10006detail4scan16DeviceScanKernelINS2_10policy_hubIiiimN4cuda3std3__44plusIvEEE10Policy1000EN6thrust24THRUST_300001_SM_1000_NS6detail15normal_iteratorINSD_10device_ptrIiEEEESI_NS0_13ScanTileStateIiLb1EEES9_NS1_10InputValueIiPiEEmiLb0EiEEvT0_T1_T2_iT3_T4_T5_E12temp_storage+48];
	add.s32 	%r906, %r900, %r902;
	setp.eq.s32 	%p151, %r7, 9;
	selp.b32 	%r907, %r906, %r901, %p151;
	add.s32 	%r908, %r906, %r903;
	setp.eq.s32 	%p152, %r7, 10;
	selp.b32 	%r909, %r908, %r907, %p152;
	add.s32 	%r910, %r908, %r904;
	setp.eq.s32 	%p153, %r7, 11;
	selp.b32 	%r911, %r910, %r909, %p153;
	add.s32 	%r912, %r910, %r905;
	setp.eq.s32 	%p154, %r7, 12;
	selp.b32 	%r913, %r912, %r911, %p154;
	ld.shared.u32 	%r914, [_ZZN3cub18CUB_300001_SM_10006detail4scan16DeviceScanKernelINS2_10policy_hubIiiimN4cuda3std3__44plusIvEEE10Policy1000EN6thrust24THRUST_300001_SM_1000_NS6detail15normal_iteratorINSD_10device_ptrIiEEEESI_NS0_13ScanTileStateIiLb1EEES9_NS1_10InputValueIiPiEEmiLb0EiEEvT0_T1_T2_iT3_T4_T5_E12temp_storage+64];
	setp.lt.u32 	%p155, %r5, 32;
	selp.b32 	%r915, 0, %r913, %p155;
	setp.eq.s32 	%p156, %r616, 0;
	sub.s32 	%r916, %r854, %r834;
	selp.b32 	%r917, 0, %r916, %p156;
	add.s32 	%r918, %r917, %r959;
	add.s32 	%r971, %r918, %r915;
	add.s32 	%r919, %r914, %r959;
	add.s32 	%r32, %r919, %r912;
	setp.ne.s32 	%p157, %r5, 0;
	@%p157 bra 	$L__BB5_28;
	add.s64 	%rd56, %rd18, 256;
	mov.b32 	%r920, 101;
	// begin inline asm
	st.relaxed.gpu.v2.u32 [%rd56], {%r920, %r32};
	// end inline asm
	bra.uni 	$L__BB5_28;
$L__BB5_9:
	add.s32 	%r673, %r11, %r10;
	add.s32 	%r674, %r12, %r673;
	add.s32 	%r675, %r13, %r674;
	add.s32 	%r676, %r14, %r675;
	add.s32 	%r677, %r15, %r676;
	add.s32 	%r678, %r16, %r677;
	add.s32 	%r679, %r17, %r678;
	add.s32 	%r680, %r18, %r679;
	add.s32 	%r681, %r19, %r680;
	add.s32 	%r682, %r20, %r681;
	add.s32 	%r683, %r21, %r682;
	add.s32 	%r684, %r22, %r683;
	add.s32 	%r685, %r23, %r684;
	add.s32 	%r686, %r24, %r685;
	add.s32 	%r687, %r25, %r686;
	add.s32 	%r688, %r26, %r687;
	add.s32 	%r689, %r27, %r688;
	add.s32 	%r647, %r28, %r689;
	mov.b32 	%r645, 1;
	mov.b32 	%r670, 0;
	mov.b32 	%r672, -1;
	// begin inline asm
	{  .reg .s32 r0;  .reg .pred p;  shfl.sync.up.b32 r0|p, %r647, %r645, %r670, %r672;  @p add.s32 r0, r0, %r647;  mov.s32 %r643, r0;}
	// end inline asm
	mov.b32 	%r651, 2;
	// begin inline asm
	{  .reg .s32 r0;  .reg .pred p;  shfl.sync.up.b32 r0|p, %r643, %r651, %r670, %r672;  @p add.s32 r0, r0, %r643;  mov.s32 %r649, r0;}
	// end inline asm
	mov.b32 	%r657, 4;
	// begin inline asm
	{  .reg .s32 r0;  .reg .pred p;  shfl.sync.up.b32 r0|p, %r649, %r657, %r670, %r672;  @p add.s32 r0, r0, %r649;  mov.s32 %r655, r0;}
	// end inline asm
	mov.b32 	%r663, 8;
	// begin inline asm
	{  .reg .s32 r0;  .reg .pred p;  shfl.sync.up.b32 r0|p, %r655, %r663, %r670, %r672;  @p add.s32 r0, r0, %r655;  mov.s32 %r661, r0;}
	// end inline asm
	mov.b32 	%r669, 16;
	// begin inline asm
	{  .reg .s32 r0;  .reg .pred p;  shfl.sync.up.b32 r0|p, %r661, %r669, %r670, %r672;  @p add.s32 r0, r0, %r661;  mov.s32 %r667, r0;}
	// end inline asm
	setp.ne.s32 	%p101, %r616, 31;
	@%p101 bra 	$L__BB5_11;
	shl.b32 	%r690, %r7, 2;
	mov.u32 	%r691, _ZZN3cub18CUB_300001_SM_10006detail4scan16DeviceScanKernelINS2_10policy_hubIiiimN4cuda3std3__44plusIvEEE10Policy1000EN6thrust24THRUST_300001_SM_1000_NS6detail15normal_iteratorINSD_10device_ptrIiEEEESI_NS0_13ScanTileStateIiLb1EEES9_NS1_10InputValueIiPiEEmiLb0EiEEvT0_T1_T2_iT3_T4_T5_E12temp_storage;
	add.s32 	%r692, %r691, %r690;
	st.shared.u32 	[%r692+16], %r667;
$L__BB5_11:
	sub.s32 	%r693, %r667, %r647;
	bar.sync 	0;
	ld.shared.v4.u32 	{%r694, %r695, %r696, %r697}, [_ZZN3cub18CUB_300001_SM_10006detail4scan16DeviceScanKernelINS2_10policy_hubIiiimN4cuda3std3__44plusIvEEE10Policy1000EN6thrust24THRUST_300001_SM_1000_NS6detail15normal_iteratorINSD_10device_ptrIiEEEESI_NS0_13ScanTileStateIiLb1EEES9_NS1_10InputValueIiPiEEmiLb0EiEEvT0_T1_T2_iT3_T4_T5_E12temp_storage+16];
	add.s32 	%r698, %r695, %r694;
	setp.eq.s32 	%p102, %r7, 2;
	selp.b32 	%r699, %r698, %r694, %p102;
	add.s32 	%r700, %r698, %r696;
	setp.eq.s32 	%p103, %r7, 3;
	selp.b32 	%r701, %r700, %r699, %p103;
	add.s32 	%r702, %r700, %r697;
	setp.eq.s32 	%p104, %r7, 4;
	selp.b32 	%r703, %r702, %r701, %p104;
	ld.shared.v4.u32 	{%r704, %r705, %r706, %r707}, [_ZZN3cub18CUB_300001_SM_10006detail4scan16DeviceScanKernelINS2_10policy_hubIiiimN4cuda3std3__44plusIvEEE10Policy1000EN6thrust24THRUST_300001_SM_1000_NS6detail15normal_iteratorINSD_10device_ptrIiEEEESI_NS0_13ScanTileStateIiLb1EEES9_NS1_10InputValueIiPiEEmiLb0EiEEvT0_T1_T2_iT3_T4_T5_E12temp_storage+32];
	add.s32 	%r708, %r702, %r704;
	setp.eq.s32 	%p105, %r7, 5;
	selp.b32 	%r709, %r708, %r703, %p105;
	add.s32 	%r710, %r708, %r705;
	setp.eq.s32 	%p106, %r7, 6;
	selp.b32 	%r711, %r710, %r709, %p106;
	add.s32 	%r712, %r710, %r706;
	setp.eq.s32 	%p107, %r7, 7;
	selp.b32 	%r713, %r712, %r711, %p107;
	add.s32 	%r714, %r712, %r707;
	setp.eq.s32 	%p108, %r7, 8;
	selp.b32 	%r715, %r714, %r713, %p108;
	ld.shared.v4.u32 	{%r716, %r717, %r718, %r719}, [_ZZN3cub18CUB_300001_SM_10006detail4scan16DeviceScanKernelINS2_10policy_hubIiiimN4cuda3std3__44plusIvEEE10Policy1000EN6thrust24THRUST_300001_SM_1000_NS6detail15normal_iteratorINSD_10device_ptrIiEEEESI_NS0_13ScanTileStateIiLb1EEES9_NS1_10InputValueIiPiEEmiLb0EiEEvT0_T1_T2_iT3_T4_T5_E12temp_storage+48];
	add.s32 	%r720, %r714, %r716;
	setp.eq.s32 	%p109, %r7, 9;
	selp.b32 	%r721, %r720, %r715, %p109;
	add.s32 	%r722, %r720, %r717;
	setp.eq.s32 	%p110, %r7, 10;
	selp.b32 	%r723, %r722, %r721, %p110;
	add.s32 	%r724, %r722, %r718;
	setp.eq.s32 	%p111, %r7, 11;
	selp.b32 	%r725, %r724, %r723, %p111;
	add.s32 	%r726, %r724, %r719;
	setp.eq.s32 	%p112, %r7, 12;
	selp.b32 	%r727, %r726, %r725, %p112;
	ld.shared.u32 	%r728, [_ZZN3cub18CUB_300001_SM_10006detail4scan16DeviceScanKernelINS2_10policy_hubIiiimN4cuda3std3__44plusIvEEE10Policy1000EN6thrust24THRUST_300001_SM_1000_NS6detail15normal_iteratorINSD_10device_ptrIiEEEESI_NS0_13ScanTileStateIiLb1EEES9_NS1_10InputValueIiPiEEmiLb0EiEEvT0_T1_T2_iT3_T4_T5_E12temp_storage+64];
	add.s32 	%r35, %r726, %r728;
	setp.gt.u32 	%p113, %r5, 31;
	setp.lt.u32 	%p114, %r5, 32;
	setp.eq.s32 	%p115, %r616, 0;
	selp.b32 	%r729, 0, %r693, %p115;
	add.s32 	%r970, %r727, %r729;
	selp.b32 	%r37, %r693, %r970, %p114;
	@%p113 bra 	$L__BB5_27;
	setp.ne.s32 	%p116, %r5, 0;
	mul.wide.s32 	%rd45, %r4, 8;
	add.s64 	%rd8, %rd18, %rd45;
	@%p116 bra 	$L__BB5_14;
	st.shared.u32 	[_ZZN3cub18CUB_300001_SM_10006detail4scan16DeviceScanKernelINS2_10policy_hubIiiimN4cuda3std3__44plusIvEEE10Policy1000EN6thrust24THRUST_300001_SM_1000_NS6detail15normal_iteratorINSD_10device_ptrIiEEEESI_NS0_13ScanTileStateIiLb1EEES9_NS1_10InputValueIiPiEEmiLb0EiEEvT0_T1_T2_iT3_T4_T5_E12temp_storage+12], %r35;
	add.s64 	%rd46, %rd8, 256;
	mov.b32 	%r730, 100;
	// begin inline asm
	st.relaxed.gpu.v2.u32 [%rd46], {%r730, %r35};
	// end inline asm
$L__BB5_14:
	not.b32 	%r736, %r5;
	add.s32 	%r966, %r4, %r736;
	mov.b32 	%r732, 550;
	// begin inline asm
	nanosleep.u32 %r732;
	// end inline asm
	mul.wide.s32 	%rd48, %r966, 8;
	add.s64 	%rd49, %rd18, %rd48;
	add.s64 	%rd47, %rd49, 256;
	// begin inline asm
	ld.relaxed.gpu.v2.u32 {%r967, %r961}, [%rd47];
	// end inline asm
	mov.b32 	%r962, 478;
$L__BB5_15:
	setp.eq.s32 	%p117, %r967, 99;
	mov.b32 	%r737, -1;
	vote.sync.any.pred 	%p118, %p117, %r737;
	not.pred 	%p119, %p118;
	@%p119 bra 	$L__BB5_17;
	// begin inline asm
	nanosleep.u32 %r962;
	// end inline asm
	shr.u32 	%r962, %r962, 1;
	// begin inline asm
	ld.relaxed.gpu.v2.u32 {%r967, %r961}, [%rd47];
	// end inline asm
	bra.uni 	$L__BB5_15;
$L__BB5_17:
	setp.eq.s32 	%p120, %r967, 101;
	mov.b32 	%r764, -1;
	vote.sync.ballot.b32 	%r766, %p120, %r764;
	// begin inline asm
	mov.u32 %r739, %lanemask_ge;
	// end inline asm
	and.b32  	%r767, %r766, %r739;
	or.b32  	%r768, %r767, -2147483648;
	add.s32 	%r769, %r768, -1;
	not.b32 	%r770, %r768;
	and.b32  	%r771, %r770, %r769;
	popc.b32 	%r743, %r771;
	mov.b32 	%r742, 1;
	// begin inline asm
	shfl.sync.down.b32 %r740, %r961, %r742, %r743, %r764;
	// end inline asm
	setp.lt.s32 	%p122, %r616, %r743;
	selp.b32 	%r772, %r740, 0, %p122;
	add.s32 	%r746, %r772, %r961;
	mov.b32 	%r747, 2;
	// begin inline asm
	shfl.sync.down.b32 %r745, %r746, %r747, %r743, %r764;
	// end inline asm
	add.s32 	%r50, %r616, 2;
	setp.gt.s32 	%p123, %r50, %r743;
	selp.b32 	%r773, 0, %r745, %p123;
	add.s32 	%r751, %r746, %r773;
	mov.b32 	%r752, 4;
	// begin inline asm
	shfl.sync.down.b32 %r750, %r751, %r752, %r743, %r764;
	// end inline asm
	add.s32 	%r51, %r616, 4;
	setp.gt.s32 	%p124, %r51, %r743;
	selp.b32 	%r774, 0, %r750, %p124;
	add.s32 	%r756, %r751, %r774;
	mov.b32 	%r757, 8;
	// begin inline asm
	shfl.sync.down.b32 %r755, %r756, %r757, %r743, %r764;
	// end inline asm
	add.s32 	%r52, %r616, 8;
	setp.gt.s32 	%p125, %r52, %r743;
	selp.b32 	%r775, 0, %r755, %p125;
	add.s32 	%r761, %r756, %r775;
	mov.b32 	%r762, 16;
	// begin inline asm
	shfl.sync.down.b32 %r760, %r761, %r762, %r743, %r764;
	// end inline asm
	add.s32 	%r53, %r616, 16;
	setp.gt.s32 	%p126, %r53, %r743;
	selp.b32 	%r776, 0, %r760, %p126;
	add.s32 	%r965, %r761, %r776;
	add.s64 	%rd10, %rd18, 256;
	mov.b32 	%r963, 478;
$L__BB5_18:
	setp.ne.s32 	%p127, %r967, 101;
	mov.b32 	%r777, -1;
	vote.sync.all.pred 	%p128, %p127, %r777;
	not.pred 	%p129, %p128;
	@%p129 bra 	$L__BB5_23;
	shr.u32 	%r963, %r963, 1;
	mul.wide.s32 	%rd52, %r966, 8;
	add.s64 	%rd53, %rd10, %rd52;
	add.s64 	%rd51, %rd53, -256;
	// begin inline asm
	ld.relaxed.gpu.v2.u32 {%r967, %r968}, [%rd51];
	// end inline asm
	mov.u32 	%r969, %r963;
$L__BB5_20:
	setp.eq.s32 	%p133, %r967, 99;
	mov.b32 	%r785, -1;
	vote.sync.any.pred 	%p134, %p133, %r785;
	not.pred 	%p135, %p134;
	@%p135 bra 	$L__BB5_22;
	// begin inline asm
	nanosleep.u32 %r969;
	// end inline asm
	shr.u32 	%r969, %r969, 1;
	// begin inline asm
	ld.relaxed.gpu.v2.u32 {%r967, %r968}, [%rd51];
	// end inline asm
	bra.uni 	$L__BB5_20;
$L__BB5_22:
	setp.eq.s32 	%p136, %r967, 101;
	mov.b32 	%r811, -1;
	vote.sync.ballot.b32 	%r812, %p136, %r811;
	and.b32  	%r813, %r812, %r739;
	or.b32  	%r814, %r813, -2147483648;
	add.s32 	%r815, %r814, -1;
	not.b32 	%r816, %r814;
	and.b32  	%r817, %r816, %r815;
	popc.b32 	%r790, %r817;
	mov.b32 	%r789, 1;
	// begin inline asm
	shfl.sync.down.b32 %r787, %r968, %r789, %r790, %r811;
	// end inline asm
	setp.lt.s32 	%p138, %r616, %r790;
	selp.b32 	%r818, %r787, 0, %p138;
	add.s32 	%r793, %r818, %r968;
	mov.b32 	%r794, 2;
	// begin inline asm
	shfl.sync.down.b32 %r792, %r793, %r794, %r790, %r811;
	// end inline asm
	setp.gt.s32 	%p139, %r50, %r790;
	selp.b32 	%r819, 0, %r792, %p139;
	add.s32 	%r798, %r793, %r819;
	mov.b32 	%r799, 4;
	// begin inline asm
	shfl.sync.down.b32 %r797, %r798, %r799, %r790, %r811;
	// end inline asm
	setp.gt.s32 	%p140, %r51, %r790;
	selp.b32 	%r820, 0, %r797, %p140;
	add.s32 	%r803, %r798, %r820;
	mov.b32 	%r804, 8;
	// begin inline asm
	shfl.sync.down.b32 %r802, %r803, %r804, %r790, %r811;
	// end inline asm
	setp.gt.s32 	%p141, %r52, %r790;
	selp.b32 	%r821, 0, %r802, %p141;
	add.s32 	%r808, %r803, %r821;
	mov.b32 	%r809, 16;
	// begin inline asm
	shfl.sync.down.b32 %r807, %r808, %r809, %r790, %r811;
	// end inline asm
	setp.gt.s32 	%p142, %r53, %r790;
	selp.b32 	%r822, 0, %r807, %p142;
	add.s32 	%r823, %r822, %r965;
	add.s32 	%r965, %r823, %r808;
	add.s32 	%r966, %r966, -32;
	bra.uni 	$L__BB5_18;
$L__BB5_23:
	@%p116 bra 	$L__BB5_25;
	add.s32 	%r780, %r965, %r35;
	add.s64 	%rd50, %rd8, 256;
	mov.b32 	%r779, 101;
	// begin inline asm
	st.relaxed.gpu.v2.u32 [%rd50], {%r779, %r780};
	// end inline asm
	st.shared.u32 	[_ZZN3cub18CUB_300001_SM_10006detail4scan16DeviceScanKernelINS2_10policy_hubIiiimN4cuda3std3__44plusIvEEE10Policy1000EN6thrust24THRUST_300001_SM_1000_NS6detail15normal_iteratorINSD_10device_ptrIiEEEESI_NS0_13ScanTileStateIiLb1EEES9_NS1_10InputValueIiPiEEmiLb0EiEEvT0_T1_T2_iT3_T4_T5_E12temp_storage+4], %r965;
	st.shared.u32 	[_ZZN3cub18CUB_300001_SM_10006detail4scan16DeviceScanKernelINS2_10policy_hubIiiimN4cuda3std3__44plusIvEEE10Policy1000EN6thrust24THRUST_300001_SM_1000_NS6detail15normal_iteratorINSD_10device_ptrIiEEEESI_NS0_13ScanTileStateIiLb1EEES9_NS1_10InputValueIiPiEEmiLb0EiEEvT0_T1_T2_iT3_T4_T5_E12temp_storage+8], %r780;
$L__BB5_25:
	setp.ne.s32 	%p131, %r616, 0;
	mov.u32 	%r970, %r37;
	@%p131 bra 	$L__BB5_27;
	st.shared.u32 	[_ZZN3cub18CUB_300001_SM_10006detail4scan16DeviceScanKernelINS2_10policy_hubIiiimN4cuda3std3__44plusIvEEE10Policy1000EN6thrust24THRUST_300001_SM_1000_NS6detail15normal_iteratorINSD_10device_ptrIiEEEESI_NS0_13ScanTileStateIiLb1EEES9_NS1_10InputValueIiPiEEmiLb0EiEEvT0_T1_T2_iT3_T4_T5_E12temp_storage+84], %r965;
	mov.u32 	%r970, %r965;
$L__BB5_27:
	bar.sync 	0;
	setp.eq.s32 	%p132, %r5, 0;
	ld.shared.u32 	%r781, [_ZZN3cub18CUB_300001_SM_10006detail4scan16DeviceScanKernelINS2_10policy_hubIiiimN4cuda3std3__44plusIvEEE10Policy1000EN6thrust24THRUST_300001_SM_1000_NS6detail15normal_iteratorINSD_10device_ptrIiEEEESI_NS0_13ScanTileStateIiLb1EEES9_NS1_10InputValueIiPiEEmiLb0EiEEvT0_T1_T2_iT3_T4_T5_E12temp_storage+84];
	selp.b32 	%r782, 0, %r781, %p132;
	add.s32 	%r971, %r782, %r970;
$L__BB5_28:
	add.s32 	%r922, %r971, %r10;
	add.s32 	%r923, %r11, %r922;
	add.s32 	%r924, %r12, %r923;
	add.s32 	%r925, %r13, %r924;
	add.s32 	%r926, %r14, %r925;
	add.s32 	%r927, %r15, %r926;
	add.s32 	%r928, %r16, %r927;
	add.s32 	%r929, %r17, %r928;
	add.s32 	%r930, %r18, %r929;
	add.s32 	%r931, %r19, %r930;
	add.s32 	%r932, %r20, %r931;
	add.s32 	%r933, %r21, %r932;
	add.s32 	%r934, %r22, %r933;
	add.s32 	%r935, %r23, %r934;
	add.s32 	%r936, %r24, %r935;
	add.s32 	%r937, %r25, %r936;
	add.s32 	%r938, %r26, %r937;
	add.s32 	%r939, %r27, %r938;
	bar.sync 	0;
	st.shared.u32 	[%r9], %r971;
	st.shared.u32 	[%r9+4], %r922;
	st.shared.u32 	[%r9+8], %r923;
	st.shared.u32 	[%r9+12], %r924;
	st.shared.u32 	[%r9+16], %r925;
	st.shared.u32 	[%r9+20], %r926;
	st.shared.u32 	[%r9+24], %r927;
	st.shared.u32 	[%r9+28], %r928;
	st.shared.u32 	[%r9+32], %r929;
	st.shared.u32 	[%r9+36], %r930;
	st.shared.u32 	[%r9+40], %r931;
	st.shared.u32 	[%r9+44], %r932;
	st.shared.u32 	[%r9+48], %r933;
	st.shared.u32 	[%r9+52], %r934;
	st.shared.u32 	[%r9+56], %r935;
	st.shared.u32 	[%r9+60], %r936;
	st.shared.u32 	[%r9+64], %r937;
	st.shared.u32 	[%r9+68], %r938;
	st.shared.u32 	[%r9+72], %r939;
	bar.warp.sync 	-1;
	ld.shared.u32 	%r940, [%r8];
	ld.shared.u32 	%r941, [%r8+128];
	ld.shared.u32 	%r942, [%r8+256];
	ld.shared.u32 	%r943, [%r8+384];
	ld.shared.u32 	%r944, [%r8+512];
	ld.shared.u32 	%r945, [%r8+640];
	ld.shared.u32 	%r946, [%r8+768];
	ld.shared.u32 	%r947, [%r8+896];
	ld.shared.u32 	%r948, [%r8+1024];
	ld.shared.u32 	%r949, [%r8+1152];
	ld.shared.u32 	%r950, [%r8+1280];
	ld.shared.u32 	%r951, [%r8+1408];
	ld.shared.u32 	%r952, [%r8+1536];
	ld.shared.u32 	%r953, [%r8+1664];
	ld.shared.u32 	%r954, [%r8+1792];
	ld.shared.u32 	%r955, [%r8+1920];
	ld.shared.u32 	%r956, [%r8+2048];
	ld.shared.u32 	%r957, [%r8+2176];
	ld.shared.u32 	%r958, [%r8+2304];
	add.s64 	%rd58, %rd4, %rd43;
	st.global.u32 	[%rd58], %r940;
	st.global.u32 	[%rd58+128], %r941;
	st.global.u32 	[%rd58+256], %r942;
	st.global.u32 	[%rd58+384], %r943;
	st.global.u32 	[%rd58+512], %r944;
	st.global.u32 	[%rd58+640], %r945;
	st.global.u32 	[%rd58+768], %r946;
	st.global.u32 	[%rd58+896], %r947;
	st.global.u32 	[%rd58+1024], %r948;
	st.global.u32 	[%rd58+1152], %r949;
	st.global.u32 	[%rd58+1280], %r950;
	st.global.u32 	[%rd58+1408], %r951;
	st.global.u32 	[%rd58+1536], %r952;
	st.global.u32 	[%rd58+1664], %r953;
	st.global.u32 	[%rd58+1792], %r954;
	st.global.u32 	[%rd58+1920], %r955;
	st.global.u32 	[%rd58+2048], %r956;
	st.global.u32 	[%rd58+2176], %r957;
	st.global.u32 	[%rd58+2304], %r958;
	bra.uni 	$L__BB5_131;
$L__BB5_29:
	setp.eq.s64 	%p3, %rd6, 0;
	@%p3 bra 	$L__BB5_131;
	cvt.u32.u64 	%r75, %rd6;
	shl.b64 	%rd21, %rd5, 2;
	add.s64 	%rd22, %rd3, %rd21;
	mov.u32 	%r76, %tid.x;
	ld.global.u32 	%r990, [%rd22];
	and.b32  	%r209, %r76, 31;
	and.b32  	%r210, %r76, 992;
	mul.lo.s32 	%r211, %r210, 19;
	or.b32  	%r78, %r211, %r209;
	setp.ge.u32 	%p4, %r78, %r75;
	shl.b32 	%r212, %r78, 2;
	cvt.u64.u32 	%rd23, %r212;
	add.s64 	%rd12, %rd22, %rd23;
	mov.u32 	%r972, %r990;
	@%p4 bra 	$L__BB5_32;
	ld.global.u32 	%r972, [%rd12];
$L__BB5_32:
	add.s32 	%r213, %r78, 32;
	setp.ge.u32 	%p5, %r213, %r75;
	mov.u32 	%r973, %r990;
	@%p5 bra 	$L__BB5_34;
	ld.global.u32 	%r973, [%rd12+128];
$L__BB5_34:
	add.s32 	%r214, %r78, 64;
	setp.ge.u32 	%p6, %r214, %r75;
	mov.u32 	%r974, %r990;
	@%p6 bra 	$L__BB5_36;
	ld.global.u32 	%r974, [%rd12+256];
$L__BB5_36:
	add.s32 	%r215, %r78, 96;
	setp.ge.u32 	%p7, %r215, %r75;
	mov.u32 	%r975, %r990;
	@%p7 bra 	$L__BB5_38;
	ld.global.u32 	%r975, [%rd12+384];
$L__BB5_38:
	add.s32 	%r216, %r78, 128;
	setp.ge.u32 	%p8, %r216, %r75;
	mov.u32 	%r976, %r990;
	@%p8 bra 	$L__BB5_40;
	ld.global.u32 	%r976, [%rd12+512];
$L__BB5_40:
	add.s32 	%r217, %r78, 160;
	setp.ge.u32 	%p9, %r217, %r75;
	mov.u32 	%r977, %r990;
	@%p9 bra 	$L__BB5_42;
	ld.global.u32 	%r977, [%rd12+640];
$L__BB5_42:
	add.s32 	%r218, %r78, 192;
	setp.ge.u32 	%p10, %r218, %r75;
	mov.u32 	%r978, %r990;
	@%p10 bra 	$L__BB5_44;
	ld.global.u32 	%r978, [%rd12+768];
$L__BB5_44:
	add.s32 	%r219, %r78, 224;
	setp.ge.u32 	%p11, %r219, %r75;
	mov.u32 	%r979, %r990;
	@%p11 bra 	$L__BB5_46;
	ld.global.u32 	%r979, [%rd12+896];
$L__BB5_46:
	add.s32 	%r95, %r78, 256;
	setp.ge.u32 	%p12, %r95, %r75;
	mov.u32 	%r980, %r990;
	@%p12 bra 	$L__BB5_48;
	ld.global.u32 	%r980, [%rd12+1024];
$L__BB5_48:
	add.s32 	%r98, %r78, 288;
	setp.ge.u32 	%p13, %r98, %r75;
	mov.u32 	%r981, %r990;
	@%p13 bra 	$L__BB5_50;
	ld.global.u32 	%r981, [%rd12+1152];
$L__BB5_50:
	add.s32 	%r220, %r78, 320;
	setp.ge.u32 	%p14, %r220, %r75;
	mov.u32 	%r982, %r990;
	@%p14 bra 	$L__BB5_52;
	ld.global.u32 	%r982, [%rd12+1280];
$L__BB5_52:
	add.s32 	%r221, %r78, 352;
	setp.ge.u32 	%p15, %r221, %r75;
	mov.u32 	%r983, %r990;
	@%p15 bra 	$L__BB5_54;
	ld.global.u32 	%r983, [%rd12+1408];
$L__BB5_54:
	add.s32 	%r222, %r78, 384;
	setp.ge.u32 	%p16, %r222, %r75;
	mov.u32 	%r984, %r990;
	@%p16 bra 	$L__BB5_56;
	ld.global.u32 	%r984, [%rd12+1536];
$L__BB5_56:
	add.s32 	%r223, %r78, 416;
	setp.ge.u32 	%p17, %r223, %r75;
	mov.u32 	%r985, %r990;
	@%p17 bra 	$L__BB5_58;
	ld.global.u32 	%r985, [%rd12+1664];
$L__BB5_58:
	add.s32 	%r224, %r78, 448;
	setp.ge.u32 	%p18, %r224, %r75;
	mov.u32 	%r986, %r990;
	@%p18 bra 	$L__BB5_60;
	ld.global.u32 	%r986, [%rd12+1792];
$L__BB5_60:
	add.s32 	%r225, %r78, 480;
	setp.ge.u32 	%p19, %r225, %r75;
	mov.u32 	%r987, %r990;
	@%p19 bra 	$L__BB5_62;
	ld.global.u32 	%r987, [%rd12+1920];
$L__BB5_62:
	add.s32 	%r226, %r78, 512;
	setp.ge.u32 	%p20, %r226, %r75;
	mov.u32 	%r988, %r990;
	@%p20 bra 	$L__BB5_64;
	ld.global.u32 	%r988, [%rd12+2048];
$L__BB5_64:
	add.s32 	%r115, %r78, 544;
	setp.ge.u32 	%p21, %r115, %r75;
	mov.u32 	%r989, %r990;
	@%p21 bra 	$L__BB5_66;
	ld.global.u32 	%r989, [%rd12+2176];
$L__BB5_66:
	add.s32 	%r118, %r78, 576;
	setp.ge.u32 	%p22, %r118, %r75;
	@%p22 bra 	$L__BB5_68;
	ld.global.u32 	%r990, [%rd12+2304];
$L__BB5_68:
	// begin inline asm
	mov.u32 %r227, %laneid;
	// end inline asm
	shr.u32 	%r122, %r76, 5;
	mad.lo.s32 	%r228, %r122, 608, %r227;
	shl.b32 	%r229, %r228, 2;
	mov.u32 	%r230, _ZZN3cub18CUB_300001_SM_10006detail4scan16DeviceScanKernelINS2_10policy_hubIiiimN4cuda3std3__44plusIvEEE10Policy1000EN6thrust24THRUST_300001_SM_1000_NS6detail15normal_iteratorINSD_10device_ptrIiEEEESI_NS0_13ScanTileStateIiLb1EEES9_NS1_10InputValueIiPiEEmiLb0EiEEvT0_T1_T2_iT3_T4_T5_E12temp_storage;
	add.s32 	%r123, %r230, %r229;
	st.shared.u32 	[%r123], %r972;
	st.shared.u32 	[%r123+128], %r973;
	st.shared.u32 	[%r123+256], %r974;
	st.shared.u32 	[%r123+384], %r975;
	st.shared.u32 	[%r123+512], %r976;
	st.shared.u32 	[%r123+640], %r977;
	st.shared.u32 	[%r123+768], %r978;
	st.shared.u32 	[%r123+896], %r979;
	st.shared.u32 	[%r123+1024], %r980;
	st.shared.u32 	[%r123+1152], %r981;
	st.shared.u32 	[%r123+1280], %r982;
	st.shared.u32 	[%r123+1408], %r983;
	st.shared.u32 	[%r123+1536], %r984;
	st.shared.u32 	[%r123+1664], %r985;
	st.shared.u32 	[%r123+1792], %r986;
	st.shared.u32 	[%r123+1920], %r987;
	st.shared.u32 	[%r123+2048], %r988;
	st.shared.u32 	[%r123+2176], %r989;
	st.shared.u32 	[%r123+2304], %r990;
	bar.warp.sync 	-1;
	mad.lo.s32 	%r124, %r227, 72, %r123;
	ld.shared.u32 	%r125, [%r124];
	ld.shared.u32 	%r126, [%r124+4];
	ld.shared.u32 	%r127, [%r124+8];
	ld.shared.u32 	%r128, [%r124+12];
	ld.shared.u32 	%r129, [%r124+16];
	ld.shared.u32 	%r130, [%r124+20];
	ld.shared.u32 	%r131, [%r124+24];
	ld.shared.u32 	%r132, [%r124+28];
	ld.shared.u32 	%r133, [%r124+32];
	ld.shared.u32 	%r134, [%r124+36];
	ld.shared.u32 	%r135, [%r124+40];
	ld.shared.u32 	%r136, [%r124+44];
	ld.shared.u32 	%r137, [%r124+48];
	ld.shared.u32 	%r138, [%r124+52];
	ld.shared.u32 	%r139, [%r124+56];
	ld.shared.u32 	%r140, [%r124+60];
	ld.shared.u32 	%r141, [%r124+64];
	ld.shared.u32 	%r142, [%r124+68];
	ld.shared.u32 	%r143, [%r124+72];
	bar.sync 	0;
	setp.ne.s32 	%p23, %r4, 0;
	@%p23 bra 	$L__BB5_72;
	add.s32 	%r456, %r126, %r125;
	add.s32 	%r457, %r127, %r456;
	add.s32 	%r458, %r128, %r457;
	add.s32 	%r459, %r129, %r458;
	add.s32 	%r460, %r130, %r459;
	add.s32 	%r461, %r131, %r460;
	add.s32 	%r462, %r132, %r461;
	add.s32 	%r463, %r133, %r462;
	add.s32 	%r464, %r134, %r463;
	add.s32 	%r465, %r135, %r464;
	add.s32 	%r466, %r136, %r465;
	add.s32 	%r467, %r137, %r466;
	add.s32 	%r468, %r138, %r467;
	add.s32 	%r469, %r139, %r468;
	add.s32 	%r470, %r140, %r469;
	add.s32 	%r471, %r141, %r470;
	add.s32 	%r472, %r142, %r471;
	add.s32 	%r430, %r143, %r472;
	mov.b32 	%r428, 1;
	mov.b32 	%r453, 0;
	mov.b32 	%r455, -1;
	// begin inline asm
	{  .reg .s32 r0;  .reg .pred p;  shfl.sync.up.b32 r0|p, %r430, %r428, %r453, %r455;  @p add.s32 r0, r0, %r430;  mov.s32 %r426, r0;}
	// end inline asm
	mov.b32 	%r434, 2;
	// begin inline asm
	{  .reg .s32 r0;  .reg .pred p;  shfl.sync.up.b32 r0|p, %r426, %r434, %r453, %r455;  @p add.s32 r0, r0, %r426;  mov.s32 %r432, r0;}
	// end inline asm
	mov.b32 	%r440, 4;
	// begin inline asm
	{  .reg .s32 r0;  .reg .pred p;  shfl.sync.up.b32 r0|p, %r432, %r440, %r453, %r455;  @p add.s32 r0, r0, %r432;  mov.s32 %r438, r0;}
	// end inline asm
	mov.b32 	%r446, 8;
	// begin inline asm
	{  .reg .s32 r0;  .reg .pred p;  shfl.sync.up.b32 r0|p, %r438, %r446, %r453, %r455;  @p add.s32 r0, r0, %r438;  mov.s32 %r444, r0;}
	// end inline asm
	mov.b32 	%r452, 16;
	// begin inline asm
	{  .reg .s32 r0;  .reg .pred p;  shfl.sync.up.b32 r0|p, %r444, %r452, %r453, %r455;  @p add.s32 r0, r0, %r444;  mov.s32 %r450, r0;}
	// end inline asm
	setp.ne.s32 	%p66, %r227, 31;
	@%p66 bra 	$L__BB5_71;
	shl.b32 	%r473, %r122, 2;
	mov.u32 	%r474, _ZZN3cub18CUB_300001_SM_10006detail4scan16DeviceScanKernelINS2_10policy_hubIiiimN4cuda3std3__44plusIvEEE10Policy1000EN6thrust24THRUST_300001_SM_1000_NS6detail15normal_iteratorINSD_10device_ptrIiEEEESI_NS0_13ScanTileStateIiLb1EEES9_NS1_10InputValueIiPiEEmiLb0EiEEvT0_T1_T2_iT3_T4_T5_E12temp_storage;
	add.s32 	%r475, %r474, %r473;
	st.shared.u32 	[%r475+16], %r450;
$L__BB5_71:
	bar.sync 	0;
	ld.shared.v4.u32 	{%r476, %r477, %r478, %r479}, [_ZZN3cub18CUB_300001_SM_10006detail4scan16DeviceScanKernelINS2_10policy_hubIiiimN4cuda3std3__44plusIvEEE10Policy1000EN6thrust24THRUST_300001_SM_1000_NS6detail15normal_iteratorINSD_10device_ptrIiEEEESI_NS0_13ScanTileStateIiLb1EEES9_NS1_10InputValueIiPiEEmiLb0EiEEvT0_T1_T2_iT3_T4_T5_E12temp_storage+16];
	add.s32 	%r480, %r477, %r476;
	setp.eq.s32 	%p67, %r122, 2;
	selp.b32 	%r481, %r480, %r476, %p67;
	add.s32 	%r482, %r480, %r478;
	setp.eq.s32 	%p68, %r122, 3;
	selp.b32 	%r483, %r482, %r481, %p68;
	add.s32 	%r484, %r482, %r479;
	setp.eq.s32 	%p69, %r122, 4;
	selp.b32 	%r485, %r484, %r483, %p69;
	ld.shared.v4.u32 	{%r486, %r487, %r488, %r489}, [_ZZN3cub18CUB_300001_SM_10006detail4scan16DeviceScanKernelINS2_10policy_hubIiiimN4cuda3std3__44plusIvEEE10Policy1000EN6thrust24THRUST_300001_SM_1000_NS6detail15normal_iteratorINSD_10device_ptrIiEEEESI_NS0_13ScanTileStateIiLb1EEES9_NS1_10InputValueIiPiEEmiLb0EiEEvT0_T1_T2_iT3_T4_T5_E12temp_storage+32];
	add.s32 	%r490, %r484, %r486;
	setp.eq.s32 	%p70, %r122, 5;
	selp.b32 	%r491, %r490, %r485, %p70;
	add.s32 	%r492, %r490, %r487;
	setp.eq.s32 	%p71, %r122, 6;
	selp.b32 	%r493, %r492, %r491, %p71;
	add.s32 	%r494, %r492, %r488;
	setp.eq.s32 	%p72, %r122, 7;
	selp.b32 	%r495, %r494, %r493, %p72;
	add.s32 	%r496, %r494, %r489;
	setp.eq.s32 	%p73, %r122, 8;
	selp.b32 	%r497, %r496, %r495, %p73;
	ld.shared.v4.u32 	{%r498, %r499, %r500, %r501}, [_ZZN3cub18CUB_300001_SM_10006detail4scan16DeviceScanKernelINS2_10policy_hubIiiimN4cuda3std3__44plusIvEEE10Policy1000EN6thrust24THRUST_300001_SM_1000_NS6detail15normal_iteratorINSD_10device_ptrIiEEEESI_NS0_13ScanTileStateIiLb1EEES9_NS1_10InputValueIiPiEEmiLb0EiEEvT0_T1_T2_iT3_T4_T5_E12temp_storage+48];
	add.s32 	%r502, %r496, %r498;
	setp.eq.s32 	%p74, %r122, 9;
	selp.b32 	%r503, %r502, %r497, %p74;
	add.s32 	%r504, %r502, %r499;
	setp.eq.s32 	%p75, %r122, 10;
	selp.b32 	%r505, %r504, %r503, %p75;
	add.s32 	%r506, %r504, %r500;
	setp.eq.s32 	%p76, %r122, 11;
	selp.b32 	%r507, %r506, %r505, %p76;
	add.s32 	%r508, %r506, %r501;
	setp.eq.s32 	%p77, %r122, 12;
	selp.b32 	%r509, %r508, %r507, %p77;
	setp.lt.u32 	%p78, %r76, 32;
	selp.b32 	%r510, 0, %r509, %p78;
	setp.eq.s32 	%p79, %r227, 0;
	sub.s32 	%r511, %r450, %r430;
	selp.b32 	%r512, 0, %r511, %p79;
	add.s32 	%r513, %r512, %r959;
	add.s32 	%r1002, %r513, %r510;
	bra.uni 	$L__BB5_91;
$L__BB5_72:
	add.s32 	%r261, %r126, %r125;
	add.s32 	%r262, %r127, %r261;
	add.s32 	%r263, %r128, %r262;
	add.s32 	%r264, %r129, %r263;
	add.s32 	%r265, %r130, %r264;
	add.s32 	%r266, %r131, %r265;
	add.s32 	%r267, %r132, %r266;
	add.s32 	%r268, %r133, %r267;
	add.s32 	%r269, %r134, %r268;
	add.s32 	%r270, %r135, %r269;
	add.s32 	%r271, %r136, %r270;
	add.s32 	%r272, %r137, %r271;
	add.s32 	%r273, %r138, %r272;
	add.s32 	%r274, %r139, %r273;
	add.s32 	%r275, %r140, %r274;
	add.s32 	%r276, %r141, %r275;
	add.s32 	%r277, %r142, %r276;
	add.s32 	%r235, %r143, %r277;
	mov.b32 	%r233, 1;
	mov.b32 	%r258, 0;
	mov.b32 	%r260, -1;
	// begin inline asm
	{  .reg .s32 r0;  .reg .pred p;  shfl.sync.up.b32 r0|p, %r235, %r233, %r258, %r260;  @p add.s32 r0, r0, %r235;  mov.s32 %r231, r0;}
	// end inline asm
	mov.b32 	%r239, 2;
	// begin inline asm
	{  .reg .s32 r0;  .reg .pred p;  shfl.sync.up.b32 r0|p, %r231, %r239, %r258, %r260;  @p add.s32 r0, r0, %r231;  mov.s32 %r237, r0;}
	// end inline asm
	mov.b32 	%r245, 4;
	// begin inline asm
	{  .reg .s32 r0;  .reg .pred p;  shfl.sync.up.b32 r0|p, %r237, %r245, %r258, %r260;  @p add.s32 r0, r0, %r237;  mov.s32 %r243, r0;}
	// end inline asm
	mov.b32 	%r251, 8;
	// begin inline asm
	{  .reg .s32 r0;  .reg .pred p;  shfl.sync.up.b32 r0|p, %r243, %r251, %r258, %r260;  @p add.s32 r0, r0, %r243;  mov.s32 %r249, r0;}
	// end inline asm
	mov.b32 	%r257, 16;
	// begin inline asm
	{  .reg .s32 r0;  .reg .pred p;  shfl.sync.up.b32 r0|p, %r249, %r257, %r258, %r260;  @p add.s32 r0, r0, %r249;  mov.s32 %r255, r0;}
	// end inline asm
	setp.ne.s32 	%p24, %r227, 31;
	@%p24 bra 	$L__BB5_74;
	shl.b32 	%r278, %r122, 2;
	mov.u32 	%r279, _ZZN3cub18CUB_300001_SM_10006detail4scan16DeviceScanKernelINS2_10policy_hubIiiimN4cuda3std3__44plusIvEEE10Policy1000EN6thrust24THRUST_300001_SM_1000_NS6detail15normal_iteratorINSD_10device_ptrIiEEEESI_NS0_13ScanTileStateIiLb1EEES9_NS1_10InputValueIiPiEEmiLb0EiEEvT0_T1_T2_iT3_T4_T5_E12temp_storage;
	add.s32 	%r280, %r279, %r278;
	st.shared.u32 	[%r280+16], %r255;
$L__BB5_74:
	sub.s32 	%r281, %r255, %r235;
	bar.sync 	0;
	ld.shared.v4.u32 	{%r282, %r283, %r284, %r285}, [_ZZN3cub18CUB_300001_SM_10006detail4scan16DeviceScanKernelINS2_10policy_hubIiiimN4cuda3std3__44plusIvEEE10Policy1000EN6thrust24THRUST_300001_SM_1000_NS6detail15normal_iteratorINSD_10device_ptrIiEEEESI_NS0_13ScanTileStateIiLb1EEES9_NS1_10InputValueIiPiEEmiLb0EiEEvT0_T1_T2_iT3_T4_T5_E12temp_storage+16];
	add.s32 	%r286, %r283, %r282;
	setp.eq.s32 	%p25, %r122, 2;
	selp.b32 	%r287, %r286, %r282, %p25;
	add.s32 	%r288, %r286, %r284;
	setp.eq.s32 	%p26, %r122, 3;
	selp.b32 	%r289, %r288, %r287, %p26;
	add.s32 	%r290, %r288, %r285;
	setp.eq.s32 	%p27, %r122, 4;
	selp.b32 	%r291, %r290, %r289, %p27;
	ld.shared.v4.u32 	{%r292, %r293, %r294, %r295}, [_ZZN3cub18CUB_300001_SM_10006detail4scan16DeviceScanKernelINS2_10policy_hubIiiimN4cuda3std3__44plusIvEEE10Policy1000EN6thrust24THRUST_300001_SM_1000_NS6detail15normal_iteratorINSD_10device_ptrIiEEEESI_NS0_13ScanTileStateIiLb1EEES9_NS1_10InputValueIiPiEEmiLb0EiEEvT0_T1_T2_iT3_T4_T5_E12temp_storage+32];
	add.s32 	%r296, %r290, %r292;
	setp.eq.s32 	%p28, %r122, 5;
	selp.b32 	%r297, %r296, %r291, %p28;
	add.s32 	%r298, %r296, %r293;
	setp.eq.s32 	%p29, %r122, 6;
	selp.b32 	%r299, %r298, %r297, %p29;
	add.s32 	%r300, %r298, %r294;
	setp.eq.s32 	%p30, %r122, 7;
	selp.b32 	%r301, %r300, %r299, %p30;
	add.s32 	%r302, %r300, %r295;
	setp.eq.s32 	%p31, %r122, 8;
	selp.b32 	%r303, %r302, %r301, %p31;
	ld.shared.v4.u32 	{%r304, %r305, %r306, %r307}, [_ZZN3cub18CUB_300001_SM_10006detail4scan16DeviceScanKernelINS2_10policy_hubIiiimN4cuda3std3__44plusIvEEE10Policy1000EN6thrust24THRUST_300001_SM_1000_NS6detail15normal_iteratorINSD_10device_ptrIiEEEESI_NS0_13ScanTileStateIiLb1EEES9_NS1_10InputValueIiPiEEmiLb0EiEEvT0_T1_T2_iT3_T4_T5_E12temp_storage+48];
	add.s32 	%r308, %r302, %r304;
	setp.eq.s32 	%p32, %r122, 9;
	selp.b32 	%r309, %r308, %r303, %p32;
	add.s32 	%r310, %r308, %r305;
	setp.eq.s32 	%p33, %r122, 10;
	selp.b32 	%r311, %r310, %r309, %p33;
	add.s32 	%r312, %r310, %r306;
	setp.eq.s32 	%p34, %r122, 11;
	selp.b32 	%r313, %r312, %r311, %p34;
	add.s32 	%r314, %r312, %r307;
	setp.eq.s32 	%p35, %r122, 12;
	selp.b32 	%r315, %r314, %r313, %p35;
	ld.shared.u32 	%r316, [_ZZN3cub18CUB_300001_SM_10006detail4scan16DeviceScanKernelINS2_10policy_hubIiiimN4cuda3std3__44plusIvEEE10Policy1000EN6thrust24THRUST_300001_SM_1000_NS6detail15normal_iteratorINSD_10device_ptrIiEEEESI_NS0_13ScanTileStateIiLb1EEES9_NS1_10InputValueIiPiEEmiLb0EiEEvT0_T1_T2_iT3_T4_T5_E12temp_storage+64];
	add.s32 	%r149, %r314, %r316;
	setp.gt.u32 	%p36, %r76, 31;
	setp.lt.u32 	%p37, %r76, 32;
	setp.eq.s32 	%p38, %r227, 0;
	selp.b32 	%r317, 0, %r281, %p38;
	add.s32 	%r1001, %r315, %r317;
	selp.b32 	%r151, %r281, %r1001, %p37;
	@%p36 bra 	$L__BB5_90;
	setp.ne.s32 	%p39, %r76, 0;
	mul.wide.s32 	%rd24, %r4, 8;
	add.s64 	%rd13, %rd18, %rd24;
	@%p39 bra 	$L__BB5_77;
	st.shared.u32 	[_ZZN3cub18CUB_300001_SM_10006detail4scan16DeviceScanKernelINS2_10policy_hubIiiimN4cuda3std3__44plusIvEEE10Policy1000EN6thrust24THRUST_300001_SM_1000_NS6detail15normal_iteratorINSD_10device_ptrIiEEEESI_NS0_13ScanTileStateIiLb1EEES9_NS1_10InputValueIiPiEEmiLb0EiEEvT0_T1_T2_iT3_T4_T5_E12temp_storage+12], %r149;
	add.s64 	%rd25, %rd13, 256;
	mov.b32 	%r318, 100;
	// begin inline asm
	st.relaxed.gpu.v2.u32 [%rd25], {%r318, %r149};
	// end inline asm
$L__BB5_77:
	not.b32 	%r324, %r76;
	add.s32 	%r997, %r4, %r324;
	mov.b32 	%r320, 550;
	// begin inline asm
	nanosleep.u32 %r320;
	// end inline asm
	mul.wide.s32 	%rd27, %r997, 8;
	add.s64 	%rd28, %rd18, %rd27;
	add.s64 	%rd26, %rd28, 256;
	// begin inline asm
	ld.relaxed.gpu.v2.u32 {%r998, %r992}, [%rd26];
	// end inline asm
	mov.b32 	%r993, 478;
$L__BB5_78:
	setp.eq.s32 	%p40, %r998, 99;
	mov.b32 	%r325, -1;
	vote.sync.any.pred 	%p41, %p40, %r325;
	not.pred 	%p42, %p41;
	@%p42 bra 	$L__BB5_80;
	// begin inline asm
	nanosleep.u32 %r993;
	// end inline asm
	shr.u32 	%r993, %r993, 1;
	// begin inline asm
	ld.relaxed.gpu.v2.u32 {%r998, %r992}, [%rd26];
	// end inline asm
	bra.uni 	$L__BB5_78;
$L__BB5_80:
	setp.eq.s32 	%p43, %r998, 101;
	mov.b32 	%r352, -1;
	vote.sync.ballot.b32 	%r354, %p43, %r352;
	// begin inline asm
	mov.u32 %r327, %lanemask_ge;
	// end inline asm
	and.b32  	%r355, %r354, %r327;
	or.b32  	%r356, %r355, -2147483648;
	add.s32 	%r357, %r356, -1;
	not.b32 	%r358, %r356;
	and.b32  	%r359, %r358, %r357;
	popc.b32 	%r331, %r359;
	mov.b32 	%r330, 1;
	// begin inline asm
	shfl.sync.down.b32 %r328, %r992, %r330, %r331, %r352;
	// end inline asm
	setp.lt.s32 	%p45, %r227, %r331;
	selp.b32 	%r360, %r328, 0, %p45;
	add.s32 	%r334, %r360, %r992;
	mov.b32 	%r335, 2;
	// begin inline asm
	shfl.sync.down.b32 %r333, %r334, %r335, %r331, %r352;
	// end inline asm
	add.s32 	%r361, %r227, 2;
	setp.gt.s32 	%p46, %r361, %r331;
	selp.b32 	%r362, 0, %r333, %p46;
	add.s32 	%r339, %r334, %r362;
	mov.b32 	%r340, 4;
	// begin inline asm
	shfl.sync.down.b32 %r338, %r339, %r340, %r331, %r352;
	// end inline asm
	add.s32 	%r363, %r227, 4;
	setp.gt.s32 	%p47, %r363, %r331;
	selp.b32 	%r364, 0, %r338, %p47;
	add.s32 	%r344, %r339, %r364;
	mov.b32 	%r345, 8;
	// begin inline asm
	shfl.sync.down.b32 %r343, %r344, %r345, %r331, %r352;
	// end inline asm
	add.s32 	%r365, %r227, 8;
	setp.gt.s32 	%p48, %r365, %r331;
	selp.b32 	%r366, 0, %r343, %p48;
	add.s32 	%r349, %r344, %r366;
	mov.b32 	%r350, 16;
	// begin inline asm
	shfl.sync.down.b32 %r348, %r349, %r350, %r331, %r352;
	// end inline asm
	add.s32 	%r367, %r227, 16;
	setp.gt.s32 	%p49, %r367, %r331;
	selp.b32 	%r368, 0, %r348, %p49;
	add.s32 	%r994, %r349, %r368;
	add.s64 	%rd14, %rd18, 256;
	mov.b32 	%r995, 478;
$L__BB5_81:
	setp.ne.s32 	%p50, %r998, 101;
	mov.b32 	%r369, -1;
	vote.sync.all.pred 	%p51, %p50, %r369;
	not.pred 	%p52, %p51;
	@%p52 bra 	$L__BB5_86;
	shr.u32 	%r995, %r995, 1;
	mul.wide.s32 	%rd31, %r997, 8;
	add.s64 	%rd32, %rd14, %rd31;
	add.s64 	%rd30, %rd32, -256;
	// begin inline asm
	ld.relaxed.gpu.v2.u32 {%r998, %r999}, [%rd30];
	// end inline asm
	mov.u32 	%r1000, %r995;
$L__BB5_83:
	setp.eq.s32 	%p56, %r998, 99;
	mov.b32 	%r377, -1;
	vote.sync.any.pred 	%p57, %p56, %r377;
	not.pred 	%p58, %p57;
	@%p58 bra 	$L__BB5_85;
	// begin inline asm
	nanosleep.u32 %r1000;
	// end inline asm
	shr.u32 	%r1000, %r1000, 1;
	// begin inline asm
	ld.relaxed.gpu.v2.u32 {%r998, %r999}, [%rd30];
	// end inline asm
	bra.uni 	$L__BB5_83;
$L__BB5_85:
	setp.eq.s32 	%p59, %r998, 101;
	mov.b32 	%r403, -1;
	vote.sync.ballot.b32 	%r404, %p59, %r403;
	and.b32  	%r405, %r404, %r327;
	or.b32  	%r406, %r405, -2147483648;
	add.s32 	%r407, %r406, -1;
	not.b32 	%r408, %r406;
	and.b32  	%r409, %r408, %r407;
	popc.b32 	%r382, %r409;
	mov.b32 	%r381, 1;
	// begin inline asm
	shfl.sync.down.b32 %r379, %r999, %r381, %r382, %r403;
	// end inline asm
	setp.lt.s32 	%p61, %r227, %r382;
	selp.b32 	%r410, %r379, 0, %p61;
	add.s32 	%r385, %r410, %r999;
	mov.b32 	%r386, 2;
	// begin inline asm
	shfl.sync.down.b32 %r384, %r385, %r386, %r382, %r403;
	// end inline asm
	add.s32 	%r411, %r227, 2;
	setp.gt.s32 	%p62, %r411, %r382;
	selp.b32 	%r412, 0, %r384, %p62;
	add.s32 	%r390, %r385, %r412;
	mov.b32 	%r391, 4;
	// begin inline asm
	shfl.sync.down.b32 %r389, %r390, %r391, %r382, %r403;
	// end inline asm
	add.s32 	%r413, %r227, 4;
	setp.gt.s32 	%p63, %r413, %r382;
	selp.b32 	%r414, 0, %r389, %p63;
	add.s32 	%r395, %r390, %r414;
	mov.b32 	%r396, 8;
	// begin inline asm
	shfl.sync.down.b32 %r394, %r395, %r396, %r382, %r403;
	// end inline asm
	add.s32 	%r415, %r227, 8;
	setp.gt.s32 	%p64, %r415, %r382;
	selp.b32 	%r416, 0, %r394, %p64;
	add.s32 	%r400, %r395, %r416;
	mov.b32 	%r401, 16;
	// begin inline asm
	shfl.sync.down.b32 %r399, %r400, %r401, %r382, %r403;
	// end inline asm
	add.s32 	%r417, %r227, 16;
	setp.gt.s32 	%p65, %r417, %r382;
	selp.b32 	%r418, 0, %r399, %p65;
	add.s32 	%r419, %r418, %r994;
	add.s32 	%r994, %r419, %r400;
	add.s32 	%r997, %r997, -32;
	bra.uni 	$L__BB5_81;
$L__BB5_86:
	@%p39 bra 	$L__BB5_88;
	add.s32 	%r372, %r994, %r149;
	add.s64 	%rd29, %rd13, 256;
	mov.b32 	%r371, 101;
	// begin inline asm
	st.relaxed.gpu.v2.u32 [%rd29], {%r371, %r372};
	// end inline asm
	st.shared.u32 	[_ZZN3cub18CUB_300001_SM_10006detail4scan16DeviceScanKernelINS2_10policy_hubIiiimN4cuda3std3__44plusIvEEE10Policy1000EN6thrust24THRUST_300001_SM_1000_NS6detail15normal_iteratorINSD_10device_ptrIiEEEESI_NS0_13ScanTileStateIiLb1EEES9_NS1_10InputValueIiPiEEmiLb0EiEEvT0_T1_T2_iT3_T4_T5_E12temp_storage+4], %r994;
	st.shared.u32 	[_ZZN3cub18CUB_300001_SM_10006detail4scan16DeviceScanKernelINS2_10policy_hubIiiimN4cuda3std3__44plusIvEEE10Policy1000EN6thrust24THRUST_300001_SM_1000_NS6detail15normal_iteratorINSD_10device_ptrIiEEEESI_NS0_13ScanTileStateIiLb1EEES9_NS1_10InputValueIiPiEEmiLb0EiEEvT0_T1_T2_iT3_T4_T5_E12temp_storage+8], %r372;
$L__BB5_88:
	setp.ne.s32 	%p54, %r227, 0;
	mov.u32 	%r1001, %r151;
	@%p54 bra 	$L__BB5_90;
	st.shared.u32 	[_ZZN3cub18CUB_300001_SM_10006detail4scan16DeviceScanKernelINS2_10policy_hubIiiimN4cuda3std3__44plusIvEEE10Policy1000EN6thrust24THRUST_300001_SM_1000_NS6detail15normal_iteratorINSD_10device_ptrIiEEEESI_NS0_13ScanTileStateIiLb1EEES9_NS1_10InputValueIiPiEEmiLb0EiEEvT0_T1_T2_iT3_T4_T5_E12temp_storage+84], %r994;
	mov.u32 	%r1001, %r994;
$L__BB5_90:
	bar.sync 	0;
	setp.eq.s32 	%p55, %r76, 0;
	ld.shared.u32 	%r373, [_ZZN3cub18CUB_300001_SM_10006detail4scan16DeviceScanKernelINS2_10policy_hubIiiimN4cuda3std3__44plusIvEEE10Policy1000EN6thrust24THRUST_300001_SM_1000_NS6detail15normal_iteratorINSD_10device_ptrIiEEEESI_NS0_13ScanTileStateIiLb1EEES9_NS1_10InputValueIiPiEEmiLb0EiEEvT0_T1_T2_iT3_T4_T5_E12temp_storage+84];
	selp.b32 	%r374, 0, %r373, %p55;
	add.s32 	%r1002, %r374, %r1001;
$L__BB5_91:
	add.s32 	%r514, %r1002, %r125;
	add.s32 	%r515, %r126, %r514;
	add.s32 	%r516, %r127, %r515;
	add.s32 	%r517, %r128, %r516;
	add.s32 	%r518, %r129, %r517;
	add.s32 	%r519, %r130, %r518;
	add.s32 	%r520, %r131, %r519;
	add.s32 	%r521, %r132, %r520;
	add.s32 	%r522, %r133, %r521;
	add.s32 	%r523, %r134, %r522;
	add.s32 	%r524, %r135, %r523;
	add.s32 	%r525, %r136, %r524;
	add.s32 	%r526, %r137, %r525;
	add.s32 	%r527, %r138, %r526;
	add.s32 	%r528, %r139, %r527;
	add.s32 	%r529, %r140, %r528;
	add.s32 	%r530, %r141, %r529;
	add.s32 	%r531, %r142, %r530;
	bar.sync 	0;
	st.shared.u32 	[%r124], %r1002;
	st.shared.u32 	[%r124+4], %r514;
	st.shared.u32 	[%r124+8], %r515;
	st.shared.u32 	[%r124+12], %r516;
	st.shared.u32 	[%r124+16], %r517;
	st.shared.u32 	[%r124+20], %r518;
	st.shared.u32 	[%r124+24], %r519;
	st.shared.u32 	[%r124+28], %r520;
	st.shared.u32 	[%r124+32], %r521;
	st.shared.u32 	[%r124+36], %r522;
	st.shared.u32 	[%r124+40], %r523;
	st.shared.u32 	[%r124+44], %r524;
	st.shared.u32 	[%r124+48], %r525;
	st.shared.u32 	[%r124+52], %r526;
	st.shared.u32 	[%r124+56], %r527;
	st.shared.u32 	[%r124+60], %r528;
	st.shared.u32 	[%r124+64], %r529;
	st.shared.u32 	[%r124+68], %r530;
	st.shared.u32 	[%r124+72], %r531;
	bar.warp.sync 	-1;
	ld.shared.u32 	%r185, [%r123];
	ld.shared.u32 	%r186, [%r123+128];
	ld.shared.u32 	%r187, [%r123+256];
	ld.shared.u32 	%r188, [%r123+384];
	ld.shared.u32 	%r189, [%r123+512];
	ld.shared.u32 	%r190, [%r123+640];
	ld.shared.u32 	%r191, [%r123+768];
	ld.shared.u32 	%r192, [%r123+896];
	ld.shared.u32 	%r193, [%r123+1024];
	ld.shared.u32 	%r194, [%r123+1152];
	ld.shared.u32 	%r195, [%r123+1280];
	ld.shared.u32 	%r196, [%r123+1408];
	ld.shared.u32 	%r197, [%r123+1536];
	ld.shared.u32 	%r198, [%r123+1664];
	ld.shared.u32 	%r199, [%r123+1792];
	ld.shared.u32 	%r200, [%r123+1920];
	ld.shared.u32 	%r201, [%r123+2048];
	ld.shared.u32 	%r202, [%r123+2176];
	ld.shared.u32 	%r203, [%r123+2304];
	setp.ne.s32 	%p80, %r76, 0;
	@%p80 bra 	$L__BB5_93;
	st.volatile.shared.u32 	[_ZZN3cub18CUB_300001_SM_10006detail4scan16DeviceScanKernelINS2_10policy_hubIiiimN4cuda3std3__44plusIvEEE10Policy1000EN6thrust24THRUST_300001_SM_1000_NS6detail15normal_iteratorINSD_10device_ptrIiEEEESI_NS0_13ScanTileStateIiLb1EEES9_NS1_10InputValueIiPiEEmiLb0EiEEvT0_T1_T2_iT3_T4_T5_E12temp_storage+31616], %r75;
$L__BB5_93:
	bar.sync 	0;
	ld.volatile.shared.u32 	%r204, [_ZZN3cub18CUB_300001_SM_10006detail4scan16DeviceScanKernelINS2_10policy_hubIiiimN4cuda3std3__44plusIvEEE10Policy1000EN6thrust24THRUST_300001_SM_1000_NS6detail15normal_iteratorINSD_10device_ptrIiEEEESI_NS0_13ScanTileStateIiLb1EEES9_NS1_10InputValueIiPiEEmiLb0EiEEvT0_T1_T2_iT3_T4_T5_E12temp_storage+31616];
	cvt.u64.u32 	%rd39, %r78;
	add.s64 	%rd40, %rd5, %rd39;
	setp.ge.s32 	%p81, %r78, %r204;
	shl.b64 	%rd41, %rd40, 2;
	add.s64 	%rd15, %rd4, %rd41;
	@%p81 bra 	$L__BB5_95;
	st.global.u32 	[%rd15], %r185;
$L__BB5_95:
	mov.u32 	%r532, %tid.x;
	and.b32  	%r533, %r532, 992;
	mul.lo.s32 	%r534, %r533, 19;
	and.b32  	%r535, %r532, 31;
	or.b32  	%r536, %r534, %r535;
	add.s32 	%r537, %r536, 32;
	setp.ge.s32 	%p82, %r537, %r204;
	@%p82 bra 	$L__BB5_97;
	st.global.u32 	[%rd15+128], %r186;
$L__BB5_97:
	add.s32 	%r543, %r536, 64;
	setp.ge.s32 	%p83, %r543, %r204;
	@%p83 bra 	$L__BB5_99;
	st.global.u32 	[%rd15+256], %r187;
$L__BB5_99:
	add.s32 	%r549, %r536, 96;
	setp.ge.s32 	%p84, %r549, %r204;
	@%p84 bra 	$L__BB5_101;
	st.global.u32 	[%rd15+384], %r188;
$L__BB5_101:
	add.s32 	%r555, %r536, 128;
	setp.ge.s32 	%p85, %r555, %r204;
	@%p85 bra 	$L__BB5_103;
	st.global.u32 	[%rd15+512], %r189;
$L__BB5_103:
	add.s32 	%r561, %r536, 160;
	setp.ge.s32 	%p86, %r561, %r204;
	@%p86 bra 	$L__BB5_105;
	st.global.u32 	[%rd15+640], %r190;
$L__BB5_105:
	add.s32 	%r567, %r536, 192;
	setp.ge.s32 	%p87, %r567, %r204;
	@%p87 bra 	$L__BB5_107;
	st.global.u32 	[%rd15+768], %r191;
$L__BB5_107:
	add.s32 	%r573, %r536, 224;
	setp.ge.s32 	%p88, %r573, %r204;
	@%p88 bra 	$L__BB5_109;
	st.global.u32 	[%rd15+896], %r192;
$L__BB5_109:
	setp.ge.s32 	%p89, %r95, %r204;
	@%p89 bra 	$L__BB5_111;
	st.global.u32 	[%rd15+1024], %r193;
$L__BB5_111:
	setp.ge.s32 	%p90, %r98, %r204;
	@%p90 bra 	$L__BB5_113;
	st.global.u32 	[%rd15+1152], %r194;
$L__BB5_113:
	add.s32 	%r579, %r536, 320;
	setp.ge.s32 	%p91, %r579, %r204;
	@%p91 bra 	$L__BB5_115;
	st.global.u32 	[%rd15+1280], %r195;
$L__BB5_115:
	add.s32 	%r585, %r536, 352;
	setp.ge.s32 	%p92, %r585, %r204;
	@%p92 bra 	$L__BB5_117;
	st.global.u32 	[%rd15+1408], %r196;
$L__BB5_117:
	add.s32 	%r591, %r536, 384;
	setp.ge.s32 	%p93, %r591, %r204;
	@%p93 bra 	$L__BB5_119;
	st.global.u32 	[%rd15+1536], %r197;
$L__BB5_119:
	add.s32 	%r597, %r536, 416;
	setp.ge.s32 	%p94, %r597, %r204;
	@%p94 bra 	$L__BB5_121;
	st.global.u32 	[%rd15+1664], %r198;
$L__BB5_121:
	add.s32 	%r603, %r536, 448;
	setp.ge.s32 	%p95, %r603, %r204;
	@%p95 bra 	$L__BB5_123;
	st.global.u32 	[%rd15+1792], %r199;
$L__BB5_123:
	add.s32 	%r609, %r536, 480;
	setp.ge.s32 	%p96, %r609, %r204;
	@%p96 bra 	$L__BB5_125;
	st.global.u32 	[%rd15+1920], %r200;
$L__BB5_125:
	add.s32 	%r615, %r536, 512;
	setp.ge.s32 	%p97, %r615, %r204;
	@%p97 bra 	$L__BB5_127;
	st.global.u32 	[%rd15+2048], %r201;
$L__BB5_127:
	setp.ge.s32 	%p98, %r115, %r204;
	@%p98 bra 	$L__BB5_129;
	st.global.u32 	[%rd15+2176], %r202;
$L__BB5_129:
	setp.ge.s32 	%p99, %r118, %r204;
	@%p99 bra 	$L__BB5_131;
	st.global.u32 	[%rd15+2304], %r203;
$L__BB5_131:
	ret;

}
	// .globl	_ZN3cub18CUB_300001_SM_10006detail8for_each13static_kernelINS2_12policy_hub_t12policy_500_tEmN6thrust24THRUST_300001_SM_1000_NS8cuda_cub20__uninitialized_fill7functorINS7_10device_ptrIiEEiEEEEvT0_T1_
.visible .entry _ZN3cub18CUB_300001_SM_10006detail8for_each13static_kernelINS2_12policy_hub_t12policy_500_tEmN6thrust24THRUST_300001_SM_1000_NS8cuda_cub20__uninitialized_fill7functorINS7_10device_ptrIiEEiEEEEvT0_T1_(
	.param .u64 _ZN3cub18CUB_300001_SM_10006detail8for_each13static_kernelINS2_12policy_hub_t12policy_500_tEmN6thrust24THRUST_300001_SM_1000_NS8cuda_cub20__uninitialized_fill7functorINS7_10device_ptrIiEEiEEEEvT0_T1__param_0,
	.param .align 8 .b8 _ZN3cub18CUB_300001_SM_10006detail8for_each13static_kernelINS2_12policy_hub_t12policy_500_tEmN6thrust24THRUST_300001_SM_1000_NS8cuda_cub20__uninitialized_fill7functorINS7_10device_ptrIiEEiEEEEvT0_T1__param_1[16]
)
.maxntid 256
{
	.reg .pred 	%p<4>;
	.reg .b16 	%rs<5>;
	.reg .b32 	%r<12>;
	.reg .b64 	%rd<16>;

	ld.param.u32 	%r3, [_ZN3cub18CUB_300001_SM_10006detail8for_each13static_kernelINS2_12policy_hub_t12policy_500_tEmN6thrust24THRUST_300001_SM_1000_NS8cuda_cub20__uninitialized_fill7functorINS7_10device_ptrIiEEiEEEEvT0_T1__param_1+8];
	ld.param.u64 	%rd4, [_ZN3cub18CUB_300001_SM_10006detail8for_each13static_kernelINS2_12policy_hub_t12policy_500_tEmN6thrust24THRUST_300001_SM_1000_NS8cuda_cub20__uninitialized_fill7functorINS7_10device_ptrIiEEiEEEEvT0_T1__param_1];
	ld.param.u64 	%rd5, [_ZN3cub18CUB_300001_SM_10006detail8for_each13static_kernelINS2_12policy_hub_t12policy_500_tEmN6thrust24THRUST_300001_SM_1000_NS8cuda_cub20__uninitialized_fill7functorINS7_10device_ptrIiEEiEEEEvT0_T1__param_0];
	mov.u32 	%r9, %ctaid.x;
	mul.wide.u32 	%rd1, %r9, 512;
	sub.s64 	%rd2, %rd5, %rd1;
	setp.lt.u64 	%p1, %rd2, 512;
	@%p1 bra 	$L__BB6_2;
	mov.u32 	%r11, %tid.x;
	cvta.to.global.u64 	%rd11, %rd4;
	cvt.u64.u32 	%rd12, %r11;
	add.s64 	%rd13, %rd1, %rd12;
	shl.b64 	%rd14, %rd13, 2;
	add.s64 	%rd15, %rd11, %rd14;
	st.global.u32 	[%rd15], %r3;
	st.global.u32 	[%rd15+1024], %r3;
	bra.uni 	$L__BB6_6;
$L__BB6_2:
	cvta.to.global.u64 	%rd6, %rd4;
	mov.u32 	%r2, %tid.x;
	cvt.u64.u32 	%rd7, %r2;
	setp.le.u64 	%p2, %rd2, %rd7;
	add.s64 	%rd8, %rd1, %rd7;
	shl.b64 	%rd9, %rd8, 2;
	add.s64 	%rd3, %rd6, %rd9;
	@%p2 bra 	$L__BB6_4;
	st.global.u32 	[%rd3], %r3;
$L__BB6_4:
	add.s32 	%r10, %r2, 256;
	cvt.u64.u32 	%rd10, %r10;
	setp.le.u64 	%p3, %rd2, %rd10;
	@%p3 bra 	$L__BB6_6;
	st.global.u32 	[%rd3+1024], %r3;
$L__BB6_6:
	ret;

}
	// .globl	_ZN3cub18CUB_300001_SM_10006detail6reduce28DeviceReduceSingleTileKernelINS2_10policy_hubIljN4cuda3std3__44plusIlEEE10Policy1000EN6thrust24THRUST_300001_SM_1000_NS18transform_iteratorINSD_6detail14equal_to_valueIiEENSF_15normal_iteratorINSD_10device_ptrIiEEEEllEEPljS9_llNS7_10__identityEEEvT0_T1_T2_T3_T4_T6_
.visible .entry _ZN3cub18CUB_300001_SM_10006detail6reduce28DeviceReduceSingleTileKernelINS2_10policy_hubIljN4cuda3std3__44plusIlEEE10Policy1000EN6thrust24THRUST_300001_SM_1000_NS18transform_iteratorINSD_6detail14equal_to_valueIiEENSF_15normal_iteratorINSD_10device_ptrIiEEEEllEEPljS9_llNS7_10__identityEEEvT0_T1_T2_T3_T4_T6_(
	.param .align 8 .b8 _ZN3cub18CUB_300001_SM_10006detail6reduce28DeviceReduceSingleTileKernelINS2_10policy_hubIljN4cuda3std3__44plusIlEEE10Policy1000EN6thrust24THRUST_300001_SM_1000_NS18transform_iteratorINSD_6detail14equal_to_valueIiEENSF_15normal_iteratorINSD_10device_ptrIiEEEEllEEPljS9_llNS7_10__identityEEEvT0_T1_T2_T3_T4_T6__param_0[16],
	.param .u64 .ptr .align 1 _ZN3cub18CUB_300001_SM_10006detail6reduce28DeviceReduceSingleTileKernelINS2_10policy_hubIljN4cuda3std3__44plusIlEEE10Policy1000EN6thrust24THRUST_300001_SM_1000_NS18transform_iteratorINSD_6detail14equal_to_valueIiEENSF_15normal_iteratorINSD_10device_ptrIiEEEEllEEPljS9_llNS7_10__identityEEEvT0_T1_T2_T3_T4_T6__param_1,
	.param .u32 _ZN3cub18CUB_300001_SM_10006detail6reduce28DeviceReduceSingleTileKernelINS2_10policy_hubIljN4cuda3std3__44plusIlEEE10Policy1000EN6thrust24THRUST_300001_SM_1000_NS18transform_iteratorINSD_6detail14equal_to_valueIiEENSF_15normal_iteratorINSD_10device_ptrIiEEEEllEEPljS9_llNS7_10__identityEEEvT0_T1_T2_T3_T4_T6__param_2,
	.param .align 1 .b8 _ZN3cub18CUB_300001_SM_10006detail6reduce28DeviceReduceSingleTileKernelINS2_10policy_hubIljN4cuda3std3__44plusIlEEE10Policy1000EN6thrust24THRUST_300001_SM_1000_NS18transform_iteratorINSD_6detail14equal_to_valueIiEENSF_15normal_iteratorINSD_10device_ptrIiEEEEllEEPljS9_llNS7_10__identityEEEvT0_T1_T2_T3_T4_T6__param_3[1],
	.param .u64 _ZN3cub18CUB_300001_SM_10006detail6reduce28DeviceReduceSingleTileKernelINS2_10policy_hubIljN4cuda3std3__44plusIlEEE10Policy1000EN6thrust24THRUST_300001_SM_1000_NS18transform_iteratorINSD_6detail14equal_to_valueIiEENSF_15normal_iteratorINSD_10device_ptrIiEEEEllEEPljS9_llNS7_10__identityEEEvT0_T1_T2_T3_T4_T6__param_4,
	.param .align 1 .b8 _ZN3cub18CUB_300001_SM_10006detail6reduce28DeviceReduceSingleTileKernelINS2_10policy_hubIljN4cuda3std3__44plusIlEEE10Policy1000EN6thrust24THRUST_300001_SM_1000_NS18transform_iteratorINSD_6detail14equal_to_valueIiEENSF_15normal_iteratorINSD_10device_ptrIiEEEEllEEPljS9_llNS7_10__identityEEEvT0_T1_T2_T3_T4_T6__param_5[1]
)
.maxntid 512
.minnctapersm 1
{
	.reg .pred 	%p<140>;
	.reg .b16 	%rs<5>;
	.reg .b32 	%r<365>;
	.reg .b64 	%rd<431>;
	// demoted variable
	.shared .align 8 .b8 _ZZN3cub18CUB_300001_SM_10006detail6reduce28DeviceReduceSingleTileKernelINS2_10policy_hubIljN4cuda3std3__44plusIlEEE10Policy1000EN6thrust24THRUST_300001_SM_1000_NS18transform_iteratorINSD_6detail14equal_to_valueIiEENSF_15normal_iteratorINSD_10device_ptrIiEEEEllEEPljS9_llNS7_10__identityEEEvT0_T1_T2_T3_T4_T6_E12temp_storage[152];
	ld.param.u32 	%r52, [_ZN3cub18CUB_300001_SM_10006detail6reduce28DeviceReduceSingleTileKernelINS2_10policy_hubIljN4cuda3std3__44plusIlEEE10Policy1000EN6thrust24THRUST_300001_SM_1000_NS18transform_iteratorINSD_6detail14equal_to_valueIiEENSF_15normal_iteratorINSD_10device_ptrIiEEEEllEEPljS9_llNS7_10__identityEEEvT0_T1_T2_T3_T4_T6__param_0+8];
	ld.param.u64 	%rd49, [_ZN3cub18CUB_300001_SM_10006detail6reduce28DeviceReduceSingleTileKernelINS2_10policy_hubIljN4cuda3std3__44plusIlEEE10Policy1000EN6thrust24THRUST_300001_SM_1000_NS18transform_iteratorINSD_6detail14equal_to_valueIiEENSF_15normal_iteratorINSD_10device_ptrIiEEEEllEEPljS9_llNS7_10__identityEEEvT0_T1_T2_T3_T4_T6__param_0];
	ld.param.u64 	%rd51, [_ZN3cub18CUB_300001_SM_10006detail6reduce28DeviceReduceSingleTileKernelINS2_10policy_hubIljN4cuda3std3__44plusIlEEE10Policy1000EN6thrust24THRUST_300001_SM_1000_NS18transform_iteratorINSD_6detail14equal_to_valueIiEENSF_15normal_iteratorINSD_10device_ptrIiEEEEllEEPljS9_llNS7_10__identityEEEvT0_T1_T2_T3_T4_T6__param_1];
	ld.param.u32 	%r53, [_ZN3cub18CUB_300001_SM_10006detail6reduce28DeviceReduceSingleTileKernelINS2_10policy_hubIljN4cuda3std3__44plusIlEEE10Policy1000EN6thrust24THRUST_300001_SM_1000_NS18transform_iteratorINSD_6detail14equal_to_valueIiEENSF_15normal_iteratorINSD_10device_ptrIiEEEEllEEPljS9_llNS7_10__identityEEEvT0_T1_T2_T3_T4_T6__param_2];
	ld.param.u64 	%rd50, [_ZN3cub18CUB_300001_SM_10006detail6reduce28DeviceReduceSingleTileKernelINS2_10policy_hubIljN4cuda3std3__44plusIlEEE10Policy1000EN6thrust24THRUST_300001_SM_1000_NS18transform_iteratorINSD_6detail14equal_to_valueIiEENSF_15normal_iteratorINSD_10device_ptrIiEEEEllEEPljS9_llNS7_10__identityEEEvT0_T1_T2_T3_T4_T6__param_4];
	cvta.to.global.u64 	%rd1, %rd51;
	setp.ne.s32 	%p1, %r53, 0;
	@%p1 bra 	$L__BB7_3;
	mov.u32 	%r347, %tid.x;
	setp.ne.s32 	%p139, %r347, 0;
	@%p139 bra 	$L__BB7_52;
	st.global.u64 	[%rd1], %rd50;
	bra.uni 	$L__BB7_52;
$L__BB7_3:
	cvta.to.global.u64 	%rd2, %rd49;
	setp.gt.u32 	%p2, %r53, 3583;
	@%p2 bra 	$L__BB7_28;
	mov.u32 	%r2, %tid.x;
	setp.ge.u32 	%p67, %r2, %r53;
	mov.b64 	%rd418, 0;
	mov.u32 	%r351, %r2;
	@%p67 bra 	$L__BB7_6;
	mul.wide.u32 	%rd239, %r2, 4;
	add.s64 	%rd240, %rd2, %rd239;
	ld.global.u32 	%r194, [%rd240];
	setp.eq.s32 	%p68, %r194, %r52;
	selp.u64 	%rd418, 1, 0, %p68;
	add.s32 	%r351, %r2, 512;
$L__BB7_6:
	setp.ge.u32 	%p69, %r351, %r53;
	@%p69 bra 	$L__BB7_19;
	not.b32 	%r195, %r351;
	add.s32 	%r196, %r53, %r195;
	shr.u32 	%r197, %r196, 9;
	add.s32 	%r5, %r197, 1;
	and.b32  	%r6, %r5, 15;
	setp.lt.u32 	%p70, %r196, 7680;
	@%p70 bra 	$L__BB7_10;
	and.b32  	%r198, %r5, 16777200;
	neg.s32 	%r349, %r198;
	mul.wide.u32 	%rd242, %r351, 4;
	add.s64 	%rd243, %rd242, %rd2;
	add.s64 	%rd408, %rd243, 16384;
$L__BB7_9:
	.pragma "nounroll";
	ld.global.u32 	%r199, [%rd408+-16384];
	setp.eq.s32 	%p71, %r199, %r52;
	selp.u64 	%rd244, 1, 0, %p71;
	add.s64 	%rd245, %rd418, %rd244;
	ld.global.u32 	%r200, [%rd408+-14336];
	setp.eq.s32 	%p72, %r200, %r52;
	selp.u64 	%rd246, 1, 0, %p72;
	add.s64 	%rd247, %rd245, %rd246;
	ld.global.u32 	%r201, [%rd408+-12288];
	setp.eq.s32 	%p73, %r201, %r52;
	selp.u64 	%rd248, 1, 0, %p73;
	add.s64 	%rd249, %rd247, %rd248;
	ld.global.u32 	%r202, [%rd408+-10240];
	setp.eq.s32 	%p74, %r202, %r52;
	selp.u64 	%rd250, 1, 0, %p74;
	add.s64 	%rd251, %rd249, %rd250;
	ld.global.u32 	%r203, [%rd408+-8192];
	setp.eq.s32 	%p75, %r203, %r52;
	selp.u64 	%rd252, 1, 0, %p75;
	add.s64 	%rd253, %rd251, %rd252;
	ld.global.u32 	%r204, [%rd408+-6144];
	setp.eq.s32 	%p76, %r204, %r52;
	selp.u64 	%rd254, 1, 0, %p76;
	add.s64 	%rd255, %rd253, %rd254;
	ld.global.u32 	%r205, [%rd408+-4096];
	setp.eq.s32 	%p77, %r205, %r52;
	selp.u64 	%rd256, 1, 0, %p77;
	add.s64 	%rd257, %rd255, %rd256;
	ld.global.u32 	%r206, [%rd408+-2048];
	setp.eq.s32 	%p78, %r206, %r52;
	selp.u64 	%rd258, 1, 0, %p78;
	add.s64 	%rd259, %rd257, %rd258;
	ld.global.u32 	%r207, [%rd408];
	setp.eq.s32 	%p79, %r207, %r52;
	selp.u64 	%rd260, 1, 0, %p79;
	add.s64 	%rd261, %rd259, %rd260;
	ld.global.u32 	%r208, [%rd408+2048];
	setp.eq.s32 	%p80, %r208, %r52;
	selp.u64 	%rd262, 1, 0, %p80;
	add.s64 	%rd263, %rd261, %rd262;
	ld.global.u32 	%r209, [%rd408+4096];
	setp.eq.s32 	%p81, %r209, %r52;
	selp.u64 	%rd264, 1, 0, %p81;
	add.s64 	%rd265, %rd263, %rd264;
	ld.global.u32 	%r210, [%rd408+6144];
	setp.eq.s32 	%p82, %r210, %r52;
	selp.u64 	%rd266, 1, 0, %p82;
	add.s64 	%rd267, %rd265, %rd266;
	ld.global.u32 	%r211, [%rd408+8192];
	setp.eq.s32 	%p83, %r211, %r52;
	selp.u64 	%rd268, 1, 0, %p83;
	add.s64 	%rd269, %rd267, %rd268;
	ld.global.u32 	%r212, [%rd408+10240];
	setp.eq.s32 	%p84, %r212, %r52;
	selp.u64 	%rd270, 1, 0, %p84;
	add.s64 	%rd271, %rd269, %rd270;
	ld.global.u32 	%r213, [%rd408+12288];
	setp.eq.s32 	%p85, %r213, %r52;
	selp.u64 	%rd272, 1, 0, %p85;
	add.s64 	%rd273, %rd271, %rd272;
	ld.global.u32 	%r214, [%rd408+14336];
	setp.eq.s32 	%p86, %r214, %r52;
	selp.u64 	%rd274, 1, 0, %p86;
	add.s64 	%rd418, %rd273, %rd274;
	add.s32 	%r351, %r351, 8192;
	add.s32 	%r349, %r349, 16;
	add.s64 	%rd408, %rd408, 32768;
	setp.ne.s32 	%p87, %r349, 0;
	@%p87 bra 	$L__BB7_9;
$L__BB7_10:
	setp.eq.s32 	%p88, %r6, 0;
	@%p88 bra 	$L__BB7_19;
	and.b32  	%r13, %r5, 7;
	setp.lt.u32 	%p89, %r6, 8;
	@%p89 bra 	$L__BB7_13;
	mul.wide.u32 	%rd276, %r351, 4;
	add.s64 	%rd277, %rd2, %rd276;
	ld.global.u32 	%r215, [%rd277];
	setp.eq.s32 	%p90, %r215, %r52;
	selp.u64 	%rd278, 1, 0, %p90;
	add.s64 	%rd279, %rd418, %rd278;
	ld.global.u32 	%r216, [%rd277+2048];
	setp.eq.s32 	%p91, %r216, %r52;
	selp.u64 	%rd280, 1, 0, %p91;
	add.s64 	%rd281, %rd279, %rd280;
	ld.global.u32 	%r217, [%rd277+4096];
	setp.eq.s32 	%p92, %r217, %r52;
	selp.u64 	%rd282, 1, 0, %p92;
	add.s64 	%rd283, %rd281, %rd282;
	ld.global.u32 	%r218, [%rd277+6144];
	setp.eq.s32 	%p93, %r218, %r52;
	selp.u64 	%rd284, 1, 0, %p93;
	add.s64 	%rd285, %rd283, %rd284;
	ld.global.u32 	%r219, [%rd277+8192];
	setp.eq.s32 	%p94, %r219, %r52;
	selp.u64 	%rd286, 1, 0, %p94;
	add.s64 	%rd287, %rd285, %rd286;
	ld.global.u32 	%r220, [%rd277+10240];
	setp.eq.s32 	%p95, %r220, %r52;
	selp.u64 	%rd288, 1, 0, %p95;
	add.s64 	%rd289, %rd287, %rd288;
	ld.global.u32 	%r221, [%rd277+12288];
	setp.eq.s32 	%p96, %r221, %r52;
	selp.u64 	%rd290, 1, 0, %p96;
	add.s64 	%rd291, %rd289, %rd290;
	ld.global.u32 	%r222, [%rd277+14336];
	setp.eq.s32 	%p97, %r222, %r52;
	selp.u64 	%rd292, 1, 0, %p97;
	add.s64 	%rd418, %rd291, %rd292;
	add.s32 	%r351, %r351, 4096;
$L__BB7_13:
	setp.eq.s32 	%p98, %r13, 0;
	@%p98 bra 	$L__BB7_19;
	and.b32  	%r16, %r5, 3;
	setp.lt.u32 	%p99, %r13, 4;
	@%p99 bra 	$L__BB7_16;
	mul.wide.u32 	%rd294, %r351, 4;
	add.s64 	%rd295, %rd2, %rd294;
	ld.global.u32 	%r223, [%rd295];
	setp.eq.s32 	%p100, %r223, %r52;
	selp.u64 	%rd296, 1, 0, %p100;
	add.s64 	%rd297, %rd418, %rd296;
	ld.global.u32 	%r224, [%rd295+2048];
	setp.eq.s32 	%p101, %r224, %r52;
	selp.u64 	%rd298, 1, 0, %p101;
	add.s64 	%rd299, %rd297, %rd298;
	ld.global.u32 	%r225, [%rd295+4096];
	setp.eq.s32 	%p102, %r225, %r52;
	selp.u64 	%rd300, 1, 0, %p102;
	add.s64 	%rd301, %rd299, %rd300;
	ld.global.u32 	%r226, [%rd295+6144];
	setp.eq.s32 	%p103, %r226, %r52;
	selp.u64 	%rd302, 1, 0, %p103;
	add.s64 	%rd418, %rd301, %rd302;
	add.s32 	%r351, %r351, 2048;
$L__BB7_16:
	setp.eq.s32 	%p104, %r16, 0;
	@%p104 bra 	$L__BB7_19;
	mul.wide.u32 	%rd303, %r351, 4;
	add.s64 	%rd416, %rd2, %rd303;
	neg.s32 	%r354, %r16;
$L__BB7_18:
	.pragma "nounroll";
	ld.global.u32 	%r227, [%rd416];
	setp.eq.s32 	%p105, %r227, %r52;
	selp.u64 	%rd304, 1, 0, %p105;
	add.s64 	%rd418, %rd418, %rd304;
	add.s64 	%rd416, %rd416, 2048;
	add.s32 	%r354, %r354, 1;
	setp.ne.s32 	%p106, %r354, 0;
	@%p106 bra 	$L__BB7_18;
$L__BB7_19:
	setp.lt.u32 	%p107, %r53, 512;
	@%p107 bra 	$L__BB7_24;
	// begin inline asm
	mov.u32 %r291, %laneid;
	// end inline asm
	mov.b64 	{%r293, %r298}, %rd418;
	mov.b32 	%r299, 1;
	mov.b32 	%r340, 31;
	mov.b32 	%r341, -1;
	// begin inline asm
	shfl.sync.down.b32 %r292, %r293, %r299, %r340, %r341;
	// end inline asm
	// begin inline asm
	shfl.sync.down.b32 %r297, %r298, %r299, %r340, %r341;
	// end inline asm
	mov.b64 	%rd363, {%r292, %r297};
	setp.gt.s32 	%p131, %r291, 30;
	selp.b64 	%rd364, 0, %rd363, %p131;
	add.s64 	%rd365, %rd364, %rd418;
	mov.b64 	{%r303, %r308}, %rd365;
	mov.b32 	%r309, 2;
	// begin inline asm
	shfl.sync.down.b32 %r302, %r303, %r309, %r340, %r341;
	// end inline asm
	// begin inline asm
	shfl.sync.down.b32 %r307, %r308, %r309, %r340, %r341;
	// end inline asm
	mov.b64 	%rd366, {%r302, %r307};
	setp.gt.s32 	%p132, %r291, 29;
	selp.b64 	%rd367, 0, %rd366, %p132;
	add.s64 	%rd368, %rd367, %rd365;
	mov.b64 	{%r313, %r318}, %rd368;
	mov.b32 	%r319, 4;
	// begin inline asm
	shfl.sync.down.b32 %r312, %r313, %r319, %r340, %r341;
	// end inline asm
	// begin inline asm
	shfl.sync.down.b32 %r317, %r318, %r319, %r340, %r341;
	// end inline asm
	mov.b64 	%rd369, {%r312, %r317};
	setp.gt.s32 	%p133, %r291, 27;
	selp.b64 	%rd370, 0, %rd369, %p133;
	add.s64 	%rd371, %rd370, %rd368;
	mov.b64 	{%r323, %r328}, %rd371;
	mov.b32 	%r329, 8;
	// begin inline asm
	shfl.sync.down.b32 %r322, %r323, %r329, %r340, %r341;
	// end inline asm
	// begin inline asm
	shfl.sync.down.b32 %r327, %r328, %r329, %r340, %r341;
	// end inline asm
	mov.b64 	%rd372, {%r322, %r327};
	setp.gt.s32 	%p134, %r291, 23;
	selp.b64 	%rd373, 0, %rd372, %p134;
	add.s64 	%rd374, %rd373, %rd371;
	mov.b64 	{%r333, %r338}, %rd374;
	mov.b32 	%r339, 16;
	// begin inline asm
	shfl.sync.down.b32 %r332, %r333, %r339, %r340, %r341;
	// end inline asm
	// begin inline asm
	shfl.sync.down.b32 %r337, %r338, %r339, %r340, %r341;
	// end inline asm
	mov.b64 	%rd375, {%r332, %r337};
	setp.gt.s32 	%p135, %r291, 15;
	selp.b64 	%rd376, 0, %rd375, %p135;
	add.s64 	%rd430, %rd376, %rd374;
	setp.ne.s32 	%p136, %r291, 0;
	@%p136 bra 	$L__BB7_22;
	shr.u32 	%r342, %r2, 2;
	and.b32  	%r343, %r342, 248;
	mov.u32 	%r344, _ZZN3cub18CUB_300001_SM_10006detail6reduce28DeviceReduceSingleTileKernelINS2_10policy_hubIljN4cuda3std3__44plusIlEEE10Policy1000EN6thrust24THRUST_300001_SM_1000_NS18transform_iteratorINSD_6detail14equal_to_valueIiEENSF_15normal_iteratorINSD_10device_ptrIiEEEEllEEPljS9_llNS7_10__identityEEEvT0_T1_T2_T3_T4_T6_E12temp_storage;
	add.s32 	%r345, %r344, %r343;
	st.shared.u64 	[%r345+16], %rd430;
$L__BB7_22:
	bar.sync 	0;
	setp.ne.s32 	%p137, %r2, 0;
	@%p137 bra 	$L__BB7_50;
	ld.shared.u64 	%rd377, [_ZZN3cub18CUB_300001_SM_10006detail6reduce28DeviceReduceSingleTileKernelINS2_10policy_hubIljN4cuda3std3__44plusIlEEE10Policy1000EN6thrust24THRUST_300001_SM_1000_NS18transform_iteratorINSD_6detail14equal_to_valueIiEENSF_15normal_iteratorINSD_10device_ptrIiEEEEllEEPljS9_llNS7_10__identityEEEvT0_T1_T2_T3_T4_T6_E12temp_storage+24];
	add.s64 	%rd378, %rd377, %rd430;
	ld.shared.u64 	%rd379, [_ZZN3cub18CUB_300001_SM_10006detail6reduce28DeviceReduceSingleTileKernelINS2_10policy_hubIljN4cuda3std3__44plusIlEEE10Policy1000EN6thrust24THRUST_300001_SM_1000_NS18transform_iteratorINSD_6detail14equal_to_valueIiEENSF_15normal_iteratorINSD_10device_ptrIiEEEEllEEPljS9_llNS7_10__identityEEEvT0_T1_T2_T3_T4_T6_E12temp_storage+32];
	add.s64 	%rd380, %rd378, %rd379;
	ld.shared.u64 	%rd381, [_ZZN3cub18CUB_300001_SM_10006detail6reduce28DeviceReduceSingleTileKernelINS2_10policy_hubIljN4cuda3std3__44plusIlEEE10Policy1000EN6thrust24THRUST_300001_SM_1000_NS18transform_iteratorINSD_6detail14equal_to_valueIiEENSF_15normal_iteratorINSD_10device_ptrIiEEEEllEEPljS9_llNS7_10__identityEEEvT0_T1_T2_T3_T4_T6_E12temp_storage+40];
	add.s64 	%rd382, %rd380, %rd381;
	ld.shared.u64 	%rd383, [_ZZN3cub18CUB_300001_SM_10006detail6reduce28DeviceReduceSingleTileKernelINS2_10policy_hubIljN4cuda3std3__44plusIlEEE10Policy1000EN6thrust24THRUST_300001_SM_1000_NS18transform_iteratorINSD_6detail14equal_to_valueIiEENSF_15normal_iteratorINSD_10device_ptrIiEEEEllEEPljS9_llNS7_10__identityEEEvT0_T1_T2_T3_T4_T6_E12temp_storage+48];
	add.s64 	%rd384, %rd382, %rd383;
	ld.shared.u64 	%rd385, [_ZZN3cub18CUB_300001_SM_10006detail6reduce28DeviceReduceSingleTileKernelINS2_10policy_hubIljN4cuda3std3__44plusIlEEE10Policy1000EN6thrust24THRUST_300001_SM_1000_NS18transform_iteratorINSD_6detail14equal_to_valueIiEENSF_15normal_iteratorINSD_10device_ptrIiEEEEllEEPljS9_llNS7_10__identityEEEvT0_T1_T2_T3_T4_T6_E12temp_storage+56];
	add.s64 	%rd386, %rd384, %rd385;
	ld.shared.u64 	%rd387, [_ZZN3cub18CUB_300001_SM_10006detail6reduce28DeviceReduceSingleTileKernelINS2_10policy_hubIljN4cuda3std3__44plusIlEEE10Policy1000EN6thrust24THRUST_300001_SM_1000_NS18transform_iteratorINSD_6detail14equal_to_valueIiEENSF_15normal_iteratorINSD_10device_ptrIiEEEEllEEPljS9_llNS7_10__identityEEEvT0_T1_T2_T3_T4_T6_E12temp_storage+64];
	add.s64 	%rd388, %rd386, %rd387;
	ld.shared.u64 	%rd389, [_ZZN3cub18CUB_300001_SM_10006detail6reduce28DeviceReduceSingleTileKernelINS2_10policy_hubIljN4cuda3std3__44plusIlEEE10Policy1000EN6thrust24THRUST_300001_SM_1000_NS18transform_iteratorINSD_6detail14equal_to_valueIiEENSF_15normal_iteratorINSD_10device_ptrIiEEEEllEEPljS9_llNS7_10__identityEEEvT0_T1_T2_T3_T4_T6_E12temp_storage+72];
	add.s64 	%rd390, %rd388, %rd389;
	ld.shared.u64 	%rd391, [_ZZN3cub18CUB_300001_SM_10006detail6reduce28DeviceReduceSingleTileKernelINS2_10policy_hubIljN4cuda3std3__44plusIlEEE10Policy1000EN6thrust24THRUST_300001_SM_1000_NS18transform_iteratorINSD_6detail14equal_to_valueIiEENSF_15normal_iteratorINSD_10device_ptrIiEEEEllEEPljS9_llNS7_10__identityEEEvT0_T1_T2_T3_T4_T6_E12temp_storage+80];
	add.s64 	%rd392, %rd390, %rd391;
	ld.shared.u64 	%rd393, [_ZZN3cub18CUB_300001_SM_10006detail6reduce28DeviceReduceSingleTileKernelINS2_10policy_hubIljN4cuda3std3__44plusIlEEE10Policy1000EN6thrust24THRUST_300001_SM_1000_NS18transform_iteratorINSD_6detail14equal_to_valueIiEENSF_15normal_iteratorINSD_10device_ptrIiEEEEllEEPljS9_llNS7_10__identityEEEvT0_T1_T2_T3_T4_T6_E12temp_storage+88];
	add.s64 	%rd394, %rd392, %rd393;
	ld.shared.u64 	%rd395, [_ZZN3cub18CUB_300001_SM_10006detail6reduce28DeviceReduceSingleTileKernelINS2_10policy_hubIljN4cuda3std3__44plusIlEEE10Policy1000EN6thrust24THRUST_300001_SM_1000_NS18transform_iteratorINSD_6detail14equal_to_valueIiEENSF_15normal_iteratorINSD_10device_ptrIiEEEEllEEPljS9_llNS7_10__identityEEEvT0_T1_T2_T3_T4_T6_E12temp_storage+96];
	add.s64 	%rd396, %rd394, %rd395;
	ld.shared.u64 	%rd397, [_ZZN3cub18CUB_300001_SM_10006detail6reduce28DeviceReduceSingleTileKernelINS2_10policy_hubIljN4cuda3std3__44plusIlEEE10Policy1000EN6thrust24THRUST_300001_SM_1000_NS18transform_iteratorINSD_6detail14equal_to_valueIiEENSF_15normal_iteratorINSD_10device_ptrIiEEEEllEEPljS9_llNS7_10__identityEEEvT0_T1_T2_T3_T4_T6_E12temp_storage+104];
	add.s64 	%rd398, %rd396, %rd397;
	ld.shared.u64 	%rd399, [_ZZN3cub18CUB_300001_SM_10006detail6reduce28DeviceReduceSingleTileKernelINS2_10policy_hubIljN4cuda3std3__44plusIlEEE10Policy1000EN6thrust24THRUST_300001_SM_1000_NS18transform_iteratorINSD_6detail14equal_to_valueIiEENSF_15normal_iteratorINSD_10device_ptrIiEEEEllEEPljS9_llNS7_10__identityEEEvT0_T1_T2_T3_T4_T6_E12temp_storage+112];
	add.s64 	%rd400, %rd398, %rd399;
	ld.shared.u64 	%rd401, [_ZZN3cub18CUB_300001_SM_10006detail6reduce28DeviceReduceSingleTileKernelINS2_10policy_hubIljN4cuda3std3__44plusIlEEE10Policy1000EN6thrust24THRUST_300001_SM_1000_NS18transform_iteratorINSD_6detail14equal_to_valueIiEENSF_15normal_iteratorINSD_10device_ptrIiEEEEllEEPljS9_llNS7_10__identityEEEvT0_T1_T2_T3_T4_T6_E12temp_storage+120];
	add.s64 	%rd402, %rd400, %rd401;
	ld.shared.u64 	%rd403, [_ZZN3cub18CUB_300001_SM_10006detail6reduce28DeviceReduceSingleTileKernelINS2_10policy_hubIljN4cuda3std3__44plusIlEEE10Policy1000EN6thrust24THRUST_300001_SM_1000_NS18transform_iteratorINSD_6detail14equal_to_valueIiEENSF_15normal_iteratorINSD_10device_ptrIiEEEEllEEPljS9_llNS7_10__identityEEEvT0_T1_T2_T3_T4_T6_E12temp_storage+128];
	add.s64 	%rd404, %rd402, %rd403;
	ld.shared.u64 	%rd405, [_ZZN3cub18CUB_300001_SM_10006detail6reduce28DeviceReduceSingleTileKernelINS2_10policy_hubIljN4cuda3std3__44plusIlEEE10Policy1000EN6thrust24THRUST_300001_SM_1000_NS18transform_iteratorINSD_6detail14equal_to_valueIiEENSF_15normal_iteratorINSD_10device_ptrIiEEEEllEEPljS9_llNS7_10__identityEEEvT0_T1_T2_T3_T4_T6_E12temp_storage+136];
	add.s64 	%rd430, %rd404, %rd405;
	bra.uni 	$L__BB7_50;
$L__BB7_24:
	// begin inline asm
	mov.u32 %r228, %laneid;
	// end inline asm
	and.b32  	%r279, %r2, 992;
	add.s32 	%r280, %r279, 32;
	setp.gt.u32 	%p108, %r280, %r53;
	not.b32 	%r281, %r279;
	add.s32 	%r282, %r53, %r281;
	selp.b32 	%r277, %r282, 31, %p108;
	mov.b64 	{%r230, %r235}, %rd418;
	mov.b32 	%r236, 1;
	mov.b32 	%r278, -1;
	// begin inline asm
	shfl.sync.down.b32 %r229, %r230, %r236, %r277, %r278;
	// end inline asm
	// begin inline asm
	shfl.sync.down.b32 %r234, %r235, %r236, %r277, %r278;
	// end inline asm
	mov.b64 	%rd305, {%r229, %r234};
	setp.lt.s32 	%p109, %r228, %r277;
	selp.b64 	%rd306, %rd305, 0, %p109;
	add.s64 	%rd307, %rd306, %rd418;
	mov.b64 	{%r240, %r245}, %rd307;
	mov.b32 	%r246, 2;
	// begin inline asm
	shfl.sync.down.b32 %r239, %r240, %r246, %r277, %r278;
	// end inline asm
	// begin inline asm
	shfl.sync.down.b32 %r244, %r245, %r246, %r277, %r278;
	// end inline asm
	mov.b64 	%rd308, {%r239, %r244};
	add.s32 	%r283, %r228, 2;
	setp.gt.s32 	%p110, %r283, %r277;
	selp.b64 	%rd309, 0, %rd308, %p110;
	add.s64 	%rd310, %rd309, %rd307;
	mov.b64 	{%r250, %r255}, %rd310;
	mov.b32 	%r256, 4;
	// begin inline asm
	shfl.sync.down.b32 %r249, %r250, %r256, %r277, %r278;
	// end inline asm
	// begin inline asm
	shfl.sync.down.b32 %r254, %r255, %r256, %r277, %r278;
	// end inline asm
	mov.b64 	%rd311, {%r249, %r254};
	add.s32 	%r284, %r228, 4;
	setp.gt.s32 	%p111, %r284, %r277;
	selp.b64 	%rd312, 0, %rd311, %p111;
	add.s64 	%rd313, %rd312, %rd310;
	mov.b64 	{%r260, %r265}, %rd313;
	mov.b32 	%r266, 8;
	// begin inline asm
	shfl.sync.down.b32 %r259, %r260, %r266, %r277, %r278;
	// end inline asm
	// begin inline asm
	shfl.sync.down.b32 %r264, %r265, %r266, %r277, %r278;
	// end inline asm
	mov.b64 	%rd314, {%r259, %r264};
	add.s32 	%r285, %r228, 8;
	setp.gt.s32 	%p112, %r285, %r277;
	selp.b64 	%rd315, 0, %rd314, %p112;
	add.s64 	%rd316, %rd315, %rd313;
	mov.b64 	{%r270, %r275}, %rd316;
	mov.b32 	%r276, 16;
	// begin inline asm
	shfl.sync.down.b32 %r269, %r270, %r276, %r277, %r278;
	// end inline asm
	// begin inline asm
	shfl.sync.down.b32 %r274, %r275, %r276, %r277, %r278;
	// end inline asm
	mov.b64 	%rd317, {%r269, %r274};
	add.s32 	%r286, %r228, 16;
	setp.gt.s32 	%p113, %r286, %r277;
	selp.b64 	%rd318, 0, %rd317, %p113;
	add.s64 	%rd430, %rd318, %rd316;
	setp.ne.s32 	%p114, %r228, 0;
	@%p114 bra 	$L__BB7_26;
	shr.u32 	%r287, %r2, 2;
	and.b32  	%r288, %r287, 248;
	mov.u32 	%r289, _ZZN3cub18CUB_300001_SM_10006detail6reduce28DeviceReduceSingleTileKernelINS2_10policy_hubIljN4cuda3std3__44plusIlEEE10Policy1000EN6thrust24THRUST_300001_SM_1000_NS18transform_iteratorINSD_6detail14equal_to_valueIiEENSF_15normal_iteratorINSD_10device_ptrIiEEEEllEEPljS9_llNS7_10__identityEEEvT0_T1_T2_T3_T4_T6_E12temp_storage;
	add.s32 	%r290, %r289, %r288;
	st.shared.u64 	[%r290+16], %rd430;
$L__BB7_26:
	bar.sync 	0;
	setp.ne.s32 	%p115, %r2, 0;
	@%p115 bra 	$L__BB7_50;
	setp.gt.u32 	%p116, %r53, 32;
	ld.shared.u64 	%rd319, [_ZZN3cub18CUB_300001_SM_10006detail6reduce28DeviceReduceSingleTileKernelINS2_10policy_hubIljN4cuda3std3__44plusIlEEE10Policy1000EN6thrust24THRUST_300001_SM_1000_NS18transform_iteratorINSD_6detail14equal_to_valueIiEENSF_15normal_iteratorINSD_10device_ptrIiEEEEllEEPljS9_llNS7_10__identityEEEvT0_T1_T2_T3_T4_T6_E12temp_storage+24];
	selp.b64 	%rd320, %rd319, 0, %p116;
	add.s64 	%rd321, %rd320, %rd430;
	setp.gt.u32 	%p117, %r53, 64;
	ld.shared.u64 	%rd322, [_ZZN3cub18CUB_300001_SM_10006detail6reduce28DeviceReduceSingleTileKernelINS2_10policy_hubIljN4cuda3std3__44plusIlEEE10Policy1000EN6thrust24THRUST_300001_SM_1000_NS18transform_iteratorINSD_6detail14equal_to_valueIiEENSF_15normal_iteratorINSD_10device_ptrIiEEEEllEEPljS9_llNS7_10__identityEEEvT0_T1_T2_T3_T4_T6_E12temp_storage+32];
	selp.b64 	%rd323, %rd322, 0, %p117;
	add.s64 	%rd324, %rd321, %rd323;
	setp.gt.u32 	%p118, %r53, 96;
	ld.shared.u64 	%rd325, [_ZZN3cub18CUB_300001_SM_10006detail6reduce28DeviceReduceSingleTileKernelINS2_10policy_hubIljN4cuda3std3__44plusIlEEE10Policy1000EN6thrust24THRUST_300001_SM_1000_NS18transform_iteratorINSD_6detail14equal_to_valueIiEENSF_15normal_iteratorINSD_10device_ptrIiEEEEllEEPljS9_llNS7_10__identityEEEvT0_T1_T2_T3_T4_T6_E12temp_storage+40];
	selp.b64 	%rd326, %rd325, 0, %p118;
	add.s64 	%rd327, %rd324, %rd326;
	setp.gt.u32 	%p119, %r53, 128;
	ld.shared.u64 	%rd328, [_ZZN3cub18CUB_300001_SM_10006detail6reduce28DeviceReduceSingleTileKernelINS2_10policy_hubIljN4cuda3std3__44plusIlEEE10Policy1000EN6thrust24THRUST_300001_SM_1000_NS18transform_iteratorINSD_6detail14equal_to_valueIiEENSF_15normal_iteratorINSD_10device_ptrIiEEEEllEEPljS9_llNS7_10__identityEEEvT0_T1_T2_T3_T4_T6_E12temp_storage+48];
	selp.b64 	%rd329, %rd328, 0, %p119;
	add.s64 	%rd330, %rd327, %rd329;
	setp.gt.u32 	%p120, %r53, 160;
	ld.shared.u64 	%rd331, [_ZZN3cub18CUB_300001_SM_10006detail6reduce28DeviceReduceSingleTileKernelINS2_10policy_hubIljN4cuda3std3__44plusIlEEE10Policy1000EN6thrust24THRUST_300001_SM_1000_NS18transform_iteratorINSD_6detail14equal_to_valueIiEENSF_15normal_iteratorINSD_10device_ptrIiEEEEllEEPljS9_llNS7_10__identityEEEvT0_T1_T2_T3_T4_T6_E12temp_storage+56];
	selp.b64 	%rd332, %rd331, 0, %p120;
	add.s64 	%rd333, %rd330, %rd332;
	setp.gt.u32 	%p121, %r53, 192;
	ld.shared.u64 	%rd334, [_ZZN3cub18CUB_300001_SM_10006detail6reduce28DeviceReduceSingleTileKernelINS2_10policy_hubIljN4cuda3std3__44plusIlEEE10Policy1000EN6thrust24THRUST_300001_SM_1000_NS18transform_iteratorINSD_6detail14equal_to_valueIiEENSF_15normal_iteratorINSD_10device_ptrIiEEEEllEEPljS9_llNS7_10__identityEEEvT0_T1_T2_T3_T4_T6_E12temp_storage+64];
	selp.b64 	%rd335, %rd334, 0, %p121;
	add.s64 	%rd336, %rd333, %rd335;
	setp.gt.u32 	%p122, %r53, 224;
	ld.shared.u64 	%rd337, [_ZZN3cub18CUB_300001_SM_10006detail6reduce28DeviceReduceSingleTileKernelINS2_10policy_hubIljN4cuda3std3__44plusIlEEE10Policy1000EN6thrust24THRUST_300001_SM_1000_NS18transform_iteratorINSD_6detail14equal_to_valueIiEENSF_15normal_iteratorINSD_10device_ptrIiEEEEllEEPljS9_llNS7_10__identityEEEvT0_T1_T2_T3_T4_T6_E12temp_storage+72];
	selp.b64 	%rd338, %rd337, 0, %p122;
	add.s64 	%rd339, %rd336, %rd338;
	setp.gt.u32 	%p123, %r53, 256;
	ld.shared.u64 	%rd340, [_ZZN3cub18CUB_300001_SM_10006detail6reduce28DeviceReduceSingleTileKernelINS2_10policy_hubIljN4cuda3std3__44plusIlEEE10Policy1000EN6thrust24THRUST_300001_SM_1000_NS18transform_iteratorINSD_6detail14equal_to_valueIiEENSF_15normal_iteratorINSD_10device_ptrIiEEEEllEEPljS9_llNS7_10__identityEEEvT0_T1_T2_T3_T4_T6_E12temp_storage+80];
	selp.b64 	%rd341, %rd340, 0, %p123;
	add.s64 	%rd342, %rd339, %rd341;
	setp.gt.u32 	%p124, %r53, 288;
	ld.shared.u64 	%rd343, [_ZZN3cub18CUB_300001_SM_10006detail6reduce28DeviceReduceSingleTileKernelINS2_10policy_hubIljN4cuda3std3__44plusIlEEE10Policy1000EN6thrust24THRUST_300001_SM_1000_NS18transform_iteratorINSD_6detail14equal_to_valueIiEENSF_15normal_iteratorINSD_10device_ptrIiEEEEllEEPljS9_llNS7_10__identityEEEvT0_T1_T2_T3_T4_T6_E12temp_storage+88];
	selp.b64 	%rd344, %rd343, 0, %p124;
	add.s64 	%rd345, %rd342, %rd344;
	setp.gt.u32 	%p125, %r53, 320;
	ld.shared.u64 	%rd346, [_ZZN3cub18CUB_300001_SM_10006detail6reduce28DeviceReduceSingleTileKernelINS2_10policy_hubIljN4cuda3std3__44plusIlEEE10Policy1000EN6thrust24THRUST_300001_SM_1000_NS18transform_iteratorINSD_6detail14equal_to_valueIiEENSF_15normal_iteratorINSD_10device_ptrIiEEEEllEEPljS9_llNS7_10__identityEEEvT0_T1_T2_T3_T4_T6_E12temp_storage+96];
	selp.b64 	%rd347, %rd346, 0, %p125;
	add.s64 	%rd348, %rd345, %rd347;
	setp.gt.u32 	%p126, %r53, 352;
	ld.shared.u64 	%rd349, [_ZZN3cub18CUB_300001_SM_10006detail6reduce28DeviceReduceSingleTileKernelINS2_10policy_hubIljN4cuda3std3__44plusIlEEE10Policy1000EN6thrust24THRUST_300001_SM_1000_NS18transform_iteratorINSD_6detail14equal_to_valueIiEENSF_15normal_iteratorINSD_10device_ptrIiEEEEllEEPljS9_llNS7_10__identityEEEvT0_T1_T2_T3_T4_T6_E12temp_storage+104];
	selp.b64 	%rd350, %rd349, 0, %p126;
	add.s64 	%rd351, %rd348, %rd350;
	setp.gt.u32 	%p127, %r53, 384;
	ld.shared.u64 	%rd352, [_ZZN3cub18CUB_300001_SM_10006detail6reduce28DeviceReduceSingleTileKernelINS2_10policy_hubIljN4cuda3std3__44plusIlEEE10Policy1000EN6thrust24THRUST_300001_SM_1000_NS18transform_iteratorINSD_6detail14equal_to_valueIiEENSF_15normal_iteratorINSD_10device_ptrIiEEEEllEEPljS9_llNS7_10__identityEEEvT0_T1_T2_T3_T4_T6_E12temp_storage+112];
	selp.b64 	%rd353, %rd352, 0, %p127;
	add.s64 	%rd354, %rd351, %rd353;
	setp.gt.u32 	%p128, %r53, 416;
	ld.shared.u64 	%rd355, [_ZZN3cub18CUB_300001_SM_10006detail6reduce28DeviceReduceSingleTileKernelINS2_10policy_hubIljN4cuda3std3__44plusIlEEE10Policy1000EN6thrust24THRUST_300001_SM_1000_NS18transform_iteratorINSD_6detail14equal_to_valueIiEENSF_15normal_iteratorINSD_10device_ptrIiEEEEllEEPljS9_llNS7_10__identityEEEvT0_T1_T2_T3_T4_T6_E12temp_storage+120];
	selp.b64 	%rd356, %rd355, 0, %p128;
	add.s64 	%rd357, %rd354, %rd356;
	setp.gt.u32 	%p129, %r53, 448;
	ld.shared.u64 	%rd358, [_ZZN3cub18CUB_300001_SM_10006detail6reduce28DeviceReduceSingleTileKernelINS2_10policy_hubIljN4cuda3std3__44plusIlEEE10Policy1000EN6thrust24THRUST_300001_SM_1000_NS18transform_iteratorINSD_6detail14equal_to_valueIiEENSF_15normal_iteratorINSD_10device_ptrIiEEEEllEEPljS9_llNS7_10__identityEEEvT0_T1_T2_T3_T4_T6_E12temp_storage+128];
	selp.b64 	%rd359, %rd358, 0, %p129;
	add.s64 	%rd360, %rd357, %rd359;
	setp.gt.u32 	%p130, %r53, 480;
	ld.shared.u64 	%rd361, [_ZZN3cub18CUB_300001_SM_10006detail6reduce28DeviceReduceSingleTileKernelINS2_10policy_hubIljN4cuda3std3__44plusIlEEE10Policy1000EN6thrust24THRUST_300001_SM_1000_NS18transform_iteratorINSD_6detail14equal_to_valueIiEENSF_15normal_iteratorINSD_10device_ptrIiEEEEllEEPljS9_llNS7_10__identityEEEvT0_T1_T2_T3_T4_T6_E12temp_storage+136];
	selp.b64 	%rd362, %rd361, 0, %p130;
	add.s64 	%rd430, %rd360, %rd362;
	bra.uni 	$L__BB7_50;
$L__BB7_28:
	mov.u32 	%r22, %tid.x;
	mul.wide.u32 	%rd52, %r22, 4;
	add.s64 	%rd28, %rd2, %rd52;
	ld.global.u32 	%r60, [%rd28];
	setp.eq.s32 	%p3, %r60, %r52;
	selp.u64 	%rd53, 1, 0, %p3;
	ld.global.u32 	%r61, [%rd28+2048];
	setp.eq.s32 	%p4, %r61, %r52;
	selp.u64 	%rd54, 1, 0, %p4;
	ld.global.u32 	%r62, [%rd28+4096];
	setp.eq.s32 	%p5, %r62, %r52;
	selp.u64 	%rd55, 1, 0, %p5;
	ld.global.u32 	%r63, [%rd28+6144];
	setp.eq.s32 	%p6, %r63, %r52;
	selp.u64 	%rd56, 1, 0, %p6;
	ld.global.u32 	%r64, [%rd28+8192];
	setp.eq.s32 	%p7, %r64, %r52;
	selp.u64 	%rd57, 1, 0, %p7;
	ld.global.u32 	%r65, [%rd28+10240];
	setp.eq.s32 	%p8, %r65, %r52;
	selp.u64 	%rd58, 1, 0, %p8;
	ld.global.u32 	%r66, [%rd28+12288];
	setp.eq.s32 	%p9, %r66, %r52;
	selp.u64 	%rd59, 1, 0, %p9;
	add.s64 	%rd60, %rd54, %rd53;
	add.s64 	%rd61, %rd60, %rd55;
	add.s64 	%rd62, %rd61, %rd56;
	add.s64 	%rd63, %rd62, %rd57;
	add.s64 	%rd64, %rd63, %rd58;
	add.s64 	%rd429, %rd64, %rd59;
	add.s32 	%r23, %r53, -3584;
	setp.lt.u32 	%p10, %r23, 3584;
	mov.b32 	%r356, 3584;
	@%p10 bra 	$L__BB7_32;
	mov.b32 	%r356, 3584;
$L__BB7_30:
	mul.wide.u32 	%rd65, %r356, 4;
	add.s64 	%rd66, %rd28, %rd65;
	ld.global.u32 	%r68, [%rd66];
	setp.eq.s32 	%p11, %r68, %r52;
	selp.u64 	%rd67, 1, 0, %p11;
	ld.global.u32 	%r69, [%rd66+2048];
	setp.eq.s32 	%p12, %r69, %r52;
	selp.u64 	%rd68, 1, 0, %p12;
	ld.global.u32 	%r70, [%rd66+4096];
	setp.eq.s32 	%p13, %r70, %r52;
	selp.u64 	%rd69, 1, 0, %p13;
	ld.global.u32 	%r71, [%rd66+6144];
	setp.eq.s32 	%p14, %r71, %r52;
	selp.u64 	%rd70, 1, 0, %p14;
	ld.global.u32 	%r72, [%rd66+8192];
	setp.eq.s32 	%p15, %r72, %r52;
	selp.u64 	%rd71, 1, 0, %p15;
	ld.global.u32 	%r73, [%rd66+10240];
	setp.eq.s32 	%p16, %r73, %r52;
	selp.u64 	%rd72, 1, 0, %p16;
	ld.global.u32 	%r74, [%rd66+12288];
	setp.eq.s32 	%p17, %r74, %r52;
	selp.u64 	%rd73, 1, 0, %p17;
	add.s64 	%rd74, %rd429, %rd67;
	add.s64 	%rd75, %rd74, %rd68;
	add.s64 	%rd76, %rd75, %rd69;
	add.s64 	%rd77, %rd76, %rd70;
	add.s64 	%rd78, %rd77, %rd71;
	add.s64 	%rd79, %rd78, %rd72;
	add.s64 	%rd429, %rd79, %rd73;
	sub.s32 	%r75, %r53, %r356;
	setp.lt.u32 	%p18, %r75, 3584;
	@%p18 bra 	$L__BB7_46;
	add.s32 	%r356, %r356, 3584;
	setp.le.u32 	%p19, %r356, %r23;
	@%p19 bra 	$L__BB7_30;
$L__BB7_32:
	setp.le.u32 	%p20, %r53, %r356;
	sub.s32 	%r76, %r53, %r356;
	setp.ge.s32 	%p21, %r22, %r76;
	or.pred  	%p22, %p20, %p21;
	@%p22 bra 	$L__BB7_46;
	not.b32 	%r78, %r22;
	add.s32 	%r79, %r53, %r78;
	sub.s32 	%r80, %r79, %r356;
	shr.u32 	%r81, %r80, 9;
	add.s32 	%r27, %r81, 1;
	and.b32  	%r28, %r27, 15;
	setp.lt.u32 	%p23, %r80, 7680;
	mov.u32 	%r361, %r22;
	@%p23 bra 	$L__BB7_37;
	or.b32  	%r359, %r22, 4096;
	add.s32 	%r358, %r22, %r356;
	and.b32  	%r82, %r27, 16777200;
	neg.s32 	%r357, %r82;
$L__BB7_35:
	.pragma "nounroll";
	mul.wide.u32 	%rd81, %r358, 4;
	add.s64 	%rd82, %rd2, %rd81;
	ld.global.u32 	%r83, [%rd82];
	setp.eq.s32 	%p24, %r83, %r52;
	selp.u64 	%rd83, 1, 0, %p24;
	add.s64 	%rd84, %rd429, %rd83;
	add.s32 	%r84, %r358, 512;
	mul.wide.u32 	%rd85, %r84, 4;
	add.s64 	%rd86, %rd2, %rd85;
	ld.global.u32 	%r85, [%rd86];
	setp.eq.s32 	%p25, %r85, %r52;
	selp.u64 	%rd87, 1, 0, %p25;
	add.s64 	%rd88, %rd84, %rd87;
	add.s32 	%r86, %r358, 1024;
	mul.wide.u32 	%rd89, %r86, 4;
	add.s64 	%rd90, %rd2, %rd89;
	ld.global.u32 	%r87, [%rd90];
	setp.eq.s32 	%p26, %r87, %r52;
	selp.u64 	%rd91, 1, 0, %p26;
	add.s64 	%rd92, %rd88, %rd91;
	add.s32 	%r88, %r358, 1536;
	mul.wide.u32 	%rd93, %r88, 4;
	add.s64 	%rd94, %rd2, %rd93;
	ld.global.u32 	%r89, [%rd94];
	setp.eq.s32 	%p27, %r89, %r52;
	selp.u64 	%rd95, 1, 0, %p27;
	add.s64 	%rd96, %rd92, %rd95;
	add.s32 	%r90, %r358, 2048;
	mul.wide.u32 	%rd97, %r90, 4;
	add.s64 	%rd98, %rd2, %rd97;
	ld.global.u32 	%r91, [%rd98];
	setp.eq.s32 	%p28, %r91, %r52;
	selp.u64 	%rd99, 1, 0, %p28;
	add.s64 	%rd100, %rd96, %rd99;
	add.s32 	%r92, %r358, 2560;
	mul.wide.u32 	%rd101, %r92, 4;
	add.s64 	%rd102, %rd2, %rd101;
	ld.global.u32 	%r93, [%rd102];
	setp.eq.s32 	%p29, %r93, %r52;
	selp.u64 	%rd103, 1, 0, %p29;
	add.s64 	%rd104, %rd100, %rd103;
	add.s32 	%r94, %r358, 3072;
	mul.wide.u32 	%rd105, %r94, 4;
	add.s64 	%rd106, %rd2, %rd105;
	ld.global.u32 	%r95, [%rd106];
	setp.eq.s32 	%p30, %r95, %r52;
	selp.u64 	%rd107, 1, 0, %p30;
	add.s64 	%rd108, %rd104, %rd107;
	add.s32 	%r96, %r358, 3584;
	mul.wide.u32 	%rd109, %r96, 4;
	add.s64 	%rd110, %rd2, %rd109;
	ld.global.u32 	%r97, [%rd110];
	setp.eq.s32 	%p31, %r97, %r52;
	selp.u64 	%rd111, 1, 0, %p31;
	add.s64 	%rd112, %rd108, %rd111;
	add.s32 	%r98, %r358, 4096;
	mul.wide.u32 	%rd113, %r98, 4;
	add.s64 	%rd114, %rd2, %rd113;
	ld.global.u32 	%r99, [%rd114];
	setp.eq.s32 	%p32, %r99, %r52;
	selp.u64 	%rd115, 1, 0, %p32;
	add.s64 	%rd116, %rd112, %rd115;
	add.s32 	%r100, %r358, 4608;
	mul.wide.u32 	%rd117, %r100, 4;
	add.s64 	%rd118, %rd2, %rd117;
	ld.global.u32 	%r101, [%rd118];
	setp.eq.s32 	%p33, %r101, %r52;
	selp.u64 	%rd119, 1, 0, %p33;
	add.s64 	%rd120, %rd116, %rd119;
	add.s32 	%r102, %r358, 5120;
	mul.wide.u32 	%rd121, %r102, 4;
	add.s64 	%rd122, %rd2, %rd121;
	ld.global.u32 	%r103, [%rd122];
	setp.eq.s32 	%p34, %r103, %r52;
	selp.u64 	%rd123, 1, 0, %p34;
	add.s64 	%rd124, %rd120, %rd123;
	add.s32 	%r104, %r358, 5632;
	mul.wide.u32 	%rd125, %r104, 4;
	add.s64 	%rd126, %rd2, %rd125;
	ld.global.u32 	%r105, [%rd126];
	setp.eq.s32 	%p35, %r105, %r52;
	selp.u64 	%rd127, 1, 0, %p35;
	add.s64 	%rd128, %rd124, %rd127;
	add.s32 	%r106, %r358, 6144;
	mul.wide.u32 	%rd129, %r106, 4;
	add.s64 	%rd130, %rd2, %rd129;
	ld.global.u32 	%r107, [%rd130];
	setp.eq.s32 	%p36, %r107, %r52;
	selp.u64 	%rd131, 1, 0, %p36;
	add.s64 	%rd132, %rd128, %rd131;
	add.s32 	%r108, %r358, 6656;
	mul.wide.u32 	%rd133, %r108, 4;
	add.s64 	%rd134, %rd2, %rd133;
	ld.global.u32 	%r109, [%rd134];
	setp.eq.s32 	%p37, %r109, %r52;
	selp.u64 	%rd135, 1, 0, %p37;
	add.s64 	%rd136, %rd132, %rd135;
	add.s32 	%r110, %r358, 7168;
	mul.wide.u32 	%rd137, %r110, 4;
	add.s64 	%rd138, %rd2, %rd137;
	ld.global.u32 	%r111, [%rd138];
	setp.eq.s32 	%p38, %r111, %r52;
	selp.u64 	%rd139, 1, 0, %p38;
	add.s64 	%rd140, %rd136, %rd139;
	add.s32 	%r112, %r358, 7680;
	mul.wide.u32 	%rd141, %r112, 4;
	add.s64 	%rd142, %rd2, %rd141;
	ld.global.u32 	%r113, [%rd142];
	setp.eq.s32 	%p39, %r113, %r52;
	selp.u64 	%rd143, 1, 0, %p39;
	add.s64 	%rd429, %rd140, %rd143;
	add.s32 	%r359, %r359, 8192;
	add.s32 	%r358, %r358, 8192;
	add.s32 	%r357, %r357, 16;
	setp.ne.s32 	%p40, %r357, 0;
	@%p40 bra 	$L__BB7_35;
	add.s32 	%r361, %r359, -4096;
$L__BB7_37:
	setp.eq.s32 	%p41, %r28, 0;
	@%p41 bra 	$L__BB7_46;
	and.b32  	%r40, %r27, 7;
	setp.lt.u32 	%p42, %r28, 8;
	@%p42 bra 	$L__BB7_40;
	add.s32 	%r114, %r361, %r356;
	mul.wide.u32 	%rd145, %r114, 4;
	add.s64 	%rd146, %rd2, %rd145;
	ld.global.u32 	%r115, [%rd146];
	setp.eq.s32 	%p43, %r115, %r52;
	selp.u64 	%rd147, 1, 0, %p43;
	add.s64 	%rd148, %rd429, %rd147;
	add.s32 	%r116, %r114, 512;
	mul.wide.u32 	%rd149, %r116, 4;
	add.s64 	%rd150, %rd2, %rd149;
	ld.global.u32 	%r117, [%rd150];
	setp.eq.s32 	%p44, %r117, %r52;
	selp.u64 	%rd151, 1, 0, %p44;
	add.s64 	%rd152, %rd148, %rd151;
	add.s32 	%r118, %r114, 1024;
	mul.wide.u32 	%rd153, %r118, 4;
	add.s64 	%rd154, %rd2, %rd153;
	ld.global.u32 	%r119, [%rd154];
	setp.eq.s32 	%p45, %r119, %r52;
	selp.u64 	%rd155, 1, 0, %p45;
	add.s64 	%rd156, %rd152, %rd155;
	add.s32 	%r120, %r114, 1536;
	mul.wide.u32 	%rd157, %r120, 4;
	add.s64 	%rd158, %rd2, %rd157;
	ld.global.u32 	%r121, [%rd158];
	setp.eq.s32 	%p46, %r121, %r52;
	selp.u64 	%rd159, 1, 0, %p46;
	add.s64 	%rd160, %rd156, %rd159;
	add.s32 	%r122, %r114, 2048;
	mul.wide.u32 	%rd161, %r122, 4;
	add.s64 	%rd162, %rd2, %rd161;
	ld.global.u32 	%r123, [%rd162];
	setp.eq.s32 	%p47, %r123, %r52;
	selp.u64 	%rd163, 1, 0, %p47;
	add.s64 	%rd164, %rd160, %rd163;
	add.s32 	%r124, %r114, 2560;
	mul.wide.u32 	%rd165, %r124, 4;
	add.s64 	%rd166, %rd2, %rd165;
	ld.global.u32 	%r125, [%rd166];
	setp.eq.s32 	%p48, %r125, %r52;
	selp.u64 	%rd167, 1, 0, %p48;
	add.s64 	%rd168, %rd164, %rd167;
	add.s32 	%r126, %r114, 3072;
	mul.wide.u32 	%rd169, %r126, 4;
	add.s64 	%rd170, %rd2, %rd169;
	ld.global.u32 	%r127, [%rd170];
	setp.eq.s32 	%p49, %r127, %r52;
	selp.u64 	%rd171, 1, 0, %p49;
	add.s64 	%rd172, %rd168, %rd171;
	add.s32 	%r128, %r114, 3584;
	mul.wide.u32 	%rd173, %r128, 4;
	add.s64 	%rd174, %rd2, %rd173;
	ld.global.u32 	%r129, [%rd174];
	setp.eq.s32 	%p50, %r129, %r52;
	selp.u64 	%rd175, 1, 0, %p50;
	add.s64 	%rd429, %rd172, %rd175;
	add.s32 	%r361, %r361, 4096;
$L__BB7_40:
	setp.eq.s32 	%p51, %r40, 0;
	@%p51 bra 	$L__BB7_46;
	and.b32  	%r43, %r27, 3;
	setp.lt.u32 	%p52, %r40, 4;
	@%p52 bra 	$L__BB7_43;
	add.s32 	%r130, %r361, %r356;
	mul.wide.u32 	%rd177, %r130, 4;
	add.s64 	%rd178, %rd2, %rd177;
	ld.global.u32 	%r131, [%rd178];
	setp.eq.s32 	%p53, %r131, %r52;
	selp.u64 	%rd179, 1, 0, %p53;
	add.s64 	%rd180, %rd429, %rd179;
	add.s32 	%r132, %r130, 512;
	mul.wide.u32 	%rd181, %r132, 4;
	add.s64 	%rd182, %rd2, %rd181;
	ld.global.u32 	%r133, [%rd182];
	setp.eq.s32 	%p54, %r133, %r52;
	selp.u64 	%rd183, 1, 0, %p54;
	add.s64 	%rd184, %rd180, %rd183;
	add.s32 	%r134, %r130, 1024;
	mul.wide.u32 	%rd185, %r134, 4;
	add.s64 	%rd186, %rd2, %rd185;
	ld.global.u32 	%r135, [%rd186];
	setp.eq.s32 	%p55, %r135, %r52;
	selp.u64 	%rd187, 1, 0, %p55;
	add.s64 	%rd188, %rd184, %rd187;
	add.s32 	%r136, %r130, 1536;
	mul.wide.u32 	%rd189, %r136, 4;
	add.s64 	%rd190, %rd2, %rd189;
	ld.global.u32 	%r137, [%rd190];
	setp.eq.s32 	%p56, %r137, %r52;
	selp.u64 	%rd191, 1, 0, %p56;
	add.s64 	%rd429, %rd188, %rd191;
	add.s32 	%r361, %r361, 2048;
$L__BB7_43:
	setp.eq.s32 	%p57, %r43, 0;
	@%p57 bra 	$L__BB7_46;
	add.s32 	%r364, %r361, %r356;
	neg.s32 	%r363, %r43;
$L__BB7_45:
	.pragma "nounroll";
	mul.wide.u32 	%rd192, %r364, 4;
	add.s64 	%rd193, %rd2, %rd192;
	ld.global.u32 	%r138, [%rd193];
	setp.eq.s32 	%p58, %r138, %r52;
	selp.u64 	%rd194, 1, 0, %p58;
	add.s64 	%rd429, %rd429, %rd194;
	add.s32 	%r364, %r364, 512;
	add.s32 	%r363, %r363, 1;
	setp.ne.s32 	%p59, %r363, 0;
	@%p59 bra 	$L__BB7_45;
$L__BB7_46:
	// begin inline asm
	mov.u32 %r139, %laneid;
	// end inline asm
	mov.b64 	{%r141, %r146}, %rd429;
	mov.b32 	%r147, 1;
	mov.b32 	%r188, 31;
	mov.b32 	%r189, -1;
	// begin inline asm
	shfl.sync.down.b32 %r140, %r141, %r147, %r188, %r189;
	// end inline asm
	// begin inline asm
	shfl.sync.down.b32 %r145, %r146, %r147, %r188, %r189;
	// end inline asm
	mov.b64 	%rd195, {%r140, %r145};
	setp.gt.s32 	%p60, %r139, 30;
	selp.b64 	%rd196, 0, %rd195, %p60;
	add.s64 	%rd197, %rd196, %rd429;
	mov.b64 	{%r151, %r156}, %rd197;
	mov.b32 	%r157, 2;
	// begin inline asm
	shfl.sync.down.b32 %r150, %r151, %r157, %r188, %r189;
	// end inline asm
	// begin inline asm
	shfl.sync.down.b32 %r155, %r156, %r157, %r188, %r189;
	// end inline asm
	mov.b64 	%rd198, {%r150, %r155};
	setp.gt.s32 	%p61, %r139, 29;
	selp.b64 	%rd199, 0, %rd198, %p61;
	add.s64 	%rd200, %rd199, %rd197;
	mov.b64 	{%r161, %r166}, %rd200;
	mov.b32 	%r167, 4;
	// begin inline asm
	shfl.sync.down.b32 %r160, %r161, %r167, %r188, %r189;
	// end inline asm
	// begin inline asm
	shfl.sync.down.b32 %r165, %r166, %r167, %r188, %r189;
	// end inline asm
	mov.b64 	%rd201, {%r160, %r165};
	setp.gt.s32 	%p62, %r139, 27;
	selp.b64 	%rd202, 0, %rd201, %p62;
	add.s64 	%rd203, %rd202, %rd200;
	mov.b64 	{%r171, %r176}, %rd203;
	mov.b32 	%r177, 8;
	// begin inline asm
	shfl.sync.down.b32 %r170, %r171, %r177, %r188, %r189;
	// end inline asm
	// begin inline asm
	shfl.sync.down.b32 %r175, %r176, %r177, %r188, %r189;
	// end inline asm
	mov.b64 	%rd204, {%r170, %r175};
	setp.gt.s32 	%p63, %r139, 23;
	selp.b64 	%rd205, 0, %rd204, %p63;
	add.s64 	%rd206, %rd205, %rd203;
	mov.b64 	{%r181, %r186}, %rd206;
	mov.b32 	%r187, 16;
	// begin inline asm
	shfl.sync.down.b32 %r180, %r181, %r187, %r188, %r189;
	// end inline asm
	// begin inline asm
	shfl.sync.down.b32 %r185, %r186, %r187, %r188, %r189;
	// end inline asm
	mov.b64 	%rd207, {%r180, %r185};
	setp.gt.s32 	%p64, %r139, 15;
	selp.b64 	%rd208, 0, %rd207, %p64;
	add.s64 	%rd430, %rd208, %rd206;
	setp.ne.s32 	%p65, %r139, 0;
	@%p65 bra 	$L__BB7_48;
	shr.u32 	%r190, %r22, 2;
	and.b32  	%r191, %r190, 248;
	mov.u32 	%r192, _ZZN3cub18CUB_300001_SM_10006detail6reduce28DeviceReduceSingleTileKernelINS2_10policy_hubIljN4cuda3std3__44plusIlEEE10Policy1000EN6thrust24THRUST_300001_SM_1000_NS18transform_iteratorINSD_6detail14equal_to_valueIiEENSF_15normal_iteratorINSD_10device_ptrIiEEEEllEEPljS9_llNS7_10__identityEEEvT0_T1_T2_T3_T4_T6_E12temp_storage;
	add.s32 	%r193, %r192, %r191;
	st.shared.u64 	[%r193+16], %rd430;
$L__BB7_48:
	bar.sync 	0;
	setp.ne.s32 	%p66, %r22, 0;
	@%p66 bra 	$L__BB7_50;
	ld.shared.u64 	%rd209, [_ZZN3cub18CUB_300001_SM_10006detail6reduce28DeviceReduceSingleTileKernelINS2_10policy_hubIljN4cuda3std3__44plusIlEEE10Policy1000EN6thrust24THRUST_300001_SM_1000_NS18transform_iteratorINSD_6detail14equal_to_valueIiEENSF_15normal_iteratorINSD_10device_ptrIiEEEEllEEPljS9_llNS7_10__identityEEEvT0_T1_T2_T3_T4_T6_E12temp_storage+24];
	add.s64 	%rd210, %rd209, %rd430;
	ld.shared.u64 	%rd211, [_ZZN3cub18CUB_300001_SM_10006detail6reduce28DeviceReduceSingleTileKernelINS2_10policy_hubIljN4cuda3std3__44plusIlEEE10Policy1000EN6thrust24THRUST_300001_SM_1000_NS18transform_iteratorINSD_6detail14equal_to_valueIiEENSF_15normal_iteratorINSD_10device_ptrIiEEEEllEEPljS9_llNS7_10__identityEEEvT0_T1_T2_T3_T4_T6_E12temp_storage+32];
	add.s64 	%rd212, %rd210, %rd211;
	ld.shared.u64 	%rd213, [_ZZN3cub18CUB_300001_SM_10006detail6reduce28DeviceReduceSingleTileKernelINS2_10policy_hubIljN4cuda3std3__44plusIlEEE10Policy1000EN6thrust24THRUST_300001_SM_1000_NS18transform_iteratorINSD_6detail14equal_to_valueIiEENSF_15normal_iteratorINSD_10device_ptrIiEEEEllEEPljS9_llNS7_10__identityEEEvT0_T1_T2_T3_T4_T6_E12temp_storage+40];
	add.s64 	%rd214, %rd212, %rd213;
	ld.shared.u64 	%rd215, [_ZZN3cub18CUB_300001_SM_10006detail6reduce28DeviceReduceSingleTileKernelINS2_10policy_hubIljN4cuda3std3__44plusIlEEE10Policy1000EN6thrust24THRUST_300001_SM_1000_NS18transform_iteratorINSD_6detail14equal_to_valueIiEENSF_15normal_iteratorINSD_10device_ptrIiEEEEllEEPljS9_llNS7_10__identityEEEvT0_T1_T2_T3_T4_T6_E12temp_storage+48];
	add.s64 	%rd216, %rd214, %rd215;
	ld.shared.u64 	%rd217, [_ZZN3cub18CUB_300001_SM_10006detail6reduce28DeviceReduceSingleTileKernelINS2_10policy_hubIljN4cuda3std3__44plusIlEEE10Policy1000EN6thrust24THRUST_300001_SM_1000_NS18transform_iteratorINSD_6detail14equal_to_valueIiEENSF_15normal_iteratorINSD_10device_ptrIiEEEEllEEPljS9_llNS7_10__identityEEEvT0_T1_T2_T3_T4_T6_E12temp_storage+56];
	add.s64 	%rd218, %rd216, %rd217;
	ld.shared.u64 	%rd219, [_ZZN3cub18CUB_300001_SM_10006detail6reduce28DeviceReduceSingleTileKernelINS2_10policy_hubIljN4cuda3std3__44plusIlEEE10Policy1000EN6thrust24THRUST_300001_SM_1000_NS18transform_iteratorINSD_6detail14equal_to_valueIiEENSF_15normal_iteratorINSD_10device_ptrIiEEEEllEEPljS9_llNS7_10__identityEEEvT0_T1_T2_T3_T4_T6_E12temp_storage+64];
	add.s64 	%rd220, %rd218, %rd219;
	ld.shared.u64 	%rd221, [_ZZN3cub18CUB_300001_SM_10006detail6reduce28DeviceReduceSingleTileKernelINS2_10policy_hubIljN4cuda3std3__44plusIlEEE10Policy1000EN6thrust24THRUST_300001_SM_1000_NS18transform_iteratorINSD_6detail14equal_to_valueIiEENSF_15normal_iteratorINSD_10device_ptrIiEEEEllEEPljS9_llNS7_10__identityEEEvT0_T1_T2_T3_T4_T6_E12temp_storage+72];
	add.s64 	%rd222, %rd220, %rd221;
	ld.shared.u64 	%rd223, [_ZZN3cub18CUB_300001_SM_10006detail6reduce28DeviceReduceSingleTileKernelINS2_10policy_hubIljN4cuda3std3__44plusIlEEE10Policy1000EN6thrust24THRUST_300001_SM_1000_NS18transform_iteratorINSD_6detail14equal_to_valueIiEENSF_15normal_iteratorINSD_10device_ptrIiEEEEllEEPljS9_llNS7_10__identityEEEvT0_T1_T2_T3_T4_T6_E12temp_storage+80];
	add.s64 	%rd224, %rd222, %rd223;
	ld.shared.u64 	%rd225, [_ZZN3cub18CUB_300001_SM_10006detail6reduce28DeviceReduceSingleTileKernelINS2_10policy_hubIljN4cuda3std3__44plusIlEEE10Policy1000EN6thrust24THRUST_300001_SM_1000_NS18transform_iteratorINSD_6detail14equal_to_valueIiEENSF_15normal_iteratorINSD_10device_ptrIiEEEEllEEPljS9_llNS7_10__identityEEEvT0_T1_T2_T3_T4_T6_E12temp_storage+88];
	add.s64 	%rd226, %rd224, %rd225;
	ld.shared.u64 	%rd227, [_ZZN3cub18CUB_300001_SM_10006detail6reduce28DeviceReduceSingleTileKernelINS2_10policy_hubIljN4cuda3std3__44plusIlEEE10Policy1000EN6thrust24THRUST_300001_SM_1000_NS18transform_iteratorINSD_6detail14equal_to_valueIiEENSF_15normal_iteratorINSD_10device_ptrIiEEEEllEEPljS9_llNS7_10__identityEEEvT0_T1_T2_T3_T4_T6_E12temp_storage+96];
	add.s64 	%rd228, %rd226, %rd227;
	ld.shared.u64 	%rd229, [_ZZN3cub18CUB_300001_SM_10006detail6reduce28DeviceReduceSingleTileKernelINS2_10policy_hubIljN4cuda3std3__44plusIlEEE10Policy1000EN6thrust24THRUST_300001_SM_1000_NS18transform_iteratorINSD_6detail14equal_to_valueIiEENSF_15normal_iteratorINSD_10device_ptrIiEEEEllEEPljS9_llNS7_10__identityEEEvT0_T1_T2_T3_T4_T6_E12temp_storage+104];
	add.s64 	%rd230, %rd228, %rd229;
	ld.shared.u64 	%rd231, [_ZZN3cub18CUB_300001_SM_10006detail6reduce28DeviceReduceSingleTileKernelINS2_10policy_hubIljN4cuda3std3__44plusIlEEE10Policy1000EN6thrust24THRUST_300001_SM_1000_NS18transform_iteratorINSD_6detail14equal_to_valueIiEENSF_15normal_iteratorINSD_10device_ptrIiEEEEllEEPljS9_llNS7_10__identityEEEvT0_T1_T2_T3_T4_T6_E12temp_storage+112];
	add.s64 	%rd232, %rd230, %rd231;
	ld.shared.u64 	%rd233, [_ZZN3cub18CUB_300001_SM_10006detail6reduce28DeviceReduceSingleTileKernelINS2_10policy_hubIljN4cuda3std3__44plusIlEEE10Policy1000EN6thrust24THRUST_300001_SM_1000_NS18transform_iteratorINSD_6detail14equal_to_valueIiEENSF_15normal_iteratorINSD_10device_ptrIiEEEEllEEPljS9_llNS7_10__identityEEEvT0_T1_T2_T3_T4_T6_E12temp_storage+120];
	add.s64 	%rd234, %rd232, %rd233;
	ld.shared.u64 	%rd235, [_ZZN3cub18CUB_300001_SM_10006detail6reduce28DeviceReduceSingleTileKernelINS2_10policy_hubIljN4cuda3std3__44plusIlEEE10Policy1000EN6thrust24THRUST_300001_SM_1000_NS18transform_iteratorINSD_6detail14equal_to_valueIiEENSF_15normal_iteratorINSD_10device_ptrIiEEEEllEEPljS9_llNS7_10__identityEEEvT0_T1_T2_T3_T4_T6_E12temp_storage+128];
	add.s64 	%rd236, %rd234, %rd235;
	ld.shared.u64 	%rd237, [_ZZN3cub18CUB_300001_SM_10006detail6reduce28DeviceReduceSingleTileKernelINS2_10policy_hubIljN4cuda3std3__44plusIlEEE10Policy1000EN6thrust24THRUST_300001_SM_1000_NS18transform_iteratorINSD_6detail14equal_to_valueIiEENSF_15normal_iteratorINSD_10device_ptrIiEEEEllEEPljS9_llNS7_10__identityEEEvT0_T1_T2_T3_T4_T6_E12temp_storage+136];
	add.s64 	%rd430, %rd236, %rd237;
$L__BB7_50:
	mov.u32 	%r346, %tid.x;
	setp.ne.s32 	%p138, %r346, 0;
	@%p138 bra 	$L__BB7_52;
	add.s64 	%rd406, %rd430, %rd50;
	st.global.u64 	[%rd1], %rd406;
$L__BB7_52:
	ret;

}
	// .globl	_ZN3cub18CUB_300001_SM_10006detail6reduce18DeviceReduceKernelINS2_10policy_hubIljN4cuda3std3__44plusIlEEE10Policy1000EN6thrust24THRUST_300001_SM_1000_NS18transform_iteratorINSD_6detail14equal_to_valueIiEENSF_15normal_iteratorINSD_10device_ptrIiEEEEllEEjS9_lNS7_10__identityEEEvT0_PT3_T1_NS0_13GridEvenShareISR_EET2_T4_
.visible .entry _ZN3cub18CUB_300001_SM_10006detail6reduce18DeviceReduceKernelINS2_10policy_hubIljN4cuda3std3__44plusIlEEE10Policy1000EN6thrust24THRUST_300001_SM_1000_NS18transform_iteratorINSD_6detail14equal_to_valueIiEENSF_15normal_iteratorINSD_10device_ptrIiEEEEllEEjS9_lNS7_10__identityEEEvT0_PT3_T1_NS0_13GridEvenShareISR_EET2_T4_(
	.param .align 8 .b8 _ZN3cub18CUB_300001_SM_10006detail6reduce18DeviceReduceKernelINS2_10policy_hubIljN4cuda3std3__44plusIlEEE10Policy1000EN6thrust24THRUST_300001_SM_1000_NS18transform_iteratorINSD_6detail14equal_to_valueIiEENSF_15normal_iteratorINSD_10device_ptrIiEEEEllEEjS9_lNS7_10__identityEEEvT0_PT3_T1_NS0_13GridEvenShareISR_EET2_T4__param_0[16],
	.param .u64 .ptr .align 1 _ZN3cub18CUB_300001_SM_10006detail6reduce18DeviceReduceKernelINS2_10policy_hubIljN4cuda3std3__44plusIlEEE10Policy1000EN6thrust24THRUST_300001_SM_1000_NS18transform_iteratorINSD_6detail14equal_to_valueIiEENSF_15normal_iteratorINSD_10device_ptrIiEEEEllEEjS9_lNS7_10__identityEEEvT0_PT3_T1_NS0_13GridEvenShareISR_EET2_T4__param_1,
	.param .u32 _ZN3cub18CUB_300001_SM_10006detail6reduce18DeviceReduceKernelINS2_10policy_hubIljN4cuda3std3__44plusIlEEE10Policy1000EN6thrust24THRUST_300001_SM_1000_NS18transform_iteratorINSD_6detail14equal_to_valueIiEENSF_15normal_iteratorINSD_10device_ptrIiEEEEllEEjS9_lNS7_10__identityEEEvT0_PT3_T1_NS0_13GridEvenShareISR_EET2_T4__param_2,
	.param .align 4 .b8 _ZN3cub18CUB_300001_SM_10006detail6reduce18DeviceReduceKernelINS2_10policy_hubIljN4cuda3std3__44plusIlEEE10Policy1000EN6thrust24THRUST_300001_SM_1000_NS18transform_iteratorINSD_6detail14equal_to_valueIiEENSF_15normal_iteratorINSD_10device_ptrIiEEEEllEEjS9_lNS7_10__identityEEEvT0_PT3_T1_NS0_13GridEvenShareISR_EET2_T4__param_3[40],
	.param .align 1 .b8 _ZN3cub18CUB_300001_SM_10006detail6reduce18DeviceReduceKernelINS2_10policy_hubIljN4cuda3std3__44plusIlEEE10Policy1000EN6thrust24THRUST_300001_SM_1000_NS18transform_iteratorINSD_6detail14equal_to_valueIiEENSF_15normal_iteratorINSD_10device_ptrIiEEEEllEEjS9_lNS7_10__identityEEEvT0_PT3_T1_NS0_13GridEvenShareISR_EET2_T4__param_4[1],
	.param .align 1 .b8 _ZN3cub18CUB_300001_SM_10006detail6reduce18DeviceReduceKernelINS2_10policy_hubIljN4cuda3std3__44plusIlEEE10Policy1000EN6thrust24THRUST_300001_SM_1000_NS18transform_iteratorINSD_6detail14equal_to_valueIiEENSF_15normal_iteratorINSD_10device_ptrIiEEEEllEEjS9_lNS7_10__identityEEEvT0_PT3_T1_NS0_13GridEvenShareISR_EET2_T4__param_5[1]
)
.maxntid 512
{
	.reg .pred 	%p<138>;
	.reg .b16 	%rs<4>;
	.reg .b32 	%r<424>;
	.reg .b64 	%rd<476>;
	// demoted variable
	.shared .align 8 .b8 _ZZN3cub18CUB_300001_SM_10006detail6reduce18DeviceReduceKernelINS2_10policy_hubIljN4cuda3std3__44plusIlEEE10Policy1000EN6thrust24THRUST_300001_SM_1000_NS18transform_iteratorINSD_6detail14equal_to_valueIiEENSF_15normal_iteratorINSD_10device_ptrIiEEEEllEEjS9_lNS7_10__identityEEEvT0_PT3_T1_NS0_13GridEvenShareISR_EET2_T4_E12temp_storage[152];
	ld.param.u32 	%r3, [_ZN3cub18CUB_300001_SM_10006detail6reduce18DeviceReduceKernelINS2_10policy_hubIljN4cuda3std3__44plusIlEEE10Policy1000EN6thrust24THRUST_300001_SM_1000_NS18transform_iteratorINSD_6detail14equal_to_valueIiEENSF_15normal_iteratorINSD_10device_ptrIiEEEEllEEjS9_lNS7_10__identityEEEvT0_PT3_T1_NS0_13GridEvenShareISR_EET2_T4__param_0+8];
	ld.param.u32 	%r1, [_ZN3cub18CUB_300001_SM_10006detail6reduce18DeviceReduceKernelINS2_10policy_hubIljN4cuda3std3__44plusIlEEE10Policy1000EN6thrust24THRUST_300001_SM_1000_NS18transform_iteratorINSD_6detail14equal_to_valueIiEENSF_15normal_iteratorINSD_10device_ptrIiEEEEllEEjS9_lNS7_10__identityEEEvT0_PT3_T1_NS0_13GridEvenShareISR_EET2_T4__param_3+20];
	ld.param.u32 	%r2, [_ZN3cub18CUB_300001_SM_10006detail6reduce18DeviceReduceKernelINS2_10policy_hubIljN4cuda3std3__44plusIlEEE10Policy1000EN6thrust24THRUST_300001_SM_1000_NS18transform_iteratorINSD_6detail14equal_to_valueIiEENSF_15normal_iteratorINSD_10device_ptrIiEEEEllEEjS9_lNS7_10__identityEEEvT0_PT3_T1_NS0_13GridEvenShareISR_EET2_T4__param_3+24];
	ld.param.u64 	%rd41, [_ZN3cub18CUB_300001_SM_10006detail6reduce18DeviceReduceKernelINS2_10policy_hubIljN4cuda3std3__44plusIlEEE10Policy1000EN6thrust24THRUST_300001_SM_1000_NS18transform_iteratorINSD_6detail14equal_to_valueIiEENSF_15normal_iteratorINSD_10device_ptrIiEEEEllEEjS9_lNS7_10__identityEEEvT0_PT3_T1_NS0_13GridEvenShareISR_EET2_T4__param_0];
	cvta.to.global.u64 	%rd1, %rd41;
	mov.u32 	%r4, %ctaid.x;
	mul.lo.s32 	%r5, %r2, 3584;
	mul.lo.s32 	%r415, %r4, 3584;
	sub.s32 	%r7, %r1, %r415;
	setp.gt.u32 	%p1, %r7, 3583;
	@%p1 bra 	$L__BB8_26;
	mov.u32 	%r8, %tid.x;
	setp.ge.u32 	%p66, %r8, %r7;
	mov.b64 	%rd464, 0;
	mov.u32 	%r406, %r8;
	@%p66 bra 	$L__BB8_3;
	add.s32 	%r220, %r415, %r8;
	mul.wide.u32 	%rd233, %r220, 4;
	add.s64 	%rd234, %rd1, %rd233;
	ld.global.u32 	%r221, [%rd234];
	setp.eq.s32 	%p67, %r221, %r3;
	selp.u64 	%rd464, 1, 0, %p67;
	add.s32 	%r406, %r8, 512;
$L__BB8_3:
	setp.ge.u32 	%p68, %r406, %r7;
	@%p68 bra 	$L__BB8_17;
	not.b32 	%r222, %r406;
	add.s32 	%r223, %r1, %r222;
	sub.s32 	%r224, %r223, %r415;
	shr.u32 	%r225, %r224, 9;
	add.s32 	%r11, %r225, 1;
	and.b32  	%r12, %r11, 15;
	setp.lt.u32 	%p69, %r224, 7680;
	@%p69 bra 	$L__BB8_8;
	or.b32  	%r405, %r406, 4096;
	add.s32 	%r404, %r406, %r415;
	and.b32  	%r226, %r11, 16777200;
	neg.s32 	%r403, %r226;
$L__BB8_6:
	.pragma "nounroll";
	mul.wide.u32 	%rd236, %r404, 4;
	add.s64 	%rd237, %rd1, %rd236;
	ld.global.u32 	%r227, [%rd237];
	setp.eq.s32 	%p70, %r227, %r3;
	selp.u64 	%rd238, 1, 0, %p70;
	add.s64 	%rd239, %rd464, %rd238;
	add.s32 	%r228, %r404, 512;
	mul.wide.u32 	%rd240, %r228, 4;
	add.s64 	%rd241, %rd1, %rd240;
	ld.global.u32 	%r229, [%rd241];
	setp.eq.s32 	%p71, %r229, %r3;
	selp.u64 	%rd242, 1, 0, %p71;
	add.s64 	%rd243, %rd239, %rd242;
	add.s32 	%r230, %r404, 1024;
	mul.wide.u32 	%rd244, %r230, 4;
	add.s64 	%rd245, %rd1, %rd244;
	ld.global.u32 	%r231, [%rd245];
	setp.eq.s32 	%p72, %r231, %r3;
	selp.u64 	%rd246, 1, 0, %p72;
	add.s64 	%rd247, %rd243, %rd246;
	add.s32 	%r232, %r404, 1536;
	mul.wide.u32 	%rd248, %r232, 4;
	add.s64 	%rd249, %rd1, %rd248;
	ld.global.u32 	%r233, [%rd249];
	setp.eq.s32 	%p73, %r233, %r3;
	selp.u64 	%rd250, 1, 0, %p73;
	add.s64 	%rd251, %rd247, %rd250;
	add.s32 	%r234, %r404, 2048;
	mul.wide.u32 	%rd252, %r234, 4;
	add.s64 	%rd253, %rd1, %rd252;
	ld.global.u32 	%r235, [%rd253];
	setp.eq.s32 	%p74, %r235, %r3;
	selp.u64 	%rd254, 1, 0, %p74;
	add.s64 	%rd255, %rd251, %rd254;
	add.s32 	%r236, %r404, 2560;
	mul.wide.u32 	%rd256, %r236, 4;
	add.s64 	%rd257, %rd1, %rd256;
	ld.global.u32 	%r237, [%rd257];
	setp.eq.s32 	%p75, %r237, %r3;
	selp.u64 	%rd258, 1, 0, %p75;
	add.s64 	%rd259, %rd255, %rd258;
	add.s32 	%r238, %r404, 3072;
	mul.wide.u32 	%rd260, %r238, 4;
	add.s64 	%rd261, %rd1, %rd260;
	ld.global.u32 	%r239, [%rd261];
	setp.eq.s32 	%p76, %r239, %r3;
	selp.u64 	%rd262, 1, 0, %p76;
	add.s64 	%rd263, %rd259, %rd262;
	add.s32 	%r240, %r404, 3584;
	mul.wide.u32 	%rd264, %r240, 4;
	add.s64 	%rd265, %rd1, %rd264;
	ld.global.u32 	%r241, [%rd265];
	setp.eq.s32 	%p77, %r241, %r3;
	selp.u64 	%rd266, 1, 0, %p77;
	add.s64 	%rd267, %rd263, %rd266;
	add.s32 	%r242, %r404, 4096;
	mul.wide.u32 	%rd268, %r242, 4;
	add.s64 	%rd269, %rd1, %rd268;
	ld.global.u32 	%r243, [%rd269];
	setp.eq.s32 	%p78, %r243, %r3;
	selp.u64 	%rd270, 1, 0, %p78;
	add.s64 	%rd271, %rd267, %rd270;
	add.s32 	%r244, %r404, 4608;
	mul.wide.u32 	%rd272, %r244, 4;
	add.s64 	%rd273, %rd1, %rd272;
	ld.global.u32 	%r245, [%rd273];
	setp.eq.s32 	%p79, %r245, %r3;
	selp.u64 	%rd274, 1, 0, %p79;
	add.s64 	%rd275, %rd271, %rd274;
	add.s32 	%r246, %r404, 5120;
	mul.wide.u32 	%rd276, %r246, 4;
	add.s64 	%rd277, %rd1, %rd276;
	ld.global.u32 	%r247, [%rd277];
	setp.eq.s32 	%p80, %r247, %r3;
	selp.u64 	%rd278, 1, 0, %p80;
	add.s64 	%rd279, %rd275, %rd278;
	add.s32 	%r248, %r404, 5632;
	mul.wide.u32 	%rd280, %r248, 4;
	add.s64 	%rd281, %rd1, %rd280;
	ld.global.u32 	%r249, [%rd281];
	setp.eq.s32 	%p81, %r249, %r3;
	selp.u64 	%rd282, 1, 0, %p81;
	add.s64 	%rd283, %rd279, %rd282;
	add.s32 	%r250, %r404, 6144;
	mul.wide.u32 	%rd284, %r250, 4;
	add.s64 	%rd285, %rd1, %rd284;
	ld.global.u32 	%r251, [%rd285];
	setp.eq.s32 	%p82, %r251, %r3;
	selp.u64 	%rd286, 1, 0, %p82;
	add.s64 	%rd287, %rd283, %rd286;
	add.s32 	%r252, %r404, 6656;
	mul.wide.u32 	%rd288, %r252, 4;
	add.s64 	%rd289, %rd1, %rd288;
	ld.global.u32 	%r253, [%rd289];
	setp.eq.s32 	%p83, %r253, %r3;
	selp.u64 	%rd290, 1, 0, %p83;
	add.s64 	%rd291, %rd287, %rd290;
	add.s32 	%r254, %r404, 7168;
	mul.wide.u32 	%rd292, %r254, 4;
	add.s64 	%rd293, %rd1, %rd292;
	ld.global.u32 	%r255, [%rd293];
	setp.eq.s32 	%p84, %r255, %r3;
	selp.u64 	%rd294, 1, 0, %p84;
	add.s64 	%rd295, %rd291, %rd294;
	add.s32 	%r256, %r404, 7680;
	mul.wide.u32 	%rd296, %r256, 4;
	add.s64 	%rd297, %rd1, %rd296;
	ld.global.u32 	%r257, [%rd297];
	setp.eq.s32 	%p85, %r257, %r3;
	selp.u64 	%rd298, 1, 0, %p85;
	add.s64 	%rd464, %rd295, %rd298;
	add.s32 	%r405, %r405, 8192;
	add.s32 	%r404, %r404, 8192;
	add.s32 	%r403, %r403, 16;
	setp.ne.s32 	%p86, %r403, 0;
	@%p86 bra 	$L__BB8_6;
	add.s32 	%r406, %r405, -4096;
$L__BB8_8:
	setp.eq.s32 	%p87, %r12, 0;
	@%p87 bra 	$L__BB8_17;
	and.b32  	%r24, %r11, 7;
	setp.lt.u32 	%p88, %r12, 8;
	@%p88 bra 	$L__BB8_11;
	add.s32 	%r258, %r406, %r415;
	mul.wide.u32 	%rd300, %r258, 4;
	add.s64 	%rd301, %rd1, %rd300;
	ld.global.u32 	%r259, [%rd301];
	setp.eq.s32 	%p89, %r259, %r3;
	selp.u64 	%rd302, 1, 0, %p89;
	add.s64 	%rd303, %rd464, %rd302;
	add.s32 	%r260, %r258, 512;
	mul.wide.u32 	%rd304, %r260, 4;
	add.s64 	%rd305, %rd1, %rd304;
	ld.global.u32 	%r261, [%rd305];
	setp.eq.s32 	%p90, %r261, %r3;
	selp.u64 	%rd306, 1, 0, %p90;
	add.s64 	%rd307, %rd303, %rd306;
	add.s32 	%r262, %r258, 1024;
	mul.wide.u32 	%rd308, %r262, 4;
	add.s64 	%rd309, %rd1, %rd308;
	ld.global.u32 	%r263, [%rd309];
	setp.eq.s32 	%p91, %r263, %r3;
	selp.u64 	%rd310, 1, 0, %p91;
	add.s64 	%rd311, %rd307, %rd310;
	add.s32 	%r264, %r258, 1536;
	mul.wide.u32 	%rd312, %r264, 4;
	add.s64 	%rd313, %rd1, %rd312;
	ld.global.u32 	%r265, [%rd313];
	setp.eq.s32 	%p92, %r265, %r3;
	selp.u64 	%rd314, 1, 0, %p92;
	add.s64 	%rd315, %rd311, %rd314;
	add.s32 	%r266, %r258, 2048;
	mul.wide.u32 	%rd316, %r266, 4;
	add.s64 	%rd317, %rd1, %rd316;
	ld.global.u32 	%r267, [%rd317];
	setp.eq.s32 	%p93, %r267, %r3;
	selp.u64 	%rd318, 1, 0, %p93;
	add.s64 	%rd319, %rd315, %rd318;
	add.s32 	%r268, %r258, 2560;
	mul.wide.u32 	%rd320, %r268, 4;
	add.s64 	%rd321, %rd1, %rd320;
	ld.global.u32 	%r269, [%rd321];
	setp.eq.s32 	%p94, %r269, %r3;
	selp.u64 	%rd322, 1, 0, %p94;
	add.s64 	%rd323, %rd319, %rd322;
	add.s32 	%r270, %r258, 3072;
	mul.wide.u32 	%rd324, %r270, 4;
	add.s64 	%rd325, %rd1, %rd324;
	ld.global.u32 	%r271, [%rd325];
	setp.eq.s32 	%p95, %r271, %r3;
	selp.u64 	%rd326, 1, 0, %p95;
	add.s64 	%rd327, %rd323, %rd326;
	add.s32 	%r272, %r258, 3584;
	mul.wide.u32 	%rd328, %r272, 4;
	add.s64 	%rd329, %rd1, %rd328;
	ld.global.u32 	%r273, [%rd329];
	setp.eq.s32 	%p96, %r273, %r3;
	selp.u64 	%rd330, 1, 0, %p96;
	add.s64 	%rd464, %rd327, %rd330;
	add.s32 	%r406, %r406, 4096;
$L__BB8_11:
	setp.eq.s32 	%p97, %r24, 0;
	@%p97 bra 	$L__BB8_17;
	and.b32  	%r27, %r11, 3;
	setp.lt.u32 	%p98, %r24, 4;
	@%p98 bra 	$L__BB8_14;
	add.s32 	%r274, %r406, %r415;
	mul.wide.u32 	%rd332, %r274, 4;
	add.s64 	%rd333, %rd1, %rd332;
	ld.global.u32 	%r275, [%rd333];
	setp.eq.s32 	%p99, %r275, %r3;
	selp.u64 	%rd334, 1, 0, %p99;
	add.s64 	%rd335, %rd464, %rd334;
	add.s32 	%r276, %r274, 512;
	mul.wide.u32 	%rd336, %r276, 4;
	add.s64 	%rd337, %rd1, %rd336;
	ld.global.u32 	%r277, [%rd337];
	setp.eq.s32 	%p100, %r277, %r3;
	selp.u64 	%rd338, 1, 0, %p100;
	add.s64 	%rd339, %rd335, %rd338;
	add.s32 	%r278, %r274, 1024;
	mul.wide.u32 	%rd340, %r278, 4;
	add.s64 	%rd341, %rd1, %rd340;
	ld.global.u32 	%r279, [%rd341];
	setp.eq.s32 	%p101, %r279, %r3;
	selp.u64 	%rd342, 1, 0, %p101;
	add.s64 	%rd343, %rd339, %rd342;
	add.s32 	%r280, %r274, 1536;
	mul.wide.u32 	%rd344, %r280, 4;
	add.s64 	%rd345, %rd1, %rd344;
	ld.global.u32 	%r281, [%rd345];
	setp.eq.s32 	%p102, %r281, %r3;
	selp.u64 	%rd346, 1, 0, %p102;
	add.s64 	%rd464, %rd343, %rd346;
	add.s32 	%r406, %r406, 2048;
$L__BB8_14:
	setp.eq.s32 	%p103, %r27, 0;
	@%p103 bra 	$L__BB8_17;
	add.s32 	%r410, %r406, %r415;
	neg.s32 	%r409, %r27;
$L__BB8_16:
	.pragma "nounroll";
	mul.wide.u32 	%rd347, %r410, 4;
	add.s64 	%rd348, %rd1, %rd347;
	ld.global.u32 	%r282, [%rd348];
	setp.eq.s32 	%p104, %r282, %r3;
	selp.u64 	%rd349, 1, 0, %p104;
	add.s64 	%rd464, %rd464, %rd349;
	add.s32 	%r410, %r410, 512;
	add.s32 	%r409, %r409, 1;
	setp.ne.s32 	%p105, %r409, 0;
	@%p105 bra 	$L__BB8_16;
$L__BB8_17:
	setp.lt.u32 	%p106, %r7, 512;
	@%p106 bra 	$L__BB8_22;
	// begin inline asm
	mov.u32 %r346, %laneid;
	// end inline asm
	mov.b64 	{%r348, %r353}, %rd464;
	mov.b32 	%r354, 1;
	mov.b32 	%r395, 31;
	mov.b32 	%r396, -1;
	// begin inline asm
	shfl.sync.down.b32 %r347, %r348, %r354, %r395, %r396;
	// end inline asm
	// begin inline asm
	shfl.sync.down.b32 %r352, %r353, %r354, %r395, %r396;
	// end inline asm
	mov.b64 	%rd408, {%r347, %r352};
	setp.gt.s32 	%p130, %r346, 30;
	selp.b64 	%rd409, 0, %rd408, %p130;
	add.s64 	%rd410, %rd409, %rd464;
	mov.b64 	{%r358, %r363}, %rd410;
	mov.b32 	%r364, 2;
	// begin inline asm
	shfl.sync.down.b32 %r357, %r358, %r364, %r395, %r396;
	// end inline asm
	// begin inline asm
	shfl.sync.down.b32 %r362, %r363, %r364, %r395, %r396;
	// end inline asm
	mov.b64 	%rd411, {%r357, %r362};
	setp.gt.s32 	%p131, %r346, 29;
	selp.b64 	%rd412, 0, %rd411, %p131;
	add.s64 	%rd413, %rd412, %rd410;
	mov.b64 	{%r368, %r373}, %rd413;
	mov.b32 	%r374, 4;
	// begin inline asm
	shfl.sync.down.b32 %r367, %r368, %r374, %r395, %r396;
	// end inline asm
	// begin inline asm
	shfl.sync.down.b32 %r372, %r373, %r374, %r395, %r396;
	// end inline asm
	mov.b64 	%rd414, {%r367, %r372};
	setp.gt.s32 	%p132, %r346, 27;
	selp.b64 	%rd415, 0, %rd414, %p132;
	add.s64 	%rd416, %rd415, %rd413;
	mov.b64 	{%r378, %r383}, %rd416;
	mov.b32 	%r384, 8;
	// begin inline asm
	shfl.sync.down.b32 %r377, %r378, %r384, %r395, %r396;
	// end inline asm
	// begin inline asm
	shfl.sync.down.b32 %r382, %r383, %r384, %r395, %r396;
	// end inline asm
	mov.b64 	%rd417, {%r377, %r382};
	setp.gt.s32 	%p133, %r346, 23;
	selp.b64 	%rd418, 0, %rd417, %p133;
	add.s64 	%rd419, %rd418, %rd416;
	mov.b64 	{%r388, %r393}, %rd419;
	mov.b32 	%r394, 16;
	// begin inline asm
	shfl.sync.down.b32 %r387, %r388, %r394, %r395, %r396;
	// end inline asm
	// begin inline asm
	shfl.sync.down.b32 %r392, %r393, %r394, %r395, %r396;
	// end inline asm
	mov.b64 	%rd420, {%r387, %r392};
	setp.gt.s32 	%p134, %r346, 15;
	selp.b64 	%rd421, 0, %rd420, %p134;
	add.s64 	%rd475, %rd421, %rd419;
	setp.ne.s32 	%p135, %r346, 0;
	@%p135 bra 	$L__BB8_20;
	shr.u32 	%r397, %r8, 2;
	and.b32  	%r398, %r397, 248;
	mov.u32 	%r399, _ZZN3cub18CUB_300001_SM_10006detail6reduce18DeviceReduceKernelINS2_10policy_hubIljN4cuda3std3__44plusIlEEE10Policy1000EN6thrust24THRUST_300001_SM_1000_NS18transform_iteratorINSD_6detail14equal_to_valueIiEENSF_15normal_iteratorINSD_10device_ptrIiEEEEllEEjS9_lNS7_10__identityEEEvT0_PT3_T1_NS0_13GridEvenShareISR_EET2_T4_E12temp_storage;
	add.s32 	%r400, %r399, %r398;
	st.shared.u64 	[%r400+16], %rd475;
$L__BB8_20:
	bar.sync 	0;
	setp.ne.s32 	%p136, %r8, 0;
	@%p136 bra 	$L__BB8_48;
	ld.shared.u64 	%rd422, [_ZZN3cub18CUB_300001_SM_10006detail6reduce18DeviceReduceKernelINS2_10policy_hubIljN4cuda3std3__44plusIlEEE10Policy1000EN6thrust24THRUST_300001_SM_1000_NS18transform_iteratorINSD_6detail14equal_to_valueIiEENSF_15normal_iteratorINSD_10device_ptrIiEEEEllEEjS9_lNS7_10__identityEEEvT0_PT3_T1_NS0_13GridEvenShareISR_EET2_T4_E12temp_storage+24];
	add.s64 	%rd423, %rd422, %rd475;
	ld.shared.u64 	%rd424, [_ZZN3cub18CUB_300001_SM_10006detail6reduce18DeviceReduceKernelINS2_10policy_hubIljN4cuda3std3__44plusIlEEE10Policy1000EN6thrust24THRUST_300001_SM_1000_NS18transform_iteratorINSD_6detail14equal_to_valueIiEENSF_15normal_iteratorINSD_10device_ptrIiEEEEllEEjS9_lNS7_10__identityEEEvT0_PT3_T1_NS0_13GridEvenShareISR_EET2_T4_E12temp_storage+32];
	add.s64 	%rd425, %rd423, %rd424;
	ld.shared.u64 	%rd426, [_ZZN3cub18CUB_300001_SM_10006detail6reduce18DeviceReduceKernelINS2_10policy_hubIljN4cuda3std3__44plusIlEEE10Policy1000EN6thrust24THRUST_300001_SM_1000_NS18transform_iteratorINSD_6detail14equal_to_valueIiEENSF_15normal_iteratorINSD_10device_ptrIiEEEEllEEjS9_lNS7_10__identityEEEvT0_PT3_T1_NS0_13GridEvenShareISR_EET2_T4_E12temp_storage+40];
	add.s64 	%rd427, %rd425, %rd426;
	ld.shared.u64 	%rd428, [_ZZN3cub18CUB_300001_SM_10006detail6reduce18DeviceReduceKernelINS2_10policy_hubIljN4cuda3std3__44plusIlEEE10Policy1000EN6thrust24THRUST_300001_SM_1000_NS18transform_iteratorINSD_6detail14equal_to_valueIiEENSF_15normal_iteratorINSD_10device_ptrIiEEEEllEEjS9_lNS7_10__identityEEEvT0_PT3_T1_NS0_13GridEvenShareISR_EET2_T4_E12temp_storage+48];
	add.s64 	%rd429, %rd427, %rd428;
	ld.shared.u64 	%rd430, [_ZZN3cub18CUB_300001_SM_10006detail6reduce18DeviceReduceKernelINS2_10policy_hubIljN4cuda3std3__44plusIlEEE10Policy1000EN6thrust24THRUST_300001_SM_1000_NS18transform_iteratorINSD_6detail14equal_to_valueIiEENSF_15normal_iteratorINSD_10device_ptrIiEEEEllEEjS9_lNS7_10__identityEEEvT0_PT3_T1_NS0_13GridEvenShareISR_EET2_T4_E12temp_storage+56];
	add.s64 	%rd431, %rd429, %rd430;
	ld.shared.u64 	%rd432, [_ZZN3cub18CUB_300001_SM_10006detail6reduce18DeviceReduceKernelINS2_10policy_hubIljN4cuda3std3__44plusIlEEE10Policy1000EN6thrust24THRUST_300001_SM_1000_NS18transform_iteratorINSD_6detail14equal_to_valueIiEENSF_15normal_iteratorINSD_10device_ptrIiEEEEllEEjS9_lNS7_10__identityEEEvT0_PT3_T1_NS0_13GridEvenShareISR_EET2_T4_E12temp_storage+64];
	add.s64 	%rd433, %rd431, %rd432;
	ld.shared.u64 	%rd434, [_ZZN3cub18CUB_300001_SM_10006detail6reduce18DeviceReduceKernelINS2_10policy_hubIljN4cuda3std3__44plusIlEEE10Policy1000EN6thrust24THRUST_300001_SM_1000_NS18transform_iteratorINSD_6detail14equal_to_valueIiEENSF_15normal_iteratorINSD_10device_ptrIiEEEEllEEjS9_lNS7_10__identityEEEvT0_PT3_T1_NS0_13GridEvenShareISR_EET2_T4_E12temp_storage+72];
	add.s64 	%rd435, %rd433, %rd434;
	ld.shared.u64 	%rd436, [_ZZN3cub18CUB_300001_SM_10006detail6reduce18DeviceReduceKernelINS2_10policy_hubIljN4cuda3std3__44plusIlEEE10Policy1000EN6thrust24THRUST_300001_SM_1000_NS18transform_iteratorINSD_6detail14equal_to_valueIiEENSF_15normal_iteratorINSD_10device_ptrIiEEEEllEEjS9_lNS7_10__identityEEEvT0_PT3_T1_NS0_13GridEvenShareISR_EET2_T4_E12temp_storage+80];
	add.s64 	%rd437, %rd435, %rd436;
	ld.shared.u64 	%rd438, [_ZZN3cub18CUB_300001_SM_10006detail6reduce18DeviceReduceKernelINS2_10policy_hubIljN4cuda3std3__44plusIlEEE10Policy1000EN6thrust24THRUST_300001_SM_1000_NS18transform_iteratorINSD_6detail14equal_to_valueIiEENSF_15normal_iteratorINSD_10device_ptrIiEEEEllEEjS9_lNS7_10__identityEEEvT0_PT3_T1_NS0_13GridEvenShareISR_EET2_T4_E12temp_storage+88];
	add.s64 	%rd439, %rd437, %rd438;
	ld.shared.u64 	%rd440, [_ZZN3cub18CUB_300001_SM_10006detail6reduce18DeviceReduceKernelINS2_10policy_hubIljN4cuda3std3__44plusIlEEE10Policy1000EN6thrust24THRUST_300001_SM_1000_NS18transform_iteratorINSD_6detail14equal_to_valueIiEENSF_15normal_iteratorINSD_10device_ptrIiEEEEllEEjS9_lNS7_10__identityEEEvT0_PT3_T1_NS0_13GridEvenShareISR_EET2_T4_E12temp_storage+96];
	add.s64 	%rd441, %rd439, %rd440;
	ld.shared.u64 	%rd442, [_ZZN3cub18CUB_300001_SM_10006detail6reduce18DeviceReduceKernelINS2_10policy_hubIljN4cuda3std3__44plusIlEEE10Policy1000EN6thrust24THRUST_300001_SM_1000_NS18transform_iteratorINSD_6detail14equal_to_valueIiEENSF_15normal_iteratorINSD_10device_ptrIiEEEEllEEjS9_lNS7_10__identityEEEvT0_PT3_T1_NS0_13GridEvenShareISR_EET2_T4_E12temp_storage+104];
	add.s64 	%rd443, %rd441, %rd442;
	ld.shared.u64 	%rd444, [_ZZN3cub18CUB_300001_SM_10006detail6reduce18DeviceReduceKernelINS2_10policy_hubIljN4cuda3std3__44plusIlEEE10Policy1000EN6thrust24THRUST_300001_SM_1000_NS18transform_iteratorINSD_6detail14equal_to_valueIiEENSF_15normal_iteratorINSD_10device_ptrIiEEEEllEEjS9_lNS7_10__identityEEEvT0_PT3_T1_NS0_13GridEvenShareISR_EET2_T4_E12temp_storage+112];
	add.s64 	%rd445, %rd443, %rd444;
	ld.shared.u64 	%rd446, [_ZZN3cub18CUB_300001_SM_10006detail6reduce18DeviceReduceKernelINS2_10policy_hubIljN4cuda3std3__44plusIlEEE10Policy1000EN6thrust24THRUST_300001_SM_1000_NS18transform_iteratorINSD_6detail14equal_to_valueIiEENSF_15normal_iteratorINSD_10device_ptrIiEEEEllEEjS9_lNS7_10__identityEEEvT0_PT3_T1_NS0_13GridEvenShareISR_EET2_T4_E12temp_storage+120];
	add.s64 	%rd447, %rd445, %rd446;
	ld.shared.u64 	%rd448, [_ZZN3cub18CUB_300001_SM_10006detail6reduce18DeviceReduceKernelINS2_10policy_hubIljN4cuda3std3__44plusIlEEE10Policy1000EN6thrust24THRUST_300001_SM_1000_NS18transform_iteratorINSD_6detail14equal_to_valueIiEENSF_15normal_iteratorINSD_10device_ptrIiEEEEllEEjS9_lNS7_10__identityEEEvT0_PT3_T1_NS0_13GridEvenShareISR_EET2_T4_E12temp_storage+128];
	add.s64 	%rd449, %rd447, %rd448;
	ld.shared.u64 	%rd450, [_ZZN3cub18CUB_300001_SM_10006detail6reduce18DeviceReduceKernelINS2_10policy_hubIljN4cuda3std3__44plusIlEEE10Policy1000EN6thrust24THRUST_300001_SM_1000_NS18transform_iteratorINSD_6detail14equal_to_valueIiEENSF_15normal_iteratorINSD_10device_ptrIiEEEEllEEjS9_lNS7_10__identityEEEvT0_PT3_T1_NS0_13GridEvenShareISR_EET2_T4_E12temp_storage+136];
	add.s64 	%rd475, %rd449, %rd450;
	bra.uni 	$L__BB8_48;
$L__BB8_22:
	// begin inline asm
	mov.u32 %r283, %laneid;
	// end inline asm
	and.b32  	%r334, %r8, 992;
	add.s32 	%r335, %r334, 32;
	setp.gt.u32 	%p107, %r335, %r7;
	not.b32 	%r336, %r334;
	add.s32 	%r337, %r7, %r336;
	selp.b32 	%r332, %r337, 31, %p107;
	mov.b64 	{%r285, %r290}, %rd464;
	mov.b32 	%r291, 1;
	mov.b32 	%r333, -1;
	// begin inline asm
	shfl.sync.down.b32 %r284, %r285, %r291, %r332, %r333;
	// end inline asm
	// begin inline asm
	shfl.sync.down.b32 %r289, %r290, %r291, %r332, %r333;
	// end inline asm
	mov.b64 	%rd350, {%r284, %r289};
	setp.lt.s32 	%p108, %r283, %r332;
	selp.b64 	%rd351, %rd350, 0, %p108;
	add.s64 	%rd352, %rd351, %rd464;
	mov.b64 	{%r295, %r300}, %rd352;
	mov.b32 	%r301, 2;
	// begin inline asm
	shfl.sync.down.b32 %r294, %r295, %r301, %r332, %r333;
	// end inline asm
	// begin inline asm
	shfl.sync.down.b32 %r299, %r300, %r301, %r332, %r333;
	// end inline asm
	mov.b64 	%rd353, {%r294, %r299};
	add.s32 	%r338, %r283, 2;
	setp.gt.s32 	%p109, %r338, %r332;
	selp.b64 	%rd354, 0, %rd353, %p109;
	add.s64 	%rd355, %rd354, %rd352;
	mov.b64 	{%r305, %r310}, %rd355;
	mov.b32 	%r311, 4;
	// begin inline asm
	shfl.sync.down.b32 %r304, %r305, %r311, %r332, %r333;
	// end inline asm
	// begin inline asm
	shfl.sync.down.b32 %r309, %r310, %r311, %r332, %r333;
	// end inline asm
	mov.b64 	%rd356, {%r304, %r309};
	add.s32 	%r339, %r283, 4;
	setp.gt.s32 	%p110, %r339, %r332;
	selp.b64 	%rd357, 0, %rd356, %p110;
	add.s64 	%rd358, %rd357, %rd355;
	mov.b64 	{%r315, %r320}, %rd358;
	mov.b32 	%r321, 8;
	// begin inline asm
	shfl.sync.down.b32 %r314, %r315, %r321, %r332, %r333;
	// end inline asm
	// begin inline asm
	shfl.sync.down.b32 %r319, %r320, %r321, %r332, %r333;
	// end inline asm
	mov.b64 	%rd359, {%r314, %r319};
	add.s32 	%r340, %r283, 8;
	setp.gt.s32 	%p111, %r340, %r332;
	selp.b64 	%rd360, 0, %rd359, %p111;
	add.s64 	%rd361, %rd360, %rd358;
	mov.b64 	{%r325, %r330}, %rd361;
	mov.b32 	%r331, 16;
	// begin inline asm
	shfl.sync.down.b32 %r324, %r325, %r331, %r332, %r333;
	// end inline asm
	// begin inline asm
	shfl.sync.down.b32 %r329, %r330, %r331, %r332, %r333;
	// end inline asm
	mov.b64 	%rd362, {%r324, %r329};
	add.s32 	%r341, %r283, 16;
	setp.gt.s32 	%p112, %r341, %r332;
	selp.b64 	%rd363, 0, %rd362, %p112;
	add.s64 	%rd475, %rd363, %rd361;
	setp.ne.s32 	%p113, %r283, 0;
	@%p113 bra 	$L__BB8_24;
	shr.u32 	%r342, %r8, 2;
	and.b32  	%r343, %r342, 248;
	mov.u32 	%r344, _ZZN3cub18CUB_300001_SM_10006detail6reduce18DeviceReduceKernelINS2_10policy_hubIljN4cuda3std3__44plusIlEEE10Policy1000EN6thrust24THRUST_300001_SM_1000_NS18transform_iteratorINSD_6detail14equal_to_valueIiEENSF_15normal_iteratorINSD_10device_ptrIiEEEEllEEjS9_lNS7_10__identityEEEvT0_PT3_T1_NS0_13GridEvenShareISR_EET2_T4_E12temp_storage;
	add.s32 	%r345, %r344, %r343;
	st.shared.u64 	[%r345+16], %rd475;
$L__BB8_24:
	bar.sync 	0;
	setp.ne.s32 	%p114, %r8, 0;
	@%p114 bra 	$L__BB8_48;
	setp.gt.u32 	%p115, %r7, 32;
	ld.shared.u64 	%rd364, [_ZZN3cub18CUB_300001_SM_10006detail6reduce18DeviceReduceKernelINS2_10policy_hubIljN4cuda3std3__44plusIlEEE10Policy1000EN6thrust24THRUST_300001_SM_1000_NS18transform_iteratorINSD_6detail14equal_to_valueIiEENSF_15normal_iteratorINSD_10device_ptrIiEEEEllEEjS9_lNS7_10__identityEEEvT0_PT3_T1_NS0_13GridEvenShareISR_EET2_T4_E12temp_storage+24];
	selp.b64 	%rd365, %rd364, 0, %p115;
	add.s64 	%rd366, %rd365, %rd475;
	setp.gt.u32 	%p116, %r7, 64;
	ld.shared.u64 	%rd367, [_ZZN3cub18CUB_300001_SM_10006detail6reduce18DeviceReduceKernelINS2_10policy_hubIljN4cuda3std3__44plusIlEEE10Policy1000EN6thrust24THRUST_300001_SM_1000_NS18transform_iteratorINSD_6detail14equal_to_valueIiEENSF_15normal_iteratorINSD_10device_ptrIiEEEEllEEjS9_lNS7_10__identityEEEvT0_PT3_T1_NS0_13GridEvenShareISR_EET2_T4_E12temp_storage+32];
	selp.b64 	%rd368, %rd367, 0, %p116;
	add.s64 	%rd369, %rd366, %rd368;
	setp.gt.u32 	%p117, %r7, 96;
	ld.shared.u64 	%rd370, [_ZZN3cub18CUB_300001_SM_10006detail6reduce18DeviceReduceKernelINS2_10policy_hubIljN4cuda3std3__44plusIlEEE10Policy1000EN6thrust24THRUST_300001_SM_1000_NS18transform_iteratorINSD_6detail14equal_to_valueIiEENSF_15normal_iteratorINSD_10device_ptrIiEEEEllEEjS9_lNS7_10__identityEEEvT0_PT3_T1_NS0_13GridEvenShareISR_EET2_T4_E12temp_storage+40];
	selp.b64 	%rd371, %rd370, 0, %p117;
	add.s64 	%rd372, %rd369, %rd371;
	setp.gt.u32 	%p118, %r7, 128;
	ld.shared.u64 	%rd373, [_ZZN3cub18CUB_300001_SM_10006detail6reduce18DeviceReduceKernelINS2_10policy_hubIljN4cuda3std3__44plusIlEEE10Policy1000EN6thrust24THRUST_300001_SM_1000_NS18transform_iteratorINSD_6detail14equal_to_valueIiEENSF_15normal_iteratorINSD_10device_ptrIiEEEEllEEjS9_lNS7_10__identityEEEvT0_PT3_T1_NS0_13GridEvenShareISR_EET2_T4_E12temp_storage+48];
	selp.b64 	%rd374, %rd373, 0, %p118;
	add.s64 	%rd375, %rd372, %rd374;
	setp.gt.u32 	%p119, %r7, 160;
	ld.shared.u64 	%rd376, [_ZZN3cub18CUB_300001_SM_10006detail6reduce18DeviceReduceKernelINS2_10policy_hubIljN4cuda3std3__44plusIlEEE10Policy1000EN6thrust24THRUST_300001_SM_1000_NS18transform_iteratorINSD_6detail14equal_to_valueIiEENSF_15normal_iteratorINSD_10device_ptrIiEEEEllEEjS9_lNS7_10__identityEEEvT0_PT3_T1_NS0_13GridEvenShareISR_EET2_T4_E12temp_storage+56];
	selp.b64 	%rd377, %rd376, 0, %p119;
	add.s64 	%rd378, %rd375, %rd377;
	setp.gt.u32 	%p120, %r7, 192;
	ld.shared.u64 	%rd379, [_ZZN3cub18CUB_300001_SM_10006detail6reduce18DeviceReduceKernelINS2_10policy_hubIljN4cuda3std3__44plusIlEEE10Policy1000EN6thrust24THRUST_300001_SM_1000_NS18transform_iteratorINSD_6detail14equal_to_valueIiEENSF_15normal_iteratorINSD_10device_ptrIiEEEEllEEjS9_lNS7_10__identityEEEvT0_PT3_T1_NS0_13GridEvenShareISR_EET2_T4_E12temp_storage+64];
	selp.b64 	%rd380, %rd379, 0, %p120;
	add.s64 	%rd381, %rd378, %rd380;
	setp.gt.u32 	%p121, %r7, 224;
	ld.shared.u64 	%rd382, [_ZZN3cub18CUB_300001_SM_10006detail6reduce18DeviceReduceKernelINS2_10policy_hubIljN4cuda3std3__44plusIlEEE10Policy1000EN6thrust24THRUST_300001_SM_1000_NS18transform_iteratorINSD_6detail14equal_to_valueIiEENSF_15normal_iteratorINSD_10device_ptrIiEEEEllEEjS9_lNS7_10__identityEEEvT0_PT3_T1_NS0_13GridEvenShareISR_EET2_T4_E12temp_storage+72];
	selp.b64 	%rd383, %rd382, 0, %p121;
	add.s64 	%rd384, %rd381, %rd383;
	setp.gt.u32 	%p122, %r7, 256;
	ld.shared.u64 	%rd385, [_ZZN3cub18CUB_300001_SM_10006detail6reduce18DeviceReduceKernelINS2_10policy_hubIljN4cuda3std3__44plusIlEEE10Policy1000EN6thrust24THRUST_300001_SM_1000_NS18transform_iteratorINSD_6detail14equal_to_valueIiEENSF_15normal_iteratorINSD_10device_ptrIiEEEEllEEjS9_lNS7_10__identityEEEvT0_PT3_T1_NS0_13GridEvenShareISR_EET2_T4_E12temp_storage+80];
	selp.b64 	%rd386, %rd385, 0, %p122;
	add.s64 	%rd387, %rd384, %rd386;
	setp.gt.u32 	%p123, %r7, 288;
	ld.shared.u64 	%rd388, [_ZZN3cub18CUB_300001_SM_10006detail6reduce18DeviceReduceKernelINS2_10policy_hubIljN4cuda3std3__44plusIlEEE10Policy1000EN6thrust24THRUST_300001_SM_1000_NS18transform_iteratorINSD_6detail14equal_to_valueIiEENSF_15normal_iteratorINSD_10device_ptrIiEEEEllEEjS9_lNS7_10__identityEEEvT0_PT3_T1_NS0_13GridEvenShareISR_EET2_T4_E12temp_storage+88];
	selp.b64 	%rd389, %rd388, 0, %p123;
	add.s64 	%rd390, %rd387, %rd389;
	setp.gt.u32 	%p124, %r7, 320;
	ld.shared.u64 	%rd391, [_ZZN3cub18CUB_300001_SM_10006detail6reduce18DeviceReduceKernelINS2_10policy_hubIljN4cuda3std3__44plusIlEEE10Policy1000EN6thrust24THRUST_300001_SM_1000_NS18transform_iteratorINSD_6detail14equal_to_valueIiEENSF_15normal_iteratorINSD_10device_ptrIiEEEEllEEjS9_lNS7_10__identityEEEvT0_PT3_T1_NS0_13GridEvenShareISR_EET2_T4_E12temp_storage+96];
	selp.b64 	%rd392, %rd391, 0, %p124;
	add.s64 	%rd393, %rd390, %rd392;
	setp.gt.u32 	%p125, %r7, 352;
	ld.shared.u64 	%rd394, [_ZZN3cub18CUB_300001_SM_10006detail6reduce18DeviceReduceKernelINS2_10policy_hubIljN4cuda3std3__44plusIlEEE10Policy1000EN6thrust24THRUST_300001_SM_1000_NS18transform_iteratorINSD_6detail14equal_to_valueIiEENSF_15normal_iteratorINSD_10device_ptrIiEEEEllEEjS9_lNS7_10__identityEEEvT0_PT3_T1_NS0_13GridEvenShareISR_EET2_T4_E12temp_storage+104];
	selp.b64 	%rd395, %rd394, 0, %p125;
	add.s64 	%rd396, %rd393, %rd395;
	setp.gt.u32 	%p126, %r7, 384;
	ld.shared.u64 	%rd397, [_ZZN3cub18CUB_300001_SM_10006detail6reduce18DeviceReduceKernelINS2_10policy_hubIljN4cuda3std3__44plusIlEEE10Policy1000EN6thrust24THRUST_300001_SM_1000_NS18transform_iteratorINSD_6detail14equal_to_valueIiEENSF_15normal_iteratorINSD_10device_ptrIiEEEEllEEjS9_lNS7_10__identityEEEvT0_PT3_T1_NS0_13GridEvenShareISR_EET2_T4_E12temp_storage+112];
	selp.b64 	%rd398, %rd397, 0, %p126;
	add.s64 	%rd399, %rd396, %rd398;
	setp.gt.u32 	%p127, %r7, 416;
	ld.shared.u64 	%rd400, [_ZZN3cub18CUB_300001_SM_10006detail6reduce18DeviceReduceKernelINS2_10policy_hubIljN4cuda3std3__44plusIlEEE10Policy1000EN6thrust24THRUST_300001_SM_1000_NS18transform_iteratorINSD_6detail14equal_to_valueIiEENSF_15normal_iteratorINSD_10device_ptrIiEEEEllEEjS9_lNS7_10__identityEEEvT0_PT3_T1_NS0_13GridEvenShareISR_EET2_T4_E12temp_storage+120];
	selp.b64 	%rd401, %rd400, 0, %p127;
	add.s64 	%rd402, %rd399, %rd401;
	setp.gt.u32 	%p128, %r7, 448;
	ld.shared.u64 	%rd403, [_ZZN3cub18CUB_300001_SM_10006detail6reduce18DeviceReduceKernelINS2_10policy_hubIljN4cuda3std3__44plusIlEEE10Policy1000EN6thrust24THRUST_300001_SM_1000_NS18transform_iteratorINSD_6detail14equal_to_valueIiEENSF_15normal_iteratorINSD_10device_ptrIiEEEEllEEjS9_lNS7_10__identityEEEvT0_PT3_T1_NS0_13GridEvenShareISR_EET2_T4_E12temp_storage+128];
	selp.b64 	%rd404, %rd403, 0, %p128;
	add.s64 	%rd405, %rd402, %rd404;
	setp.gt.u32 	%p129, %r7, 480;
	ld.shared.u64 	%rd406, [_ZZN3cub18CUB_300001_SM_10006detail6reduce18DeviceReduceKernelINS2_10policy_hubIljN4cuda3std3__44plusIlEEE10Policy1000EN6thrust24THRUST_300001_SM_1000_NS18transform_iteratorINSD_6detail14equal_to_valueIiEENSF_15normal_iteratorINSD_10device_ptrIiEEEEllEEjS9_lNS7_10__identityEEEvT0_PT3_T1_NS0_13GridEvenShareISR_EET2_T4_E12temp_storage+136];
	selp.b64 	%rd407, %rd406, 0, %p129;
	add.s64 	%rd475, %rd405, %rd407;
	bra.uni 	$L__BB8_48;
$L__BB8_26:
	mov.u32 	%r36, %tid.x;
	add.s32 	%r73, %r415, %r36;
	mul.wide.u32 	%rd42, %r73, 4;
	add.s64 	%rd43, %rd1, %rd42;
	ld.global.u32 	%r74, [%rd43];
	setp.eq.s32 	%p2, %r74, %r3;
	selp.u64 	%rd44, 1, 0, %p2;
	ld.global.u32 	%r75, [%rd43+2048];
	setp.eq.s32 	%p3, %r75, %r3;
	selp.u64 	%rd45, 1, 0, %p3;
	ld.global.u32 	%r76, [%rd43+4096];
	setp.eq.s32 	%p4, %r76, %r3;
	selp.u64 	%rd46, 1, 0, %p4;
	ld.global.u32 	%r77, [%rd43+6144];
	setp.eq.s32 	%p5, %r77, %r3;
	selp.u64 	%rd47, 1, 0, %p5;
	ld.global.u32 	%r78, [%rd43+8192];
	setp.eq.s32 	%p6, %r78, %r3;
	selp.u64 	%rd48, 1, 0, %p6;
	ld.global.u32 	%r79, [%rd43+10240];
	setp.eq.s32 	%p7, %r79, %r3;
	selp.u64 	%rd49, 1, 0, %p7;
	ld.global.u32 	%r80, [%rd43+12288];
	setp.eq.s32 	%p8, %r80, %r3;
	selp.u64 	%rd50, 1, 0, %p8;
	add.s64 	%rd51, %rd45, %rd44;
	add.s64 	%rd52, %rd51, %rd46;
	add.s64 	%rd53, %rd52, %rd47;
	add.s64 	%rd54, %rd53, %rd48;
	add.s64 	%rd55, %rd54, %rd49;
	add.s64 	%rd474, %rd55, %rd50;
	setp.lt.u32 	%p9, %r7, %r5;
	@%p9 bra 	$L__BB8_44;
	add.s32 	%r37, %r5, %r415;
	not.b32 	%r82, %r36;
	add.s32 	%r83, %r82, %r1;
	sub.s32 	%r84, %r83, %r5;
	sub.s32 	%r412, %r84, %r415;
	add.s32 	%r85, %r37, %r36;
	add.s32 	%r411, %r85, 4096;
	mov.b32 	%r414, 0;
	cvt.u64.u32 	%rd57, %r36;
	mov.u32 	%r413, %r37;
$L__BB8_28:
	add.s32 	%r415, %r415, %r5;
	add.s32 	%r86, %r1, -3584;
	setp.gt.u32 	%p10, %r415, %r86;
	@%p10 bra 	$L__BB8_30;
	cvt.u64.u32 	%rd56, %r415;
	add.s64 	%rd58, %rd57, %rd56;
	shl.b64 	%rd59, %rd58, 2;
	add.s64 	%rd60, %rd1, %rd59;
	ld.global.u32 	%r87, [%rd60];
	setp.eq.s32 	%p11, %r87, %r3;
	selp.u64 	%rd61, 1, 0, %p11;
	ld.global.u32 	%r88, [%rd60+2048];
	setp.eq.s32 	%p12, %r88, %r3;
	selp.u64 	%rd62, 1, 0, %p12;
	ld.global.u32 	%r89, [%rd60+4096];
	setp.eq.s32 	%p13, %r89, %r3;
	selp.u64 	%rd63, 1, 0, %p13;
	ld.global.u32 	%r90, [%rd60+6144];
	setp.eq.s32 	%p14, %r90, %r3;
	selp.u64 	%rd64, 1, 0, %p14;
	ld.global.u32 	%r91, [%rd60+8192];
	setp.eq.s32 	%p15, %r91, %r3;
	selp.u64 	%rd65, 1, 0, %p15;
	ld.global.u32 	%r92, [%rd60+10240];
	setp.eq.s32 	%p16, %r92, %r3;
	selp.u64 	%rd66, 1, 0, %p16;
	ld.global.u32 	%r93, [%rd60+12288];
	setp.eq.s32 	%p17, %r93, %r3;
	selp.u64 	%rd67, 1, 0, %p17;
	add.s64 	%rd68, %rd474, %rd61;
	add.s64 	%rd69, %rd68, %rd62;
	add.s64 	%rd70, %rd69, %rd63;
	add.s64 	%rd71, %rd70, %rd64;
	add.s64 	%rd72, %rd71, %rd65;
	add.s64 	%rd73, %rd72, %rd66;
	add.s64 	%rd474, %rd73, %rd67;
	sub.s32 	%r94, %r1, %r415;
	setp.lt.u32 	%p18, %r94, %r5;
	add.s32 	%r414, %r414, 1;
	add.s32 	%r413, %r413, %r5;
	sub.s32 	%r412, %r412, %r5;
	add.s32 	%r411, %r411, %r5;
	@%p18 bra 	$L__BB8_44;
	bra.uni 	$L__BB8_28;
$L__BB8_30:
	setp.le.u32 	%p19, %r1, %r415;
	sub.s32 	%r95, %r1, %r415;
	setp.ge.s32 	%p20, %r36, %r95;
	or.pred  	%p21, %p19, %p20;
	@%p21 bra 	$L__BB8_44;
	not.b32 	%r97, %r36;
	add.s32 	%r98, %r1, %r97;
	sub.s32 	%r99, %r98, %r37;
	mul.lo.s32 	%r100, %r2, %r414;
	mad.lo.s32 	%r101, %r100, -3584, %r99;
	shr.u32 	%r102, %r101, 9;
	add.s32 	%r50, %r102, 1;
	and.b32  	%r51, %r50, 15;
	setp.lt.u32 	%p22, %r101, 7680;
	mov.u32 	%r420, %r36;
	@%p22 bra 	$L__BB8_35;
	or.b32  	%r418, %r36, 4096;
	shr.u32 	%r103, %r412, 9;
	add.s32 	%r104, %r103, 1;
	and.b32  	%r105, %r104, 16777200;
	neg.s32 	%r416, %r105;
$L__BB8_33:
	.pragma "nounroll";
	add.s32 	%r106, %r411, -4096;
	mul.wide.u32 	%rd75, %r106, 4;
	add.s64 	%rd76, %rd1, %rd75;
	ld.global.u32 	%r107, [%rd76];
	setp.eq.s32 	%p23, %r107, %r3;
	selp.u64 	%rd77, 1, 0, %p23;
	add.s64 	%rd78, %rd474, %rd77;
	add.s32 	%r108, %r411, -3584;
	mul.wide.u32 	%rd79, %r108, 4;
	add.s64 	%rd80, %rd1, %rd79;
	ld.global.u32 	%r109, [%rd80];
	setp.eq.s32 	%p24, %r109, %r3;
	selp.u64 	%rd81, 1, 0, %p24;
	add.s64 	%rd82, %rd78, %rd81;
	add.s32 	%r110, %r411, -3072;
	mul.wide.u32 	%rd83, %r110, 4;
	add.s64 	%rd84, %rd1, %rd83;
	ld.global.u32 	%r111, [%rd84];
	setp.eq.s32 	%p25, %r111, %r3;
	selp.u64 	%rd85, 1, 0, %p25;
	add.s64 	%rd86, %rd82, %rd85;
	add.s32 	%r112, %r411, -2560;
	mul.wide.u32 	%rd87, %r112, 4;
	add.s64 	%rd88, %rd1, %rd87;
	ld.global.u32 	%r113, [%rd88];
	setp.eq.s32 	%p26, %r113, %r3;
	selp.u64 	%rd89, 1, 0, %p26;
	add.s64 	%rd90, %rd86, %rd89;
	add.s32 	%r114, %r411, -2048;
	mul.wide.u32 	%rd91, %r114, 4;
	add.s64 	%rd92, %rd1, %rd91;
	ld.global.u32 	%r115, [%rd92];
	setp.eq.s32 	%p27, %r115, %r3;
	selp.u64 	%rd93, 1, 0, %p27;
	add.s64 	%rd94, %rd90, %rd93;
	add.s32 	%r116, %r411, -1536;
	mul.wide.u32 	%rd95, %r116, 4;
	add.s64 	%rd96, %rd1, %rd95;
	ld.global.u32 	%r117, [%rd96];
	setp.eq.s32 	%p28, %r117, %r3;
	selp.u64 	%rd97, 1, 0, %p28;
	add.s64 	%rd98, %rd94, %rd97;
	add.s32 	%r118, %r411, -1024;
	mul.wide.u32 	%rd99, %r118, 4;
	add.s64 	%rd100, %rd1, %rd99;
	ld.global.u32 	%r119, [%rd100];
	setp.eq.s32 	%p29, %r119, %r3;
	selp.u64 	%rd101, 1, 0, %p29;
	add.s64 	%rd102, %rd98, %rd101;
	add.s32 	%r120, %r411, 3584;
	add.s32 	%r121, %r411, -512;
	mul.wide.u32 	%rd103, %r121, 4;
	add.s64 	%rd104, %rd1, %rd103;
	ld.global.u32 	%r122, [%rd104];
	setp.eq.s32 	%p30, %r122, %r3;
	selp.u64 	%rd105, 1, 0, %p30;
	add.s64 	%rd106, %rd102, %rd105;
	mul.wide.u32 	%rd107, %r411, 4;
	add.s64 	%rd108, %rd1, %rd107;
	ld.global.u32 	%r123, [%rd108];
	setp.eq.s32 	%p31, %r123, %r3;
	selp.u64 	%rd109, 1, 0, %p31;
	add.s64 	%rd110, %rd106, %rd109;
	add.s32 	%r124, %r411, 512;
	mul.wide.u32 	%rd111, %r124, 4;
	add.s64 	%rd112, %rd1, %rd111;
	ld.global.u32 	%r125, [%rd112];
	setp.eq.s32 	%p32, %r125, %r3;
	selp.u64 	%rd113, 1, 0, %p32;
	add.s64 	%rd114, %rd110, %rd113;
	add.s32 	%r126, %r411, 1024;
	mul.wide.u32 	%rd115, %r126, 4;
	add.s64 	%rd116, %rd1, %rd115;
	ld.global.u32 	%r127, [%rd116];
	setp.eq.s32 	%p33, %r127, %r3;
	selp.u64 	%rd117, 1, 0, %p33;
	add.s64 	%rd118, %rd114, %rd117;
	add.s32 	%r128, %r411, 1536;
	mul.wide.u32 	%rd119, %r128, 4;
	add.s64 	%rd120, %rd1, %rd119;
	ld.global.u32 	%r129, [%rd120];
	setp.eq.s32 	%p34, %r129, %r3;
	selp.u64 	%rd121, 1, 0, %p34;
	add.s64 	%rd122, %rd118, %rd121;
	add.s32 	%r130, %r411, 2048;
	mul.wide.u32 	%rd123, %r130, 4;
	add.s64 	%rd124, %rd1, %rd123;
	ld.global.u32 	%r131, [%rd124];
	setp.eq.s32 	%p35, %r131, %r3;
	selp.u64 	%rd125, 1, 0, %p35;
	add.s64 	%rd126, %rd122, %rd125;
	add.s32 	%r132, %r411, 2560;
	mul.wide.u32 	%rd127, %r132, 4;
	add.s64 	%rd128, %rd1, %rd127;
	ld.global.u32 	%r133, [%rd128];
	setp.eq.s32 	%p36, %r133, %r3;
	selp.u64 	%rd129, 1, 0, %p36;
	add.s64 	%rd130, %rd126, %rd129;
	add.s32 	%r134, %r411, 3072;
	mul.wide.u32 	%rd131, %r134, 4;
	add.s64 	%rd132, %rd1, %rd131;
	ld.global.u32 	%r135, [%rd132];
	setp.eq.s32 	%p37, %r135, %r3;
	selp.u64 	%rd133, 1, 0, %p37;
	add.s64 	%rd134, %rd130, %rd133;
	mul.wide.u32 	%rd135, %r120, 4;
	add.s64 	%rd136, %rd1, %rd135;
	ld.global.u32 	%r136, [%rd136];
	setp.eq.s32 	%p38, %r136, %r3;
	selp.u64 	%rd137, 1, 0, %p38;
	add.s64 	%rd474, %rd134, %rd137;
	add.s32 	%r418, %r418, 8192;
	add.s32 	%r411, %r411, 8192;
	add.s32 	%r416, %r416, 16;
	setp.ne.s32 	%p39, %r416, 0;
	@%p39 bra 	$L__BB8_33;
	add.s32 	%r420, %r418, -4096;
$L__BB8_35:
	setp.eq.s32 	%p40, %r51, 0;
	@%p40 bra 	$L__BB8_44;
	and.b32  	%r62, %r50, 7;
	setp.lt.u32 	%p41, %r51, 8;
	@%p41 bra 	$L__BB8_38;
	add.s32 	%r137, %r420, %r415;
	mul.wide.u32 	%rd139, %r137, 4;
	add.s64 	%rd140, %rd1, %rd139;
	ld.global.u32 	%r138, [%rd140];
	setp.eq.s32 	%p42, %r138, %r3;
	selp.u64 	%rd141, 1, 0, %p42;
	add.s64 	%rd142, %rd474, %rd141;
	add.s32 	%r139, %r137, 512;
	mul.wide.u32 	%rd143, %r139, 4;
	add.s64 	%rd144, %rd1, %rd143;
	ld.global.u32 	%r140, [%rd144];
	setp.eq.s32 	%p43, %r140, %r3;
	selp.u64 	%rd145, 1, 0, %p43;
	add.s64 	%rd146, %rd142, %rd145;
	add.s32 	%r141, %r137, 1024;
	mul.wide.u32 	%rd147, %r141, 4;
	add.s64 	%rd148, %rd1, %rd147;
	ld.global.u32 	%r142, [%rd148];
	setp.eq.s32 	%p44, %r142, %r3;
	selp.u64 	%rd149, 1, 0, %p44;
	add.s64 	%rd150, %rd146, %rd149;
	add.s32 	%r143, %r137, 1536;
	mul.wide.u32 	%rd151, %r143, 4;
	add.s64 	%rd152, %rd1, %rd151;
	ld.global.u32 	%r144, [%rd152];
	setp.eq.s32 	%p45, %r144, %r3;
	selp.u64 	%rd153, 1, 0, %p45;
	add.s64 	%rd154, %rd150, %rd153;
	add.s32 	%r145, %r137, 2048;
	mul.wide.u32 	%rd155, %r145, 4;
	add.s64 	%rd156, %rd1, %rd155;
	ld.global.u32 	%r146, [%rd156];
	setp.eq.s32 	%p46, %r146, %r3;
	selp.u64 	%rd157, 1, 0, %p46;
	add.s64 	%rd158, %rd154, %rd157;
	add.s32 	%r147, %r137, 2560;
	mul.wide.u32 	%rd159, %r147, 4;
	add.s64 	%rd160, %rd1, %rd159;
	ld.global.u32 	%r148, [%rd160];
	setp.eq.s32 	%p47, %r148, %r3;
	selp.u64 	%rd161, 1, 0, %p47;
	add.s64 	%rd162, %rd158, %rd161;
	add.s32 	%r149, %r137, 3072;
	mul.wide.u32 	%rd163, %r149, 4;
	add.s64 	%rd164, %rd1, %rd163;
	ld.global.u32 	%r150, [%rd164];
	setp.eq.s32 	%p48, %r150, %r3;
	selp.u64 	%rd165, 1, 0, %p48;
	add.s64 	%rd166, %rd162, %rd165;
	add.s32 	%r151, %r137, 3584;
	mul.wide.u32 	%rd167, %r151, 4;
	add.s64 	%rd168, %rd1, %rd167;
	ld.global.u32 	%r152, [%rd168];
	setp.eq.s32 	%p49, %r152, %r3;
	selp.u64 	%rd169, 1, 0, %p49;
	add.s64 	%rd474, %rd166, %rd169;
	add.s32 	%r420, %r420, 4096;
$L__BB8_38:
	setp.eq.s32 	%p50, %r62, 0;
	@%p50 bra 	$L__BB8_44;
	setp.lt.u32 	%p51, %r62, 4;
	@%p51 bra 	$L__BB8_41;
	add.s32 	%r153, %r420, %r415;
	mul.wide.u32 	%rd171, %r153, 4;
	add.s64 	%rd172, %rd1, %rd171;
	ld.global.u32 	%r154, [%rd172];
	setp.eq.s32 	%p52, %r154, %r3;
	selp.u64 	%rd173, 1, 0, %p52;
	add.s64 	%rd174, %rd474, %rd173;
	add.s32 	%r155, %r153, 512;
	mul.wide.u32 	%rd175, %r155, 4;
	add.s64 	%rd176, %rd1, %rd175;
	ld.global.u32 	%r156, [%rd176];
	setp.eq.s32 	%p53, %r156, %r3;
	selp.u64 	%rd177, 1, 0, %p53;
	add.s64 	%rd178, %rd174, %rd177;
	add.s32 	%r157, %r153, 1024;
	mul.wide.u32 	%rd179, %r157, 4;
	add.s64 	%rd180, %rd1, %rd179;
	ld.global.u32 	%r158, [%rd180];
	setp.eq.s32 	%p54, %r158, %r3;
	selp.u64 	%rd181, 1, 0, %p54;
	add.s64 	%rd182, %rd178, %rd181;
	add.s32 	%r159, %r153, 1536;
	mul.wide.u32 	%rd183, %r159, 4;
	add.s64 	%rd184, %rd1, %rd183;
	ld.global.u32 	%r160, [%rd184];
	setp.eq.s32 	%p55, %r160, %r3;
	selp.u64 	%rd185, 1, 0, %p55;
	add.s64 	%rd474, %rd182, %rd185;
	add.s32 	%r420, %r420, 2048;
$L__BB8_41:
	and.b32  	%r161, %r50, 3;
	setp.eq.s32 	%p56, %r161, 0;
	@%p56 bra 	$L__BB8_44;
	add.s32 	%r423, %r420, %r413;
	cvt.u16.u32 	%rs1, %r412;
	shr.u16 	%rs2, %rs1, 9;
	add.s16 	%rs3, %rs2, 1;
	cvt.u32.u16 	%r162, %rs3;
	and.b32  	%r163, %r162, 3;
	neg.s32 	%r422, %r163;
$L__BB8_43:
	.pragma "nounroll";
	mul.wide.u32 	%rd186, %r423, 4;
	add.s64 	%rd187, %rd1, %rd186;
	ld.global.u32 	%r164, [%rd187];
	setp.eq.s32 	%p57, %r164, %r3;
	selp.u64 	%rd188, 1, 0, %p57;
	add.s64 	%rd474, %rd474, %rd188;
	add.s32 	%r423, %r423, 512;
	add.s32 	%r422, %r422, 1;
	setp.ne.s32 	%p58, %r422, 0;
	@%p58 bra 	$L__BB8_43;
$L__BB8_44:
	// begin inline asm
	mov.u32 %r165, %laneid;
	// end inline asm
	mov.b64 	{%r167, %r172}, %rd474;
	mov.b32 	%r173, 1;
	mov.b32 	%r214, 31;
	mov.b32 	%r215, -1;
	// begin inline asm
	shfl.sync.down.b32 %r166, %r167, %r173, %r214, %r215;
	// end inline asm
	// begin inline asm
	shfl.sync.down.b32 %r171, %r172, %r173, %r214, %r215;
	// end inline asm
	mov.b64 	%rd189, {%r166, %r171};
	setp.gt.s32 	%p59, %r165, 30;
	selp.b64 	%rd190, 0, %rd189, %p59;
	add.s64 	%rd191, %rd190, %rd474;
	mov.b64 	{%r177, %r182}, %rd191;
	mov.b32 	%r183, 2;
	// begin inline asm
	shfl.sync.down.b32 %r176, %r177, %r183, %r214, %r215;
	// end inline asm
	// begin inline asm
	shfl.sync.down.b32 %r181, %r182, %r183, %r214, %r215;
	// end inline asm
	mov.b64 	%rd192, {%r176, %r181};
	setp.gt.s32 	%p60, %r165, 29;
	selp.b64 	%rd193, 0, %rd192, %p60;
	add.s64 	%rd194, %rd193, %rd191;
	mov.b64 	{%r187, %r192}, %rd194;
	mov.b32 	%r193, 4;
	// begin inline asm
	shfl.sync.down.b32 %r186, %r187, %r193, %r214, %r215;
	// end inline asm
	// begin inline asm
	shfl.sync.down.b32 %r191, %r192, %r193, %r214, %r215;
	// end inline asm
	mov.b64 	%rd195, {%r186, %r191};
	setp.gt.s32 	%p61, %r165, 27;
	selp.b64 	%rd196, 0, %rd195, %p61;
	add.s64 	%rd197, %rd196, %rd194;
	mov.b64 	{%r197, %r202}, %rd197;
	mov.b32 	%r203, 8;
	// begin inline asm
	shfl.sync.down.b32 %r196, %r197, %r203, %r214, %r215;
	// end inline asm
	// begin inline asm
	shfl.sync.down.b32 %r201, %r202, %r203, %r214, %r215;
	// end inline asm
	mov.b64 	%rd198, {%r196, %r201};
	setp.gt.s32 	%p62, %r165, 23;
	selp.b64 	%rd199, 0, %rd198, %p62;
	add.s64 	%rd200, %rd199, %rd197;
	mov.b64 	{%r207, %r212}, %rd200;
	mov.b32 	%r213, 16;
	// begin inline asm
	shfl.sync.down.b32 %r206, %r207, %r213, %r214, %r215;
	// end inline asm
	// begin inline asm
	shfl.sync.down.b32 %r211, %r212, %r213, %r214, %r215;
	// end inline asm
	mov.b64 	%rd201, {%r206, %r211};
	setp.gt.s32 	%p63, %r165, 15;
	selp.b64 	%rd202, 0, %rd201, %p63;
	add.s64 	%rd475, %rd202, %rd200;
	setp.ne.s32 	%p64, %r165, 0;
	@%p64 bra 	$L__BB8_46;
	shr.u32 	%r216, %r36, 2;
	and.b32  	%r217, %r216, 248;
	mov.u32 	%r218, _ZZN3cub18CUB_300001_SM_10006detail6reduce18DeviceReduceKernelINS2_10policy_hubIljN4cuda3std3__44plusIlEEE10Policy1000EN6thrust24THRUST_300001_SM_1000_NS18transform_iteratorINSD_6detail14equal_to_valueIiEENSF_15normal_iteratorINSD_10device_ptrIiEEEEllEEjS9_lNS7_10__identityEEEvT0_PT3_T1_NS0_13GridEvenShareISR_EET2_T4_E12temp_storage;
	add.s32 	%r219, %r218, %r217;
	st.shared.u64 	[%r219+16], %rd475;
$L__BB8_46:
	bar.sync 	0;
	setp.ne.s32 	%p65, %r36, 0;
	@%p65 bra 	$L__BB8_48;
	ld.shared.u64 	%rd203, [_ZZN3cub18CUB_300001_SM_10006detail6reduce18DeviceReduceKernelINS2_10policy_hubIljN4cuda3std3__44plusIlEEE10Policy1000EN6thrust24THRUST_300001_SM_1000_NS18transform_iteratorINSD_6detail14equal_to_valueIiEENSF_15normal_iteratorINSD_10device_ptrIiEEEEllEEjS9_lNS7_10__identityEEEvT0_PT3_T1_NS0_13GridEvenShareISR_EET2_T4_E12temp_storage+24];
	add.s64 	%rd204, %rd203, %rd475;
	ld.shared.u64 	%rd205, [_ZZN3cub18CUB_300001_SM_10006detail6reduce18DeviceReduceKernelINS2_10policy_hubIljN4cuda3std3__44plusIlEEE10Policy1000EN6thrust24THRUST_300001_SM_1000_NS18transform_iteratorINSD_6detail14equal_to_valueIiEENSF_15normal_iteratorINSD_10device_ptrIiEEEEllEEjS9_lNS7_10__identityEEEvT0_PT3_T1_NS0_13GridEvenShareISR_EET2_T4_E12temp_storage+32];
	add.s64 	%rd206, %rd204, %rd205;
	ld.shared.u64 	%rd207, [_ZZN3cub18CUB_300001_SM_10006detail6reduce18DeviceReduceKernelINS2_10policy_hubIljN4cuda3std3__44plusIlEEE10Policy1000EN6thrust24THRUST_300001_SM_1000_NS18transform_iteratorINSD_6detail14equal_to_valueIiEENSF_15normal_iteratorINSD_10device_ptrIiEEEEllEEjS9_lNS7_10__identityEEEvT0_PT3_T1_NS0_13GridEvenShareISR_EET2_T4_E12temp_storage+40];
	add.s64 	%rd208, %rd206, %rd207;
	ld.shared.u64 	%rd209, [_ZZN3cub18CUB_300001_SM_10006detail6reduce18DeviceReduceKernelINS2_10policy_hubIljN4cuda3std3__44plusIlEEE10Policy1000EN6thrust24THRUST_300001_SM_1000_NS18transform_iteratorINSD_6detail14equal_to_valueIiEENSF_15normal_iteratorINSD_10device_ptrIiEEEEllEEjS9_lNS7_10__identityEEEvT0_PT3_T1_NS0_13GridEvenShareISR_EET2_T4_E12temp_storage+48];
	add.s64 	%rd210, %rd208, %rd209;
	ld.shared.u64 	%rd211, [_ZZN3cub18CUB_300001_SM_10006detail6reduce18DeviceReduceKernelINS2_10policy_hubIljN4cuda3std3__44plusIlEEE10Policy1000EN6thrust24THRUST_300001_SM_1000_NS18transform_iteratorINSD_6detail14equal_to_valueIiEENSF_15normal_iteratorINSD_10device_ptrIiEEEEllEEjS9_lNS7_10__identityEEEvT0_PT3_T1_NS0_13GridEvenShareISR_EET2_T4_E12temp_storage+56];
	add.s64 	%rd212, %rd210, %rd211;
	ld.shared.u64 	%rd213, [_ZZN3cub18CUB_300001_SM_10006detail6reduce18DeviceReduceKernelINS2_10policy_hubIljN4cuda3std3__44plusIlEEE10Policy1000EN6thrust24THRUST_300001_SM_1000_NS18transform_iteratorINSD_6detail14equal_to_valueIiEENSF_15normal_iteratorINSD_10device_ptrIiEEEEllEEjS9_lNS7_10__identityEEEvT0_PT3_T1_NS0_13GridEvenShareISR_EET2_T4_E12temp_storage+64];
	add.s64 	%rd214, %rd212, %rd213;
	ld.shared.u64 	%rd215, [_ZZN3cub18CUB_300001_SM_10006detail6reduce18DeviceReduceKernelINS2_10policy_hubIljN4cuda3std3__44plusIlEEE10Policy1000EN6thrust24THRUST_300001_SM_1000_NS18transform_iteratorINSD_6detail14equal_to_valueIiEENSF_15normal_iteratorINSD_10device_ptrIiEEEEllEEjS9_lNS7_10__identityEEEvT0_PT3_T1_NS0_13GridEvenShareISR_EET2_T4_E12temp_storage+72];
	add.s64 	%rd216, %rd214, %rd215;
	ld.shared.u64 	%rd217, [_ZZN3cub18CUB_300001_SM_10006detail6reduce18DeviceReduceKernelINS2_10policy_hubIljN4cuda3std3__44plusIlEEE10Policy1000EN6thrust24THRUST_300001_SM_1000_NS18transform_iteratorINSD_6detail14equal_to_valueIiEENSF_15normal_iteratorINSD_10device_ptrIiEEEEllEEjS9_lNS7_10__identityEEEvT0_PT3_T1_NS0_13GridEvenShareISR_EET2_T4_E12temp_storage+80];
	add.s64 	%rd218, %rd216, %rd217;
	ld.shared.u64 	%rd219, [_ZZN3cub18CUB_300001_SM_10006detail6reduce18DeviceReduceKernelINS2_10policy_hubIljN4cuda3std3__44plusIlEEE10Policy1000EN6thrust24THRUST_300001_SM_1000_NS18transform_iteratorINSD_6detail14equal_to_valueIiEENSF_15normal_iteratorINSD_10device_ptrIiEEEEllEEjS9_lNS7_10__identityEEEvT0_PT3_T1_NS0_13GridEvenShareISR_EET2_T4_E12temp_storage+88];
	add.s64 	%rd220, %rd218, %rd219;
	ld.shared.u64 	%rd221, [_ZZN3cub18CUB_300001_SM_10006detail6reduce18DeviceReduceKernelINS2_10policy_hubIljN4cuda3std3__44plusIlEEE10Policy1000EN6thrust24THRUST_300001_SM_1000_NS18transform_iteratorINSD_6detail14equal_to_valueIiEENSF_15normal_iteratorINSD_10device_ptrIiEEEEllEEjS9_lNS7_10__identityEEEvT0_PT3_T1_NS0_13GridEvenShareISR_EET2_T4_E12temp_storage+96];
	add.s64 	%rd222, %rd220, %rd221;
	ld.shared.u64 	%rd223, [_ZZN3cub18CUB_300001_SM_10006detail6reduce18DeviceReduceKernelINS2_10policy_hubIljN4cuda3std3__44plusIlEEE10Policy1000EN6thrust24THRUST_300001_SM_1000_NS18transform_iteratorINSD_6detail14equal_to_valueIiEENSF_15normal_iteratorINSD_10device_ptrIiEEEEllEEjS9_lNS7_10__identityEEEvT0_PT3_T1_NS0_13GridEvenShareISR_EET2_T4_E12temp_storage+104];
	add.s64 	%rd224, %rd222, %rd223;
	ld.shared.u64 	%rd225, [_ZZN3cub18CUB_300001_SM_10006detail6reduce18DeviceReduceKernelINS2_10policy_hubIljN4cuda3std3__44plusIlEEE10Policy1000EN6thrust24THRUST_300001_SM_1000_NS18transform_iteratorINSD_6detail14equal_to_valueIiEENSF_15normal_iteratorINSD_10device_ptrIiEEEEllEEjS9_lNS7_10__identityEEEvT0_PT3_T1_NS0_13GridEvenShareISR_EET2_T4_E12temp_storage+112];
	add.s64 	%rd226, %rd224, %rd225;
	ld.shared.u64 	%rd227, [_ZZN3cub18CUB_300001_SM_10006detail6reduce18DeviceReduceKernelINS2_10policy_hubIljN4cuda3std3__44plusIlEEE10Policy1000EN6thrust24THRUST_300001_SM_1000_NS18transform_iteratorINSD_6detail14equal_to_valueIiEENSF_15normal_iteratorINSD_10device_ptrIiEEEEllEEjS9_lNS7_10__identityEEEvT0_PT3_T1_NS0_13GridEvenShareISR_EET2_T4_E12temp_storage+120];
	add.s64 	%rd228, %rd226, %rd227;
	ld.shared.u64 	%rd229, [_ZZN3cub18CUB_300001_SM_10006detail6reduce18DeviceReduceKernelINS2_10policy_hubIljN4cuda3std3__44plusIlEEE10Policy1000EN6thrust24THRUST_300001_SM_1000_NS18transform_iteratorINSD_6detail14equal_to_valueIiEENSF_15normal_iteratorINSD_10device_ptrIiEEEEllEEjS9_lNS7_10__identityEEEvT0_PT3_T1_NS0_13GridEvenShareISR_EET2_T4_E12temp_storage+128];
	add.s64 	%rd230, %rd228, %rd229;
	ld.shared.u64 	%rd231, [_ZZN3cub18CUB_300001_SM_10006detail6reduce18DeviceReduceKernelINS2_10policy_hubIljN4cuda3std3__44plusIlEEE10Policy1000EN6thrust24THRUST_300001_SM_1000_NS18transform_iteratorINSD_6detail14equal_to_valueIiEENSF_15normal_iteratorINSD_10device_ptrIiEEEEllEEjS9_lNS7_10__identityEEEvT0_PT3_T1_NS0_13GridEvenShareISR_EET2_T4_E12temp_storage+136];
	add.s64 	%rd475, %rd230, %rd231;
$L__BB8_48:
	mov.u32 	%r401, %tid.x;
	setp.ne.s32 	%p137, %r401, 0;
	@%p137 bra 	$L__BB8_50;
	ld.param.u64 	%rd454, [_ZN3cub18CUB_300001_SM_10006detail6reduce18DeviceReduceKernelINS2_10policy_hubIljN4cuda3std3__44plusIlEEE10Policy1000EN6thrust24THRUST_300001_SM_1000_NS18transform_iteratorINSD_6detail14equal_to_valueIiEENSF_15normal_iteratorINSD_10device_ptrIiEEEEllEEjS9_lNS7_10__identityEEEvT0_PT3_T1_NS0_13GridEvenShareISR_EET2_T4__param_1];
	cvta.to.global.u64 	%rd451, %rd454;
	mul.wide.u32 	%rd452, %r4, 8;
	add.s64 	%rd453, %rd451, %rd452;
	st.global.u64 	[%rd453], %rd475;
$L__BB8_50:
	ret;

}
	// .globl	_ZN3cub18CUB_300001_SM_10006detail6reduce28DeviceReduceSingleTileKernelINS2_10policy_hubIljN4cuda3std3__44plusIlEEE10Policy1000EPlSC_iS9_llNS7_10__identityEEEvT0_T1_T2_T3_T4_T6_
.visible .entry _ZN3cub18CUB_300001_SM_10006detail6reduce28DeviceReduceSingleTileKernelINS2_10policy_hubIljN4cuda3std3__44plusIlEEE10Policy1000EPlSC_iS9_llNS7_10__identityEEEvT0_T1_T2_T3_T4_T6_(
	.param .u64 .ptr .align 1 _ZN3cub18CUB_300001_SM_10006detail6reduce28DeviceReduceSingleTileKernelINS2_10policy_hubIljN4cuda3std3__44plusIlEEE10Policy1000EPlSC_iS9_llNS7_10__identityEEEvT0_T1_T2_T3_T4_T6__param_0,
	.param .u64 .ptr .align 1 _ZN3cub18CUB_300001_SM_10006detail6reduce28DeviceReduceSingleTileKernelINS2_10policy_hubIljN4cuda3std3__44plusIlEEE10Policy1000EPlSC_iS9_llNS7_10__identityEEEvT0_T1_T2_T3_T4_T6__param_1,
	.param .u32 _ZN3cub18CUB_300001_SM_10006detail6reduce28DeviceReduceSingleTileKernelINS2_10policy_hubIljN4cuda3std3__44plusIlEEE10Policy1000EPlSC_iS9_llNS7_10__identityEEEvT0_T1_T2_T3_T4_T6__param_2,
	.param .align 1 .b8 _ZN3cub18CUB_300001_SM_10006detail6reduce28DeviceReduceSingleTileKernelINS2_10policy_hubIljN4cuda3std3__44plusIlEEE10Policy1000EPlSC_iS9_llNS7_10__identityEEEvT0_T1_T2_T3_T4_T6__param_3[1],
	.param .u64 _ZN3cub18CUB_300001_SM_10006detail6reduce28DeviceReduceSingleTileKernelINS2_10policy_hubIljN4cuda3std3__44plusIlEEE10Policy1000EPlSC_iS9_llNS7_10__identityEEEvT0_T1_T2_T3_T4_T6__param_4,
	.param .align 1 .b8 _ZN3cub18CUB_300001_SM_10006detail6reduce28DeviceReduceSingleTileKernelINS2_10policy_hubIljN4cuda3std3__44plusIlEEE10Policy1000EPlSC_iS9_llNS7_10__identityEEEvT0_T1_T2_T3_T4_T6__param_5[1]
)
.maxntid 512
.minnctapersm 1
{
	.reg .pred 	%p<58>;
	.reg .b32 	%r<238>;
	.reg .b64 	%rd<281>;
	// demoted variable
	.shared .align 8 .b8 _ZZN3cub18CUB_300001_SM_10006detail6reduce28DeviceReduceSingleTileKernelINS2_10policy_hubIljN4cuda3std3__44plusIlEEE10Policy1000EPlSC_iS9_llNS7_10__identityEEEvT0_T1_T2_T3_T4_T6_E12temp_storage[152];
	ld.param.u64 	%rd35, [_ZN3cub18CUB_300001_SM_10006detail6reduce28DeviceReduceSingleTileKernelINS2_10policy_hubIljN4cuda3std3__44plusIlEEE10Policy1000EPlSC_iS9_llNS7_10__identityEEEvT0_T1_T2_T3_T4_T6__param_0];
	ld.param.u64 	%rd37, [_ZN3cub18CUB_300001_SM_10006detail6reduce28DeviceReduceSingleTileKernelINS2_10policy_hubIljN4cuda3std3__44plusIlEEE10Policy1000EPlSC_iS9_llNS7_10__identityEEEvT0_T1_T2_T3_T4_T6__param_1];
	ld.param.u32 	%r34, [_ZN3cub18CUB_300001_SM_10006detail6reduce28DeviceReduceSingleTileKernelINS2_10policy_hubIljN4cuda3std3__44plusIlEEE10Policy1000EPlSC_iS9_llNS7_10__identityEEEvT0_T1_T2_T3_T4_T6__param_2];
	ld.param.u64 	%rd36, [_ZN3cub18CUB_300001_SM_10006detail6reduce28DeviceReduceSingleTileKernelINS2_10policy_hubIljN4cuda3std3__44plusIlEEE10Policy1000EPlSC_iS9_llNS7_10__identityEEEvT0_T1_T2_T3_T4_T6__param_4];
	cvta.to.global.u64 	%rd1, %rd37;
	setp.ne.s32 	%p1, %r34, 0;
	@%p1 bra 	$L__BB9_3;
	mov.u32 	%r224, %tid.x;
	setp.ne.s32 	%p57, %r224, 0;
	@%p57 bra 	$L__BB9_39;
	st.global.u64 	[%rd1], %rd36;
	bra.uni 	$L__BB9_39;
$L__BB9_3:
	setp.gt.s32 	%p2, %r34, 3583;
	@%p2 bra 	$L__BB9_21;
	mov.u32 	%r1, %tid.x;
	setp.ge.s32 	%p19, %r1, %r34;
	mov.b64 	%rd271, 0;
	mov.u32 	%r228, %r1;
	@%p19 bra 	$L__BB9_6;
	mul.wide.u32 	%rd146, %r1, 8;
	add.s64 	%rd145, %rd35, %rd146;
	// begin inline asm
	ld.global.nc.u64 %rd271, [%rd145];
	// end inline asm
	add.s32 	%r228, %r1, 512;
$L__BB9_6:
	setp.ge.s32 	%p20, %r228, %r34;
	@%p20 bra 	$L__BB9_12;
	not.b32 	%r100, %r228;
	add.s32 	%r4, %r34, %r100;
	and.b32  	%r101, %r4, 1536;
	setp.eq.s32 	%p21, %r101, 1536;
	@%p21 bra 	$L__BB9_10;
	mul.wide.u32 	%rd148, %r228, 8;
	add.s64 	%rd266, %rd35, %rd148;
	shr.u32 	%r102, %r4, 9;
	add.s32 	%r103, %r102, 1;
	and.b32  	%r104, %r103, 3;
	neg.s32 	%r226, %r104;
$L__BB9_9:
	.pragma "nounroll";
	// begin inline asm
	ld.global.nc.u64 %rd149, [%rd266];
	// end inline asm
	add.s64 	%rd271, %rd149, %rd271;
	add.s32 	%r228, %r228, 512;
	add.s64 	%rd266, %rd266, 4096;
	add.s32 	%r226, %r226, 1;
	setp.ne.s32 	%p22, %r226, 0;
	@%p22 bra 	$L__BB9_9;
$L__BB9_10:
	setp.lt.u32 	%p23, %r4, 1536;
	@%p23 bra 	$L__BB9_12;
$L__BB9_11:
	mul.wide.s32 	%rd159, %r228, 8;
	add.s64 	%rd152, %rd35, %rd159;
	// begin inline asm
	ld.global.nc.u64 %rd151, [%rd152];
	// end inline asm
	add.s64 	%rd160, %rd151, %rd271;
	add.s64 	%rd154, %rd152, 4096;
	// begin inline asm
	ld.global.nc.u64 %rd153, [%rd154];
	// end inline asm
	add.s64 	%rd161, %rd153, %rd160;
	add.s64 	%rd156, %rd152, 8192;
	// begin inline asm
	ld.global.nc.u64 %rd155, [%rd156];
	// end inline asm
	add.s64 	%rd162, %rd155, %rd161;
	add.s64 	%rd158, %rd152, 12288;
	// begin inline asm
	ld.global.nc.u64 %rd157, [%rd158];
	// end inline asm
	add.s64 	%rd271, %rd157, %rd162;
	add.s32 	%r228, %r228, 2048;
	setp.lt.s32 	%p24, %r228, %r34;
	@%p24 bra 	$L__BB9_11;
$L__BB9_12:
	setp.lt.s32 	%p25, %r34, 512;
	@%p25 bra 	$L__BB9_17;
	// begin inline asm
	mov.u32 %r168, %laneid;
	// end inline asm
	mov.b64 	{%r170, %r175}, %rd271;
	mov.b32 	%r176, 1;
	mov.b32 	%r217, 31;
	mov.b32 	%r218, -1;
	// begin inline asm
	shfl.sync.down.b32 %r169, %r170, %r176, %r217, %r218;
	// end inline asm
	// begin inline asm
	shfl.sync.down.b32 %r174, %r175, %r176, %r217, %r218;
	// end inline asm
	mov.b64 	%rd221, {%r169, %r174};
	setp.gt.s32 	%p49, %r168, 30;
	selp.b64 	%rd222, 0, %rd221, %p49;
	add.s64 	%rd223, %rd222, %rd271;
	mov.b64 	{%r180, %r185}, %rd223;
	mov.b32 	%r186, 2;
	// begin inline asm
	shfl.sync.down.b32 %r179, %r180, %r186, %r217, %r218;
	// end inline asm
	// begin inline asm
	shfl.sync.down.b32 %r184, %r185, %r186, %r217, %r218;
	// end inline asm
	mov.b64 	%rd224, {%r179, %r184};
	setp.gt.s32 	%p50, %r168, 29;
	selp.b64 	%rd225, 0, %rd224, %p50;
	add.s64 	%rd226, %rd225, %rd223;
	mov.b64 	{%r190, %r195}, %rd226;
	mov.b32 	%r196, 4;
	// begin inline asm
	shfl.sync.down.b32 %r189, %r190, %r196, %r217, %r218;
	// end inline asm
	// begin inline asm
	shfl.sync.down.b32 %r194, %r195, %r196, %r217, %r218;
	// end inline asm
	mov.b64 	%rd227, {%r189, %r194};
	setp.gt.s32 	%p51, %r168, 27;
	selp.b64 	%rd228, 0, %rd227, %p51;
	add.s64 	%rd229, %rd228, %rd226;
	mov.b64 	{%r200, %r205}, %rd229;
	mov.b32 	%r206, 8;
	// begin inline asm
	shfl.sync.down.b32 %r199, %r200, %r206, %r217, %r218;
	// end inline asm
	// begin inline asm
	shfl.sync.down.b32 %r204, %r205, %r206, %r217, %r218;
	// end inline asm
	mov.b64 	%rd230, {%r199, %r204};
	setp.gt.s32 	%p52, %r168, 23;
	selp.b64 	%rd231, 0, %rd230, %p52;
	add.s64 	%rd232, %rd231, %rd229;
	mov.b64 	{%r210, %r215}, %rd232;
	mov.b32 	%r216, 16;
	// begin inline asm
	shfl.sync.down.b32 %r209, %r210, %r216, %r217, %r218;
	// end inline asm
	// begin inline asm
	shfl.sync.down.b32 %r214, %r215, %r216, %r217, %r218;
	// end inline asm
	mov.b64 	%rd233, {%r209, %r214};
	setp.gt.s32 	%p53, %r168, 15;
	selp.b64 	%rd234, 0, %rd233, %p53;
	add.s64 	%rd280, %rd234, %rd232;
	setp.ne.s32 	%p54, %r168, 0;
	@%p54 bra 	$L__BB9_15;
	shr.u32 	%r219, %r1, 2;
	and.b32  	%r220, %r219, 248;
	mov.u32 	%r221, _ZZN3cub18CUB_300001_SM_10006detail6reduce28DeviceReduceSingleTileKernelINS2_10policy_hubIljN4cuda3std3__44plusIlEEE10Policy1000EPlSC_iS9_llNS7_10__identityEEEvT0_T1_T2_T3_T4_T6_E12temp_storage;
	add.s32 	%r222, %r221, %r220;
	st.shared.u64 	[%r222+16], %rd280;
$L__BB9_15:
	bar.sync 	0;
	setp.ne.s32 	%p55, %r1, 0;
	@%p55 bra 	$L__BB9_37;
	ld.shared.u64 	%rd235, [_ZZN3cub18CUB_300001_SM_10006detail6reduce28DeviceReduceSingleTileKernelINS2_10policy_hubIljN4cuda3std3__44plusIlEEE10Policy1000EPlSC_iS9_llNS7_10__identityEEEvT0_T1_T2_T3_T4_T6_E12temp_storage+24];
	add.s64 	%rd236, %rd235, %rd280;
	ld.shared.u64 	%rd237, [_ZZN3cub18CUB_300001_SM_10006detail6reduce28DeviceReduceSingleTileKernelINS2_10policy_hubIljN4cuda3std3__44plusIlEEE10Policy1000EPlSC_iS9_llNS7_10__identityEEEvT0_T1_T2_T3_T4_T6_E12temp_storage+32];
	add.s64 	%rd238, %rd236, %rd237;
	ld.shared.u64 	%rd239, [_ZZN3cub18CUB_300001_SM_10006detail6reduce28DeviceReduceSingleTileKernelINS2_10policy_hubIljN4cuda3std3__44plusIlEEE10Policy1000EPlSC_iS9_llNS7_10__identityEEEvT0_T1_T2_T3_T4_T6_E12temp_storage+40];
	add.s64 	%rd240, %rd238, %rd239;
	ld.shared.u64 	%rd241, [_ZZN3cub18CUB_300001_SM_10006detail6reduce28DeviceReduceSingleTileKernelINS2_10policy_hubIljN4cuda3std3__44plusIlEEE10Policy1000EPlSC_iS9_llNS7_10__identityEEEvT0_T1_T2_T3_T4_T6_E12temp_storage+48];
	add.s64 	%rd242, %rd240, %rd241;
	ld.shared.u64 	%rd243, [_ZZN3cub18CUB_300001_SM_10006detail6reduce28DeviceReduceSingleTileKernelINS2_10policy_hubIljN4cuda3std3__44plusIlEEE10Policy1000EPlSC_iS9_llNS7_10__identityEEEvT0_T1_T2_T3_T4_T6_E12temp_storage+56];
	add.s64 	%rd244, %rd242, %rd243;
	ld.shared.u64 	%rd245, [_ZZN3cub18CUB_300001_SM_10006detail6reduce28DeviceReduceSingleTileKernelINS2_10policy_hubIljN4cuda3std3__44plusIlEEE10Policy1000EPlSC_iS9_llNS7_10__identityEEEvT0_T1_T2_T3_T4_T6_E12temp_storage+64];
	add.s64 	%rd246, %rd244, %rd245;
	ld.shared.u64 	%rd247, [_ZZN3cub18CUB_300001_SM_10006detail6reduce28DeviceReduceSingleTileKernelINS2_10policy_hubIljN4cuda3std3__44plusIlEEE10Policy1000EPlSC_iS9_llNS7_10__identityEEEvT0_T1_T2_T3_T4_T6_E12temp_storage+72];
	add.s64 	%rd248, %rd246, %rd247;
	ld.shared.u64 	%rd249, [_ZZN3cub18CUB_300001_SM_10006detail6reduce28DeviceReduceSingleTileKernelINS2_10policy_hubIljN4cuda3std3__44plusIlEEE10Policy1000EPlSC_iS9_llNS7_10__identityEEEvT0_T1_T2_T3_T4_T6_E12temp_storage+80];
	add.s64 	%rd250, %rd248, %rd249;
	ld.shared.u64 	%rd251, [_ZZN3cub18CUB_300001_SM_10006detail6reduce28DeviceReduceSingleTileKernelINS2_10policy_hubIljN4cuda3std3__44plusIlEEE10Policy1000EPlSC_iS9_llNS7_10__identityEEEvT0_T1_T2_T3_T4_T6_E12temp_storage+88];
	add.s64 	%rd252, %rd250, %rd251;
	ld.shared.u64 	%rd253, [_ZZN3cub18CUB_300001_SM_10006detail6reduce28DeviceReduceSingleTileKernelINS2_10policy_hubIljN4cuda3std3__44plusIlEEE10Policy1000EPlSC_iS9_llNS7_10__identityEEEvT0_T1_T2_T3_T4_T6_E12temp_storage+96];
	add.s64 	%rd254, %rd252, %rd253;
	ld.shared.u64 	%rd255, [_ZZN3cub18CUB_300001_SM_10006detail6reduce28DeviceReduceSingleTileKernelINS2_10policy_hubIljN4cuda3std3__44plusIlEEE10Policy1000EPlSC_iS9_llNS7_10__identityEEEvT0_T1_T2_T3_T4_T6_E12temp_storage+104];
	add.s64 	%rd256, %rd254, %rd255;
	ld.shared.u64 	%rd257, [_ZZN3cub18CUB_300001_SM_10006detail6reduce28DeviceReduceSingleTileKernelINS2_10policy_hubIljN4cuda3std3__44plusIlEEE10Policy1000EPlSC_iS9_llNS7_10__identityEEEvT0_T1_T2_T3_T4_T6_E12temp_storage+112];
	add.s64 	%rd258, %rd256, %rd257;
	ld.shared.u64 	%rd259, [_ZZN3cub18CUB_300001_SM_10006detail6reduce28DeviceReduceSingleTileKernelINS2_10policy_hubIljN4cuda3std3__44plusIlEEE10Policy1000EPlSC_iS9_llNS7_10__identityEEEvT0_T1_T2_T3_T4_T6_E12temp_storage+120];
	add.s64 	%rd260, %rd258, %rd259;
	ld.shared.u64 	%rd261, [_ZZN3cub18CUB_300001_SM_10006detail6reduce28DeviceReduceSingleTileKernelINS2_10policy_hubIljN4cuda3std3__44plusIlEEE10Policy1000EPlSC_iS9_llNS7_10__identityEEEvT0_T1_T2_T3_T4_T6_E12temp_storage+128];
	add.s64 	%rd262, %rd260, %rd261;
	ld.shared.u64 	%rd263, [_ZZN3cub18CUB_300001_SM_10006detail6reduce28DeviceReduceSingleTileKernelINS2_10policy_hubIljN4cuda3std3__44plusIlEEE10Policy1000EPlSC_iS9_llNS7_10__identityEEEvT0_T1_T2_T3_T4_T6_E12temp_storage+136];
	add.s64 	%rd280, %rd262, %rd263;
	bra.uni 	$L__BB9_37;
$L__BB9_17:
	// begin inline asm
	mov.u32 %r105, %laneid;
	// end inline asm
	and.b32  	%r156, %r1, 992;
	add.s32 	%r157, %r156, 32;
	setp.gt.s32 	%p26, %r157, %r34;
	not.b32 	%r158, %r156;
	add.s32 	%r159, %r34, %r158;
	selp.b32 	%r154, %r159, 31, %p26;
	mov.b64 	{%r107, %r112}, %rd271;
	mov.b32 	%r113, 1;
	mov.b32 	%r155, -1;
	// begin inline asm
	shfl.sync.down.b32 %r106, %r107, %r113, %r154, %r155;
	// end inline asm
	// begin inline asm
	shfl.sync.down.b32 %r111, %r112, %r113, %r154, %r155;
	// end inline asm
	mov.b64 	%rd163, {%r106, %r111};
	setp.lt.s32 	%p27, %r105, %r154;
	selp.b64 	%rd164, %rd163, 0, %p27;
	add.s64 	%rd165, %rd164, %rd271;
	mov.b64 	{%r117, %r122}, %rd165;
	mov.b32 	%r123, 2;
	// begin inline asm
	shfl.sync.down.b32 %r116, %r117, %r123, %r154, %r155;
	// end inline asm
	// begin inline asm
	shfl.sync.down.b32 %r121, %r122, %r123, %r154, %r155;
	// end inline asm
	mov.b64 	%rd166, {%r116, %r121};
	add.s32 	%r160, %r105, 2;
	setp.gt.s32 	%p28, %r160, %r154;
	selp.b64 	%rd167, 0, %rd166, %p28;
	add.s64 	%rd168, %rd167, %rd165;
	mov.b64 	{%r127, %r132}, %rd168;
	mov.b32 	%r133, 4;
	// begin inline asm
	shfl.sync.down.b32 %r126, %r127, %r133, %r154, %r155;
	// end inline asm
	// begin inline asm
	shfl.sync.down.b32 %r131, %r132, %r133, %r154, %r155;
	// end inline asm
	mov.b64 	%rd169, {%r126, %r131};
	add.s32 	%r161, %r105, 4;
	setp.gt.s32 	%p29, %r161, %r154;
	selp.b64 	%rd170, 0, %rd169, %p29;
	add.s64 	%rd171, %rd170, %rd168;
	mov.b64 	{%r137, %r142}, %rd171;
	mov.b32 	%r143, 8;
	// begin inline asm
	shfl.sync.down.b32 %r136, %r137, %r143, %r154, %r155;
	// end inline asm
	// begin inline asm
	shfl.sync.down.b32 %r141, %r142, %r143, %r154, %r155;
	// end inline asm
	mov.b64 	%rd172, {%r136, %r141};
	add.s32 	%r162, %r105, 8;
	setp.gt.s32 	%p30, %r162, %r154;
	selp.b64 	%rd173, 0, %rd172, %p30;
	add.s64 	%rd174, %rd173, %rd171;
	mov.b64 	{%r147, %r152}, %rd174;
	mov.b32 	%r153, 16;
	// begin inline asm
	shfl.sync.down.b32 %r146, %r147, %r153, %r154, %r155;
	// end inline asm
	// begin inline asm
	shfl.sync.down.b32 %r151, %r152, %r153, %r154, %r155;
	// end inline asm
	mov.b64 	%rd175, {%r146, %r151};
	add.s32 	%r163, %r105, 16;
	setp.gt.s32 	%p31, %r163, %r154;
	selp.b64 	%rd176, 0, %rd175, %p31;
	add.s64 	%rd280, %rd176, %rd174;
	setp.ne.s32 	%p32, %r105, 0;
	@%p32 bra 	$L__BB9_19;
	shr.u32 	%r164, %r1, 2;
	and.b32  	%r165, %r164, 248;
	mov.u32 	%r166, _ZZN3cub18CUB_300001_SM_10006detail6reduce28DeviceReduceSingleTileKernelINS2_10policy_hubIljN4cuda3std3__44plusIlEEE10Policy1000EPlSC_iS9_llNS7_10__identityEEEvT0_T1_T2_T3_T4_T6_E12temp_storage;
	add.s32 	%r167, %r166, %r165;
	st.shared.u64 	[%r167+16], %rd280;
$L__BB9_19:
	bar.sync 	0;
	setp.ne.s32 	%p33, %r1, 0;
	@%p33 bra 	$L__BB9_37;
	setp.gt.s32 	%p34, %r34, 32;
	ld.shared.u64 	%rd177, [_ZZN3cub18CUB_300001_SM_10006detail6reduce28DeviceReduceSingleTileKernelINS2_10policy_hubIljN4cuda3std3__44plusIlEEE10Policy1000EPlSC_iS9_llNS7_10__identityEEEvT0_T1_T2_T3_T4_T6_E12temp_storage+24];
	selp.b64 	%rd178, %rd177, 0, %p34;
	add.s64 	%rd179, %rd178, %rd280;
	setp.gt.s32 	%p35, %r34, 64;
	ld.shared.u64 	%rd180, [_ZZN3cub18CUB_300001_SM_10006detail6reduce28DeviceReduceSingleTileKernelINS2_10policy_hubIljN4cuda3std3__44plusIlEEE10Policy1000EPlSC_iS9_llNS7_10__identityEEEvT0_T1_T2_T3_T4_T6_E12temp_storage+32];
	selp.b64 	%rd181, %rd180, 0, %p35;
	add.s64 	%rd182, %rd179, %rd181;
	setp.gt.s32 	%p36, %r34, 96;
	ld.shared.u64 	%rd183, [_ZZN3cub18CUB_300001_SM_10006detail6reduce28DeviceReduceSingleTileKernelINS2_10policy_hubIljN4cuda3std3__44plusIlEEE10Policy1000EPlSC_iS9_llNS7_10__identityEEEvT0_T1_T2_T3_T4_T6_E12temp_storage+40];
	selp.b64 	%rd184, %rd183, 0, %p36;
	add.s64 	%rd185, %rd182, %rd184;
	setp.gt.s32 	%p37, %r34, 128;
	ld.shared.u64 	%rd186, [_ZZN3cub18CUB_300001_SM_10006detail6reduce28DeviceReduceSingleTileKernelINS2_10policy_hubIljN4cuda3std3__44plusIlEEE10Policy1000EPlSC_iS9_llNS7_10__identityEEEvT0_T1_T2_T3_T4_T6_E12temp_storage+48];
	selp.b64 	%rd187, %rd186, 0, %p37;
	add.s64 	%rd188, %rd185, %rd187;
	setp.gt.s32 	%p38, %r34, 160;
	ld.shared.u64 	%rd189, [_ZZN3cub18CUB_300001_SM_10006detail6reduce28DeviceReduceSingleTileKernelINS2_10policy_hubIljN4cuda3std3__44plusIlEEE10Policy1000EPlSC_iS9_llNS7_10__identityEEEvT0_T1_T2_T3_T4_T6_E12temp_storage+56];
	selp.b64 	%rd190, %rd189, 0, %p38;
	add.s64 	%rd191, %rd188, %rd190;
	setp.gt.s32 	%p39, %r34, 192;
	ld.shared.u64 	%rd192, [_ZZN3cub18CUB_300001_SM_10006detail6reduce28DeviceReduceSingleTileKernelINS2_10policy_hubIljN4cuda3std3__44plusIlEEE10Policy1000EPlSC_iS9_llNS7_10__identityEEEvT0_T1_T2_T3_T4_T6_E12temp_storage+64];
	selp.b64 	%rd193, %rd192, 0, %p39;
	add.s64 	%rd194, %rd191, %rd193;
	setp.gt.s32 	%p40, %r34, 224;
	ld.shared.u64 	%rd195, [_ZZN3cub18CUB_300001_SM_10006detail6reduce28DeviceReduceSingleTileKernelINS2_10policy_hubIljN4cuda3std3__44plusIlEEE10Policy1000EPlSC_iS9_llNS7_10__identityEEEvT0_T1_T2_T3_T4_T6_E12temp_storage+72];
	selp.b64 	%rd196, %rd195, 0, %p40;
	add.s64 	%rd197, %rd194, %rd196;
	setp.gt.s32 	%p41, %r34, 256;
	ld.shared.u64 	%rd198, [_ZZN3cub18CUB_300001_SM_10006detail6reduce28DeviceReduceSingleTileKernelINS2_10policy_hubIljN4cuda3std3__44plusIlEEE10Policy1000EPlSC_iS9_llNS7_10__identityEEEvT0_T1_T2_T3_T4_T6_E12temp_storage+80];
	selp.b64 	%rd199, %rd198, 0, %p41;
	add.s64 	%rd200, %rd197, %rd199;
	setp.gt.s32 	%p42, %r34, 288;
	ld.shared.u64 	%rd201, [_ZZN3cub18CUB_300001_SM_10006detail6reduce28DeviceReduceSingleTileKernelINS2_10policy_hubIljN4cuda3std3__44plusIlEEE10Policy1000EPlSC_iS9_llNS7_10__identityEEEvT0_T1_T2_T3_T4_T6_E12temp_storage+88];
	selp.b64 	%rd202, %rd201, 0, %p42;
	add.s64 	%rd203, %rd200, %rd202;
	setp.gt.s32 	%p43, %r34, 320;
	ld.shared.u64 	%rd204, [_ZZN3cub18CUB_300001_SM_10006detail6reduce28DeviceReduceSingleTileKernelINS2_10policy_hubIljN4cuda3std3__44plusIlEEE10Policy1000EPlSC_iS9_llNS7_10__identityEEEvT0_T1_T2_T3_T4_T6_E12temp_storage+96];
	selp.b64 	%rd205, %rd204, 0, %p43;
	add.s64 	%rd206, %rd203, %rd205;
	setp.gt.s32 	%p44, %r34, 352;
	ld.shared.u64 	%rd207, [_ZZN3cub18CUB_300001_SM_10006detail6reduce28DeviceReduceSingleTileKernelINS2_10policy_hubIljN4cuda3std3__44plusIlEEE10Policy1000EPlSC_iS9_llNS7_10__identityEEEvT0_T1_T2_T3_T4_T6_E12temp_storage+104];
	selp.b64 	%rd208, %rd207, 0, %p44;
	add.s64 	%rd209, %rd206, %rd208;
	setp.gt.s32 	%p45, %r34, 384;
	ld.shared.u64 	%rd210, [_ZZN3cub18CUB_300001_SM_10006detail6reduce28DeviceReduceSingleTileKernelINS2_10policy_hubIljN4cuda3std3__44plusIlEEE10Policy1000EPlSC_iS9_llNS7_10__identityEEEvT0_T1_T2_T3_T4_T6_E12temp_storage+112];
	selp.b64 	%rd211, %rd210, 0, %p45;
	add.s64 	%rd212, %rd209, %rd211;
	setp.gt.s32 	%p46, %r34, 416;
	ld.shared.u64 	%rd213, [_ZZN3cub18CUB_300001_SM_10006detail6reduce28DeviceReduceSingleTileKernelINS2_10policy_hubIljN4cuda3std3__44plusIlEEE10Policy1000EPlSC_iS9_llNS7_10__identityEEEvT0_T1_T2_T3_T4_T6_E12temp_storage+120];
	selp.b64 	%rd214, %rd213, 0, %p46;
	add.s64 	%rd215, %rd212, %rd214;
	setp.gt.s32 	%p47, %r34, 448;
	ld.shared.u64 	%rd216, [_ZZN3cub18CUB_300001_SM_10006detail6reduce28DeviceReduceSingleTileKernelINS2_10policy_hubIljN4cuda3std3__44plusIlEEE10Policy1000EPlSC_iS9_llNS7_10__identityEEEvT0_T1_T2_T3_T4_T6_E12temp_storage+128];
	selp.b64 	%rd217, %rd216, 0, %p47;
	add.s64 	%rd218, %rd215, %rd217;
	setp.gt.s32 	%p48, %r34, 480;
	ld.shared.u64 	%rd219, [_ZZN3cub18CUB_300001_SM_10006detail6reduce28DeviceReduceSingleTileKernelINS2_10policy_hubIljN4cuda3std3__44plusIlEEE10Policy1000EPlSC_iS9_llNS7_10__identityEEEvT0_T1_T2_T3_T4_T6_E12temp_storage+136];
	selp.b64 	%rd220, %rd219, 0, %p48;
	add.s64 	%rd280, %rd218, %rd220;
	bra.uni 	$L__BB9_37;
$L__BB9_21:
	mov.u32 	%r13, %tid.x;
	mul.wide.u32 	%rd52, %r13, 8;
	add.s64 	%rd39, %rd35, %rd52;
	// begin inline asm
	ld.global.nc.u64 %rd38, [%rd39];
	// end inline asm
	add.s64 	%rd41, %rd39, 4096;
	// begin inline asm
	ld.global.nc.u64 %rd40, [%rd41];
	// end inline asm
	add.s64 	%rd43, %rd39, 8192;
	// begin inline asm
	ld.global.nc.u64 %rd42, [%rd43];
	// end inline asm
	add.s64 	%rd45, %rd39, 12288;
	// begin inline asm
	ld.global.nc.u64 %rd44, [%rd45];
	// end inline asm
	add.s64 	%rd47, %rd39, 16384;
	// begin inline asm
	ld.global.nc.u64 %rd46, [%rd47];
	// end inline asm
	add.s64 	%rd49, %rd39, 20480;
	// begin inline asm
	ld.global.nc.u64 %rd48, [%rd49];
	// end inline asm
	add.s64 	%rd51, %rd39, 24576;
	// begin inline asm
	ld.global.nc.u64 %rd50, [%rd51];
	// end inline asm
	add.s64 	%rd53, %rd40, %rd38;
	add.s64 	%rd54, %rd42, %rd53;
	add.s64 	%rd55, %rd44, %rd54;
	add.s64 	%rd56, %rd46, %rd55;
	add.s64 	%rd57, %rd48, %rd56;
	add.s64 	%rd279, %rd50, %rd57;
	setp.lt.u32 	%p3, %r34, 7168;
	mov.b32 	%r231, 3584;
	@%p3 bra 	$L__BB9_25;
	add.s32 	%r14, %r34, -3584;
	mov.b32 	%r231, 3584;
$L__BB9_23:
	add.s32 	%r37, %r231, %r13;
	mul.wide.u32 	%rd72, %r37, 8;
	add.s64 	%rd59, %rd35, %rd72;
	// begin inline asm
	ld.global.nc.u64 %rd58, [%rd59];
	// end inline asm
	add.s64 	%rd61, %rd59, 4096;
	// begin inline asm
	ld.global.nc.u64 %rd60, [%rd61];
	// end inline asm
	add.s64 	%rd63, %rd59, 8192;
	// begin inline asm
	ld.global.nc.u64 %rd62, [%rd63];
	// end inline asm
	add.s64 	%rd65, %rd59, 12288;
	// begin inline asm
	ld.global.nc.u64 %rd64, [%rd65];
	// end inline asm
	add.s64 	%rd67, %rd59, 16384;
	// begin inline asm
	ld.global.nc.u64 %rd66, [%rd67];
	// end inline asm
	add.s64 	%rd69, %rd59, 20480;
	// begin inline asm
	ld.global.nc.u64 %rd68, [%rd69];
	// end inline asm
	add.s64 	%rd71, %rd59, 24576;
	// begin inline asm
	ld.global.nc.u64 %rd70, [%rd71];
	// end inline asm
	add.s64 	%rd73, %rd58, %rd279;
	add.s64 	%rd74, %rd60, %rd73;
	add.s64 	%rd75, %rd62, %rd74;
	add.s64 	%rd76, %rd64, %rd75;
	add.s64 	%rd77, %rd66, %rd76;
	add.s64 	%rd78, %rd68, %rd77;
	add.s64 	%rd279, %rd70, %rd78;
	sub.s32 	%r38, %r34, %r231;
	setp.lt.s32 	%p4, %r38, 3584;
	@%p4 bra 	$L__BB9_33;
	add.s32 	%r231, %r231, 3584;
	setp.le.s32 	%p5, %r231, %r14;
	@%p5 bra 	$L__BB9_23;
$L__BB9_25:
	setp.le.s32 	%p6, %r34, %r231;
	@%p6 bra 	$L__BB9_33;
	sub.s32 	%r18, %r34, %r231;
	setp.ge.s32 	%p7, %r13, %r18;
	@%p7 bra 	$L__BB9_33;
	not.b32 	%r39, %r13;
	add.s32 	%r40, %r34, %r39;
	sub.s32 	%r19, %r40, %r231;
	and.b32  	%r41, %r19, 1536;
	setp.eq.s32 	%p8, %r41, 1536;
	mov.u32 	%r235, %r13;
	@%p8 bra 	$L__BB9_30;
	add.s32 	%r233, %r13, %r231;
	shr.u32 	%r42, %r19, 9;
	add.s32 	%r43, %r42, 1;
	and.b32  	%r44, %r43, 3;
	neg.s32 	%r232, %r44;
	mov.u32 	%r235, %r13;
$L__BB9_29:
	.pragma "nounroll";
	mul.wide.u32 	%rd82, %r233, 8;
	add.s64 	%rd81, %rd35, %rd82;
	// begin inline asm
	ld.global.nc.u64 %rd80, [%rd81];
	// end inline asm
	add.s64 	%rd279, %rd80, %rd279;
	add.s32 	%r235, %r235, 512;
	add.s32 	%r233, %r233, 512;
	add.s32 	%r232, %r232, 1;
	setp.ne.s32 	%p9, %r232, 0;
	@%p9 bra 	$L__BB9_29;
$L__BB9_30:
	setp.lt.u32 	%p10, %r19, 1536;
	@%p10 bra 	$L__BB9_33;
	cvt.u64.u32 	%rd83, %r235;
	cvt.u64.u32 	%rd84, %r231;
	add.s64 	%rd85, %rd83, %rd84;
	shl.b64 	%rd86, %rd85, 3;
	add.s64 	%rd87, %rd86, %rd35;
	add.s64 	%rd277, %rd87, 8192;
	add.s32 	%r236, %r235, %r231;
$L__BB9_32:
	mul.wide.u32 	%rd96, %r236, 8;
	add.s64 	%rd89, %rd35, %rd96;
	// begin inline asm
	ld.global.nc.u64 %rd88, [%rd89];
	// end inline asm
	add.s64 	%rd97, %rd88, %rd279;
	add.s64 	%rd91, %rd277, -4096;
	// begin inline asm
	ld.global.nc.u64 %rd90, [%rd91];
	// end inline asm
	add.s64 	%rd98, %rd90, %rd97;
	// begin inline asm
	ld.global.nc.u64 %rd92, [%rd277];
	// end inline asm
	add.s64 	%rd99, %rd92, %rd98;
	add.s64 	%rd95, %rd277, 4096;
	// begin inline asm
	ld.global.nc.u64 %rd94, [%rd95];
	// end inline asm
	add.s64 	%rd279, %rd94, %rd99;
	add.s32 	%r235, %r235, 2048;
	add.s64 	%rd277, %rd277, 16384;
	add.s32 	%r236, %r236, 2048;
	setp.lt.s32 	%p11, %r235, %r18;
	@%p11 bra 	$L__BB9_32;
$L__BB9_33:
	// begin inline asm
	mov.u32 %r45, %laneid;
	// end inline asm
	mov.b64 	{%r47, %r52}, %rd279;
	mov.b32 	%r53, 1;
	mov.b32 	%r94, 31;
	mov.b32 	%r95, -1;
	// begin inline asm
	shfl.sync.down.b32 %r46, %r47, %r53, %r94, %r95;
	// end inline asm
	// begin inline asm
	shfl.sync.down.b32 %r51, %r52, %r53, %r94, %r95;
	// end inline asm
	mov.b64 	%rd100, {%r46, %r51};
	setp.gt.s32 	%p12, %r45, 30;
	selp.b64 	%rd101, 0, %rd100, %p12;
	add.s64 	%rd102, %rd101, %rd279;
	mov.b64 	{%r57, %r62}, %rd102;
	mov.b32 	%r63, 2;
	// begin inline asm
	shfl.sync.down.b32 %r56, %r57, %r63, %r94, %r95;
	// end inline asm
	// begin inline asm
	shfl.sync.down.b32 %r61, %r62, %r63, %r94, %r95;
	// end inline asm
	mov.b64 	%rd103, {%r56, %r61};
	setp.gt.s32 	%p13, %r45, 29;
	selp.b64 	%rd104, 0, %rd103, %p13;
	add.s64 	%rd105, %rd104, %rd102;
	mov.b64 	{%r67, %r72}, %rd105;
	mov.b32 	%r73, 4;
	// begin inline asm
	shfl.sync.down.b32 %r66, %r67, %r73, %r94, %r95;
	// end inline asm
	// begin inline asm
	shfl.sync.down.b32 %r71, %r72, %r73, %r94, %r95;
	// end inline asm
	mov.b64 	%rd106, {%r66, %r71};
	setp.gt.s32 	%p14, %r45, 27;
	selp.b64 	%rd107, 0, %rd106, %p14;
	add.s64 	%rd108, %rd107, %rd105;
	mov.b64 	{%r77, %r82}, %rd108;
	mov.b32 	%r83, 8;
	// begin inline asm
	shfl.sync.down.b32 %r76, %r77, %r83, %r94, %r95;
	// end inline asm
	// begin inline asm
	shfl.sync.down.b32 %r81, %r82, %r83, %r94, %r95;
	// end inline asm
	mov.b64 	%rd109, {%r76, %r81};
	setp.gt.s32 	%p15, %r45, 23;
	selp.b64 	%rd110, 0, %rd109, %p15;
	add.s64 	%rd111, %rd110, %rd108;
	mov.b64 	{%r87, %r92}, %rd111;
	mov.b32 	%r93, 16;
	// begin inline asm
	shfl.sync.down.b32 %r86, %r87, %r93, %r94, %r95;
	// end inline asm
	// begin inline asm
	shfl.sync.down.b32 %r91, %r92, %r93, %r94, %r95;
	// end inline asm
	mov.b64 	%rd112, {%r86, %r91};
	setp.gt.s32 	%p16, %r45, 15;
	selp.b64 	%rd113, 0, %rd112, %p16;
	add.s64 	%rd280, %rd113, %rd111;
	setp.ne.s32 	%p17, %r45, 0;
	@%p17 bra 	$L__BB9_35;
	shr.u32 	%r96, %r13, 2;
	and.b32  	%r97, %r96, 248;
	mov.u32 	%r98, _ZZN3cub18CUB_300001_SM_10006detail6reduce28DeviceReduceSingleTileKernelINS2_10policy_hubIljN4cuda3std3__44plusIlEEE10Policy1000EPlSC_iS9_llNS7_10__identityEEEvT0_T1_T2_T3_T4_T6_E12temp_storage;
	add.s32 	%r99, %r98, %r97;
	st.shared.u64 	[%r99+16], %rd280;
$L__BB9_35:
	bar.sync 	0;
	setp.ne.s32 	%p18, %r13, 0;
	@%p18 bra 	$L__BB9_37;
	ld.shared.u64 	%rd114, [_ZZN3cub18CUB_300001_SM_10006detail6reduce28DeviceReduceSingleTileKernelINS2_10policy_hubIljN4cuda3std3__44plusIlEEE10Policy1000EPlSC_iS9_llNS7_10__identityEEEvT0_T1_T2_T3_T4_T6_E12temp_storage+24];
	add.s64 	%rd115, %rd114, %rd280;
	ld.shared.u64 	%rd116, [_ZZN3cub18CUB_300001_SM_10006detail6reduce28DeviceReduceSingleTileKernelINS2_10policy_hubIljN4cuda3std3__44plusIlEEE10Policy1000EPlSC_iS9_llNS7_10__identityEEEvT0_T1_T2_T3_T4_T6_E12temp_storage+32];
	add.s64 	%rd117, %rd115, %rd116;
	ld.shared.u64 	%rd118, [_ZZN3cub18CUB_300001_SM_10006detail6reduce28DeviceReduceSingleTileKernelINS2_10policy_hubIljN4cuda3std3__44plusIlEEE10Policy1000EPlSC_iS9_llNS7_10__identityEEEvT0_T1_T2_T3_T4_T6_E12temp_storage+40];
	add.s64 	%rd119, %rd117, %rd118;
	ld.shared.u64 	%rd120, [_ZZN3cub18CUB_300001_SM_10006detail6reduce28DeviceReduceSingleTileKernelINS2_10policy_hubIljN4cuda3std3__44plusIlEEE10Policy1000EPlSC_iS9_llNS7_10__identityEEEvT0_T1_T2_T3_T4_T6_E12temp_storage+48];
	add.s64 	%rd121, %rd119, %rd120;
	ld.shared.u64 	%rd122, [_ZZN3cub18CUB_300001_SM_10006detail6reduce28DeviceReduceSingleTileKernelINS2_10policy_hubIljN4cuda3std3__44plusIlEEE10Policy1000EPlSC_iS9_llNS7_10__identityEEEvT0_T1_T2_T3_T4_T6_E12temp_storage+56];
	add.s64 	%rd123, %rd121, %rd122;
	ld.shared.u64 	%rd124, [_ZZN3cub18CUB_300001_SM_10006detail6reduce28DeviceReduceSingleTileKernelINS2_10policy_hubIljN4cuda3std3__44plusIlEEE10Policy1000EPlSC_iS9_llNS7_10__identityEEEvT0_T1_T2_T3_T4_T6_E12temp_storage+64];
	add.s64 	%rd125, %rd123, %rd124;
	ld.shared.u64 	%rd126, [_ZZN3cub18CUB_300001_SM_10006detail6reduce28DeviceReduceSingleTileKernelINS2_10policy_hubIljN4cuda3std3__44plusIlEEE10Policy1000EPlSC_iS9_llNS7_10__identityEEEvT0_T1_T2_T3_T4_T6_E12temp_storage+72];
	add.s64 	%rd127, %rd125, %rd126;
	ld.shared.u64 	%rd128, [_ZZN3cub18CUB_300001_SM_10006detail6reduce28DeviceReduceSingleTileKernelINS2_10policy_hubIljN4cuda3std3__44plusIlEEE10Policy1000EPlSC_iS9_llNS7_10__identityEEEvT0_T1_T2_T3_T4_T6_E12temp_storage+80];
	add.s64 	%rd129, %rd127, %rd128;
	ld.shared.u64 	%rd130, [_ZZN3cub18CUB_300001_SM_10006detail6reduce28DeviceReduceSingleTileKernelINS2_10policy_hubIljN4cuda3std3__44plusIlEEE10Policy1000EPlSC_iS9_llNS7_10__identityEEEvT0_T1_T2_T3_T4_T6_E12temp_storage+88];
	add.s64 	%rd131, %rd129, %rd130;
	ld.shared.u64 	%rd132, [_ZZN3cub18CUB_300001_SM_10006detail6reduce28DeviceReduceSingleTileKernelINS2_10policy_hubIljN4cuda3std3__44plusIlEEE10Policy1000EPlSC_iS9_llNS7_10__identityEEEvT0_T1_T2_T3_T4_T6_E12temp_storage+96];
	add.s64 	%rd133, %rd131, %rd132;
	ld.shared.u64 	%rd134, [_ZZN3cub18CUB_300001_SM_10006detail6reduce28DeviceReduceSingleTileKernelINS2_10policy_hubIljN4cuda3std3__44plusIlEEE10Policy1000EPlSC_iS9_llNS7_10__identityEEEvT0_T1_T2_T3_T4_T6_E12temp_storage+104];
	add.s64 	%rd135, %rd133, %rd134;
	ld.shared.u64 	%rd136, [_ZZN3cub18CUB_300001_SM_10006detail6reduce28DeviceReduceSingleTileKernelINS2_10policy_hubIljN4cuda3std3__44plusIlEEE10Policy1000EPlSC_iS9_llNS7_10__identityEEEvT0_T1_T2_T3_T4_T6_E12temp_storage+112];
	add.s64 	%rd137, %rd135, %rd136;
	ld.shared.u64 	%rd138, [_ZZN3cub18CUB_300001_SM_10006detail6reduce28DeviceReduceSingleTileKernelINS2_10policy_hubIljN4cuda3std3__44plusIlEEE10Policy1000EPlSC_iS9_llNS7_10__identityEEEvT0_T1_T2_T3_T4_T6_E12temp_storage+120];
	add.s64 	%rd139, %rd137, %rd138;
	ld.shared.u64 	%rd140, [_ZZN3cub18CUB_300001_SM_10006detail6reduce28DeviceReduceSingleTileKernelINS2_10policy_hubIljN4cuda3std3__44plusIlEEE10Policy1000EPlSC_iS9_llNS7_10__identityEEEvT0_T1_T2_T3_T4_T6_E12temp_storage+128];
	add.s64 	%rd141, %rd139, %rd140;
	ld.shared.u64 	%rd142, [_ZZN3cub18CUB_300001_SM_10006detail6reduce28DeviceReduceSingleTileKernelINS2_10policy_hubIljN4cuda3std3__44plusIlEEE10Policy1000EPlSC_iS9_llNS7_10__identityEEEvT0_T1_T2_T3_T4_T6_E12temp_storage+136];
	add.s64 	%rd280, %rd141, %rd142;
$L__BB9_37:
	mov.u32 	%r223, %tid.x;
	setp.ne.s32 	%p56, %r223, 0;
	@%p56 bra 	$L__BB9_39;
	add.s64 	%rd264, %rd280, %rd36;
	st.global.u64 	[%rd1], %rd264;
$L__BB9_39:
	ret;

}
	// .globl	_ZN3cub18CUB_300001_SM_10006detail6reduce28DeviceReduceSingleTileKernelINS2_10policy_hubIlyN4cuda3std3__44plusIlEEE10Policy1000EN6thrust24THRUST_300001_SM_1000_NS18transform_iteratorINSD_6detail14equal_to_valueIiEENSF_15normal_iteratorINSD_10device_ptrIiEEEEllEEPlyS9_llNS7_10__identityEEEvT0_T1_T2_T3_T4_T6_
.visible .entry _ZN3cub18CUB_300001_SM_10006detail6reduce28DeviceReduceSingleTileKernelINS2_10policy_hubIlyN4cuda3std3__44plusIlEEE10Policy1000EN6thrust24THRUST_300001_SM_1000_NS18transform_iteratorINSD_6detail14equal_to_valueIiEENSF_15normal_iteratorINSD_10device_ptrIiEEEEllEEPlyS9_llNS7_10__identityEEEvT0_T1_T2_T3_T4_T6_(
	.param .align 8 .b8 _ZN3cub18CUB_300001_SM_10006detail6reduce28DeviceReduceSingleTileKernelINS2_10policy_hubIlyN4cuda3std3__44plusIlEEE10Policy1000EN6thrust24THRUST_300001_SM_1000_NS18transform_iteratorINSD_6detail14equal_to_valueIiEENSF_15normal_iteratorINSD_10device_ptrIiEEEEllEEPlyS9_llNS7_10__identityEEEvT0_T1_T2_T3_T4_T6__param_0[16],
	.param .u64 .ptr .align 1 _ZN3cub18CUB_300001_SM_10006detail6reduce28DeviceReduceSingleTileKernelINS2_10policy_hubIlyN4cuda3std3__44plusIlEEE10Policy1000EN6thrust24THRUST_300001_SM_1000_NS18transform_iteratorINSD_6detail14equal_to_valueIiEENSF_15normal_iteratorINSD_10device_ptrIiEEEEllEEPlyS9_llNS7_10__identityEEEvT0_T1_T2_T3_T4_T6__param_1,
	.param .u64 _ZN3cub18CUB_300001_SM_10006detail6reduce28DeviceReduceSingleTileKernelINS2_10policy_hubIlyN4cuda3std3__44plusIlEEE10Policy1000EN6thrust24THRUST_300001_SM_1000_NS18transform_iteratorINSD_6detail14equal_to_valueIiEENSF_15normal_iteratorINSD_10device_ptrIiEEEEllEEPlyS9_llNS7_10__identityEEEvT0_T1_T2_T3_T4_T6__param_2,
	.param .align 1 .b8 _ZN3cub18CUB_300001_SM_10006detail6reduce28DeviceReduceSingleTileKernelINS2_10policy_hubIlyN4cuda3std3__44plusIlEEE10Policy1000EN6thrust24THRUST_300001_SM_1000_NS18transform_iteratorINSD_6detail14equal_to_valueIiEENSF_15normal_iteratorINSD_10device_ptrIiEEEEllEEPlyS9_llNS7_10__identityEEEvT0_T1_T2_T3_T4_T6__param_3[1],
	.param .u64 _ZN3cub18CUB_300001_SM_10006detail6reduce28DeviceReduceSingleTileKernelINS2_10policy_hubIlyN4cuda3std3__44plusIlEEE10Policy1000EN6thrust24THRUST_300001_SM_1000_NS18transform_iteratorINSD_6detail14equal_to_valueIiEENSF_15normal_iteratorINSD_10device_ptrIiEEEEllEEPlyS9_llNS7_10__identityEEEvT0_T1_T2_T3_T4_T6__param_4,
	.param .align 1 .b8 _ZN3cub18CUB_300001_SM_10006detail6reduce28DeviceReduceSingleTileKernelINS2_10policy_hubIlyN4cuda3std3__44plusIlEEE10Policy1000EN6thrust24THRUST_300001_SM_1000_NS18transform_iteratorINSD_6detail14equal_to_valueIiEENSF_15normal_iteratorINSD_10device_ptrIiEEEEllEEPlyS9_llNS7_10__identityEEEvT0_T1_T2_T3_T4_T6__param_5[1]
)
.maxntid 512
.minnctapersm 1
{
	.reg .pred 	%p<140>;
	.reg .b16 	%rs<5>;
	.reg .b32 	%r<326>;
	.reg .b64 	%rd<403>;
	// demoted variable
	.shared .align 8 .b8 _ZZN3cub18CUB_300001_SM_10006detail6reduce28DeviceReduceSingleTileKernelINS2_10policy_hubIlyN4cuda3std3__44plusIlEEE10Policy1000EN6thrust24THRUST_300001_SM_1000_NS18transform_iteratorINSD_6detail14equal_to_valueIiEENSF_15normal_iteratorINSD_10device_ptrIiEEEEllEEPlyS9_llNS7_10__identityEEEvT0_T1_T2_T3_T4_T6_E12temp_storage[152];
	ld.param.u32 	%r43, [_ZN3cub18CUB_300001_SM_10006detail6reduce28DeviceReduceSingleTileKernelINS2_10policy_hubIlyN4cuda3std3__44plusIlEEE10Policy1000EN6thrust24THRUST_300001_SM_1000_NS18transform_iteratorINSD_6detail14equal_to_valueIiEENSF_15normal_iteratorINSD_10device_ptrIiEEEEllEEPlyS9_llNS7_10__identityEEEvT0_T1_T2_T3_T4_T6__param_0+8];
	ld.param.u64 	%rd57, [_ZN3cub18CUB_300001_SM_10006detail6reduce28DeviceReduceSingleTileKernelINS2_10policy_hubIlyN4cuda3std3__44plusIlEEE10Policy1000EN6thrust24THRUST_300001_SM_1000_NS18transform_iteratorINSD_6detail14equal_to_valueIiEENSF_15normal_iteratorINSD_10device_ptrIiEEEEllEEPlyS9_llNS7_10__identityEEEvT0_T1_T2_T3_T4_T6__param_0];
	ld.param.u64 	%rd60, [_ZN3cub18CUB_300001_SM_10006detail6reduce28DeviceReduceSingleTileKernelINS2_10policy_hubIlyN4cuda3std3__44plusIlEEE10Policy1000EN6thrust24THRUST_300001_SM_1000_NS18transform_iteratorINSD_6detail14equal_to_valueIiEENSF_15normal_iteratorINSD_10device_ptrIiEEEEllEEPlyS9_llNS7_10__identityEEEvT0_T1_T2_T3_T4_T6__param_1];
	ld.param.u64 	%rd58, [_ZN3cub18CUB_300001_SM_10006detail6reduce28DeviceReduceSingleTileKernelINS2_10policy_hubIlyN4cuda3std3__44plusIlEEE10Policy1000EN6thrust24THRUST_300001_SM_1000_NS18transform_iteratorINSD_6detail14equal_to_valueIiEENSF_15normal_iteratorINSD_10device_ptrIiEEEEllEEPlyS9_llNS7_10__identityEEEvT0_T1_T2_T3_T4_T6__param_2];
	ld.param.u64 	%rd59, [_ZN3cub18CUB_300001_SM_10006detail6reduce28DeviceReduceSingleTileKernelINS2_10policy_hubIlyN4cuda3std3__44plusIlEEE10Policy1000EN6thrust24THRUST_300001_SM_1000_NS18transform_iteratorINSD_6detail14equal_to_valueIiEENSF_15normal_iteratorINSD_10device_ptrIiEEEEllEEPlyS9_llNS7_10__identityEEEvT0_T1_T2_T3_T4_T6__param_4];
	cvta.to.global.u64 	%rd1, %rd60;
	setp.ne.s64 	%p1, %rd58, 0;
	@%p1 bra 	$L__BB10_3;
	mov.u32 	%r311, %tid.x;
	setp.ne.s32 	%p139, %r311, 0;
	@%p139 bra 	$L__BB10_51;
	st.global.u64 	[%rd1], %rd59;
	bra.uni 	$L__BB10_51;
$L__BB10_3:
	cvta.to.global.u64 	%rd2, %rd57;
	setp.gt.u64 	%p2, %rd58, 3583;
	@%p2 bra 	$L__BB10_28;
	cvt.u32.u64 	%r2, %rd58;
	mov.u32 	%r3, %tid.x;
	setp.ge.u32 	%p67, %r3, %r2;
	mov.b64 	%rd386, 0;
	mov.u32 	%r315, %r3;
	@%p67 bra 	$L__BB10_6;
	mul.wide.u32 	%rd207, %r3, 4;
	add.s64 	%rd208, %rd2, %rd207;
	ld.global.u32 	%r158, [%rd208];
	setp.eq.s32 	%p68, %r158, %r43;
	selp.u64 	%rd386, 1, 0, %p68;
	add.s32 	%r315, %r3, 512;
$L__BB10_6:
	setp.ge.u32 	%p69, %r315, %r2;
	@%p69 bra 	$L__BB10_19;
	not.b32 	%r159, %r315;
	add.s32 	%r160, %r159, %r2;
	shr.u32 	%r161, %r160, 9;
	add.s32 	%r6, %r161, 1;
	and.b32  	%r7, %r6, 15;
	setp.lt.u32 	%p70, %r160, 7680;
	@%p70 bra 	$L__BB10_10;
	and.b32  	%r162, %r6, 16777200;
	neg.s32 	%r313, %r162;
	mul.wide.u32 	%rd210, %r315, 4;
	add.s64 	%rd211, %rd210, %rd2;
	add.s64 	%rd377, %rd211, 16384;
$L__BB10_9:
	.pragma "nounroll";
	ld.global.u32 	%r163, [%rd377+-16384];
	setp.eq.s32 	%p71, %r163, %r43;
	selp.u64 	%rd212, 1, 0, %p71;
	add.s64 	%rd213, %rd386, %rd212;
	ld.global.u32 	%r164, [%rd377+-14336];
	setp.eq.s32 	%p72, %r164, %r43;
	selp.u64 	%rd214, 1, 0, %p72;
	add.s64 	%rd215, %rd213, %rd214;
	ld.global.u32 	%r165, [%rd377+-12288];
	setp.eq.s32 	%p73, %r165, %r43;
	selp.u64 	%rd216, 1, 0, %p73;
	add.s64 	%rd217, %rd215, %rd216;
	ld.global.u32 	%r166, [%rd377+-10240];
	setp.eq.s32 	%p74, %r166, %r43;
	selp.u64 	%rd218, 1, 0, %p74;
	add.s64 	%rd219, %rd217, %rd218;
	ld.global.u32 	%r167, [%rd377+-8192];
	setp.eq.s32 	%p75, %r167, %r43;
	selp.u64 	%rd220, 1, 0, %p75;
	add.s64 	%rd221, %rd219, %rd220;
	ld.global.u32 	%r168, [%rd377+-6144];
	setp.eq.s32 	%p76, %r168, %r43;
	selp.u64 	%rd222, 1, 0, %p76;
	add.s64 	%rd223, %rd221, %rd222;
	ld.global.u32 	%r169, [%rd377+-4096];
	setp.eq.s32 	%p77, %r169, %r43;
	selp.u64 	%rd224, 1, 0, %p77;
	add.s64 	%rd225, %rd223, %rd224;
	ld.global.u32 	%r170, [%rd377+-2048];
	setp.eq.s32 	%p78, %r170, %r43;
	selp.u64 	%rd226, 1, 0, %p78;
	add.s64 	%rd227, %rd225, %rd226;
	ld.global.u32 	%r171, [%rd377];
	setp.eq.s32 	%p79, %r171, %r43;
	selp.u64 	%rd228, 1, 0, %p79;
	add.s64 	%rd229, %rd227, %rd228;
	ld.global.u32 	%r172, [%rd377+2048];
	setp.eq.s32 	%p80, %r172, %r43;
	selp.u64 	%rd230, 1, 0, %p80;
	add.s64 	%rd231, %rd229, %rd230;
	ld.global.u32 	%r173, [%rd377+4096];
	setp.eq.s32 	%p81, %r173, %r43;
	selp.u64 	%rd232, 1, 0, %p81;
	add.s64 	%rd233, %rd231, %rd232;
	ld.global.u32 	%r174, [%rd377+6144];
	setp.eq.s32 	%p82, %r174, %r43;
	selp.u64 	%rd234, 1, 0, %p82;
	add.s64 	%rd235, %rd233, %rd234;
	ld.global.u32 	%r175, [%rd377+8192];
	setp.eq.s32 	%p83, %r175, %r43;
	selp.u64 	%rd236, 1, 0, %p83;
	add.s64 	%rd237, %rd235, %rd236;
	ld.global.u32 	%r176, [%rd377+10240];
	setp.eq.s32 	%p84, %r176, %r43;
	selp.u64 	%rd238, 1, 0, %p84;
	add.s64 	%rd239, %rd237, %rd238;
	ld.global.u32 	%r177, [%rd377+12288];
	setp.eq.s32 	%p85, %r177, %r43;
	selp.u64 	%rd240, 1, 0, %p85;
	add.s64 	%rd241, %rd239, %rd240;
	ld.global.u32 	%r178, [%rd377+14336];
	setp.eq.s32 	%p86, %r178, %r43;
	selp.u64 	%rd242, 1, 0, %p86;
	add.s64 	%rd386, %rd241, %rd242;
	add.s32 	%r315, %r315, 8192;
	add.s32 	%r313, %r313, 16;
	add.s64 	%rd377, %rd377, 32768;
	setp.ne.s32 	%p87, %r313, 0;
	@%p87 bra 	$L__BB10_9;
$L__BB10_10:
	setp.eq.s32 	%p88, %r7, 0;
	@%p88 bra 	$L__BB10_19;
	and.b32  	%r14, %r6, 7;
	setp.lt.u32 	%p89, %r7, 8;
	@%p89 bra 	$L__BB10_13;
	mul.wide.s32 	%rd244, %r315, 4;
	add.s64 	%rd245, %rd2, %rd244;
	ld.global.u32 	%r179, [%rd245];
	setp.eq.s32 	%p90, %r179, %r43;
	selp.u64 	%rd246, 1, 0, %p90;
	add.s64 	%rd247, %rd386, %rd246;
	ld.global.u32 	%r180, [%rd245+2048];
	setp.eq.s32 	%p91, %r180, %r43;
	selp.u64 	%rd248, 1, 0, %p91;
	add.s64 	%rd249, %rd247, %rd248;
	ld.global.u32 	%r181, [%rd245+4096];
	setp.eq.s32 	%p92, %r181, %r43;
	selp.u64 	%rd250, 1, 0, %p92;
	add.s64 	%rd251, %rd249, %rd250;
	ld.global.u32 	%r182, [%rd245+6144];
	setp.eq.s32 	%p93, %r182, %r43;
	selp.u64 	%rd252, 1, 0, %p93;
	add.s64 	%rd253, %rd251, %rd252;
	ld.global.u32 	%r183, [%rd245+8192];
	setp.eq.s32 	%p94, %r183, %r43;
	selp.u64 	%rd254, 1, 0, %p94;
	add.s64 	%rd255, %rd253, %rd254;
	ld.global.u32 	%r184, [%rd245+10240];
	setp.eq.s32 	%p95, %r184, %r43;
	selp.u64 	%rd256, 1, 0, %p95;
	add.s64 	%rd257, %rd255, %rd256;
	ld.global.u32 	%r185, [%rd245+12288];
	setp.eq.s32 	%p96, %r185, %r43;
	selp.u64 	%rd258, 1, 0, %p96;
	add.s64 	%rd259, %rd257, %rd258;
	ld.global.u32 	%r186, [%rd245+14336];
	setp.eq.s32 	%p97, %r186, %r43;
	selp.u64 	%rd260, 1, 0, %p97;
	add.s64 	%rd386, %rd259, %rd260;
	add.s32 	%r315, %r315, 4096;
$L__BB10_13:
	setp.eq.s32 	%p98, %r14, 0;
	@%p98 bra 	$L__BB10_19;
	and.b32  	%r17, %r6, 3;
	setp.lt.u32 	%p99, %r14, 4;
	@%p99 bra 	$L__BB10_16;
	mul.wide.s32 	%rd262, %r315, 4;
	add.s64 	%rd263, %rd2, %rd262;
	ld.global.u32 	%r187, [%rd263];
	setp.eq.s32 	%p100, %r187, %r43;
	selp.u64 	%rd264, 1, 0, %p100;
	add.s64 	%rd265, %rd386, %rd264;
	ld.global.u32 	%r188, [%rd263+2048];
	setp.eq.s32 	%p101, %r188, %r43;
	selp.u64 	%rd266, 1, 0, %p101;
	add.s64 	%rd267, %rd265, %rd266;
	ld.global.u32 	%r189, [%rd263+4096];
	setp.eq.s32 	%p102, %r189, %r43;
	selp.u64 	%rd268, 1, 0, %p102;
	add.s64 	%rd269, %rd267, %rd268;
	ld.global.u32 	%r190, [%rd263+6144];
	setp.eq.s32 	%p103, %r190, %r43;
	selp.u64 	%rd270, 1, 0, %p103;
	add.s64 	%rd386, %rd269, %rd270;
	add.s32 	%r315, %r315, 2048;
$L__BB10_16:
	setp.eq.s32 	%p104, %r17, 0;
	@%p104 bra 	$L__BB10_19;
	neg.s32 	%r318, %r17;
$L__BB10_18:
	.pragma "nounroll";
	mul.wide.s32 	%rd271, %r315, 4;
	add.s64 	%rd272, %rd2, %rd271;
	ld.global.u32 	%r191, [%rd272];
	setp.eq.s32 	%p105, %r191, %r43;
	selp.u64 	%rd273, 1, 0, %p105;
	add.s64 	%rd386, %rd386, %rd273;
	add.s32 	%r315, %r315, 512;
	add.s32 	%r318, %r318, 1;
	setp.ne.s32 	%p106, %r318, 0;
	@%p106 bra 	$L__BB10_18;
$L__BB10_19:
	setp.lt.u64 	%p107, %rd58, 512;
	@%p107 bra 	$L__BB10_24;
	// begin inline asm
	mov.u32 %r255, %laneid;
	// end inline asm
	mov.b64 	{%r257, %r262}, %rd386;
	mov.b32 	%r263, 1;
	mov.b32 	%r304, 31;
	mov.b32 	%r305, -1;
	// begin inline asm
	shfl.sync.down.b32 %r256, %r257, %r263, %r304, %r305;
	// end inline asm
	// begin inline asm
	shfl.sync.down.b32 %r261, %r262, %r263, %r304, %r305;
	// end inline asm
	mov.b64 	%rd332, {%r256, %r261};
	setp.gt.s32 	%p131, %r255, 30;
	selp.b64 	%rd333, 0, %rd332, %p131;
	add.s64 	%rd334, %rd333, %rd386;
	mov.b64 	{%r267, %r272}, %rd334;
	mov.b32 	%r273, 2;
	// begin inline asm
	shfl.sync.down.b32 %r266, %r267, %r273, %r304, %r305;
	// end inline asm
	// begin inline asm
	shfl.sync.down.b32 %r271, %r272, %r273, %r304, %r305;
	// end inline asm
	mov.b64 	%rd335, {%r266, %r271};
	setp.gt.s32 	%p132, %r255, 29;
	selp.b64 	%rd336, 0, %rd335, %p132;
	add.s64 	%rd337, %rd336, %rd334;
	mov.b64 	{%r277, %r282}, %rd337;
	mov.b32 	%r283, 4;
	// begin inline asm
	shfl.sync.down.b32 %r276, %r277, %r283, %r304, %r305;
	// end inline asm
	// begin inline asm
	shfl.sync.down.b32 %r281, %r282, %r283, %r304, %r305;
	// end inline asm
	mov.b64 	%rd338, {%r276, %r281};
	setp.gt.s32 	%p133, %r255, 27;
	selp.b64 	%rd339, 0, %rd338, %p133;
	add.s64 	%rd340, %rd339, %rd337;
	mov.b64 	{%r287, %r292}, %rd340;
	mov.b32 	%r293, 8;
	// begin inline asm
	shfl.sync.down.b32 %r286, %r287, %r293, %r304, %r305;
	// end inline asm
	// begin inline asm
	shfl.sync.down.b32 %r291, %r292, %r293, %r304, %r305;
	// end inline asm
	mov.b64 	%rd341, {%r286, %r291};
	setp.gt.s32 	%p134, %r255, 23;
	selp.b64 	%rd342, 0, %rd341, %p134;
	add.s64 	%rd343, %rd342, %rd340;
	mov.b64 	{%r297, %r302}, %rd343;
	mov.b32 	%r303, 16;
	// begin inline asm
	shfl.sync.down.b32 %r296, %r297, %r303, %r304, %r305;
	// end inline asm
	// begin inline asm
	shfl.sync.down.b32 %r301, %r302, %r303, %r304, %r305;
	// end inline asm
	mov.b64 	%rd344, {%r296, %r301};
	setp.gt.s32 	%p135, %r255, 15;
	selp.b64 	%rd345, 0, %rd344, %p135;
	add.s64 	%rd402, %rd345, %rd343;
	setp.ne.s32 	%p136, %r255, 0;
	@%p136 bra 	$L__BB10_22;
	shr.u32 	%r306, %r3, 2;
	and.b32  	%r307, %r306, 248;
	mov.u32 	%r308, _ZZN3cub18CUB_300001_SM_10006detail6reduce28DeviceReduceSingleTileKernelINS2_10policy_hubIlyN4cuda3std3__44plusIlEEE10Policy1000EN6thrust24THRUST_300001_SM_1000_NS18transform_iteratorINSD_6detail14equal_to_valueIiEENSF_15normal_iteratorINSD_10device_ptrIiEEEEllEEPlyS9_llNS7_10__identityEEEvT0_T1_T2_T3_T4_T6_E12temp_storage;
	add.s32 	%r309, %r308, %r307;
	st.shared.u64 	[%r309+16], %rd402;
$L__BB10_22:
	bar.sync 	0;
	setp.ne.s32 	%p137, %r3, 0;
	@%p137 bra 	$L__BB10_49;
	ld.shared.u64 	%rd346, [_ZZN3cub18CUB_300001_SM_10006detail6reduce28DeviceReduceSingleTileKernelINS2_10policy_hubIlyN4cuda3std3__44plusIlEEE10Policy1000EN6thrust24THRUST_300001_SM_1000_NS18transform_iteratorINSD_6detail14equal_to_valueIiEENSF_15normal_iteratorINSD_10device_ptrIiEEEEllEEPlyS9_llNS7_10__identityEEEvT0_T1_T2_T3_T4_T6_E12temp_storage+24];
	add.s64 	%rd347, %rd346, %rd402;
	ld.shared.u64 	%rd348, [_ZZN3cub18CUB_300001_SM_10006detail6reduce28DeviceReduceSingleTileKernelINS2_10policy_hubIlyN4cuda3std3__44plusIlEEE10Policy1000EN6thrust24THRUST_300001_SM_1000_NS18transform_iteratorINSD_6detail14equal_to_valueIiEENSF_15normal_iteratorINSD_10device_ptrIiEEEEllEEPlyS9_llNS7_10__identityEEEvT0_T1_T2_T3_T4_T6_E12temp_storage+32];
	add.s64 	%rd349, %rd347, %rd348;
	ld.shared.u64 	%rd350, [_ZZN3cub18CUB_300001_SM_10006detail6reduce28DeviceReduceSingleTileKernelINS2_10policy_hubIlyN4cuda3std3__44plusIlEEE10Policy1000EN6thrust24THRUST_300001_SM_1000_NS18transform_iteratorINSD_6detail14equal_to_valueIiEENSF_15normal_iteratorINSD_10device_ptrIiEEEEllEEPlyS9_llNS7_10__identityEEEvT0_T1_T2_T3_T4_T6_E12temp_storage+40];
	add.s64 	%rd351, %rd349, %rd350;
	ld.shared.u64 	%rd352, [_ZZN3cub18CUB_300001_SM_10006detail6reduce28DeviceReduceSingleTileKernelINS2_10policy_hubIlyN4cuda3std3__44plusIlEEE10Policy1000EN6thrust24THRUST_300001_SM_1000_NS18transform_iteratorINSD_6detail14equal_to_valueIiEENSF_15normal_iteratorINSD_10device_ptrIiEEEEllEEPlyS9_llNS7_10__identityEEEvT0_T1_T2_T3_T4_T6_E12temp_storage+48];
	add.s64 	%rd353, %rd351, %rd352;
	ld.shared.u64 	%rd354, [_ZZN3cub18CUB_300001_SM_10006detail6reduce28DeviceReduceSingleTileKernelINS2_10policy_hubIlyN4cuda3std3__44plusIlEEE10Policy1000EN6thrust24THRUST_300001_SM_1000_NS18transform_iteratorINSD_6detail14equal_to_valueIiEENSF_15normal_iteratorINSD_10device_ptrIiEEEEllEEPlyS9_llNS7_10__identityEEEvT0_T1_T2_T3_T4_T6_E12temp_storage+56];
	add.s64 	%rd355, %rd353, %rd354;
	ld.shared.u64 	%rd356, [_ZZN3cub18CUB_300001_SM_10006detail6reduce28DeviceReduceSingleTileKernelINS2_10policy_hubIlyN4cuda3std3__44plusIlEEE10Policy1000EN6thrust24THRUST_300001_SM_1000_NS18transform_iteratorINSD_6detail14equal_to_valueIiEENSF_15normal_iteratorINSD_10device_ptrIiEEEEllEEPlyS9_llNS7_10__identityEEEvT0_T1_T2_T3_T4_T6_E12temp_storage+64];
	add.s64 	%rd357, %rd355, %rd356;
	ld.shared.u64 	%rd358, [_ZZN3cub18CUB_300001_SM_10006detail6reduce28DeviceReduceSingleTileKernelINS2_10policy_hubIlyN4cuda3std3__44plusIlEEE10Policy1000EN6thrust24THRUST_300001_SM_1000_NS18transform_iteratorINSD_6detail14equal_to_valueIiEENSF_15normal_iteratorINSD_10device_ptrIiEEEEllEEPlyS9_llNS7_10__identityEEEvT0_T1_T2_T3_T4_T6_E12temp_storage+72];
	add.s64 	%rd359, %rd357, %rd358;
	ld.shared.u64 	%rd360, [_ZZN3cub18CUB_300001_SM_10006detail6reduce28DeviceReduceSingleTileKernelINS2_10policy_hubIlyN4cuda3std3__44plusIlEEE10Policy1000EN6thrust24THRUST_300001_SM_1000_NS18transform_iteratorINSD_6detail14equal_to_valueIiEENSF_15normal_iteratorINSD_10device_ptrIiEEEEllEEPlyS9_llNS7_10__identityEEEvT0_T1_T2_T3_T4_T6_E12temp_storage+80];
	add.s64 	%rd361, %rd359, %rd360;
	ld.shared.u64 	%rd362, [_ZZN3cub18CUB_300001_SM_10006detail6reduce28DeviceReduceSingleTileKernelINS2_10policy_hubIlyN4cuda3std3__44plusIlEEE10Policy1000EN6thrust24THRUST_300001_SM_1000_NS18transform_iteratorINSD_6detail14equal_to_valueIiEENSF_15normal_iteratorINSD_10device_ptrIiEEEEllEEPlyS9_llNS7_10__identityEEEvT0_T1_T2_T3_T4_T6_E12temp_storage+88];
	add.s64 	%rd363, %rd361, %rd362;
	ld.shared.u64 	%rd364, [_ZZN3cub18CUB_300001_SM_10006detail6reduce28DeviceReduceSingleTileKernelINS2_10policy_hubIlyN4cuda3std3__44plusIlEEE10Policy1000EN6thrust24THRUST_300001_SM_1000_NS18transform_iteratorINSD_6detail14equal_to_valueIiEENSF_15normal_iteratorINSD_10device_ptrIiEEEEllEEPlyS9_llNS7_10__identityEEEvT0_T1_T2_T3_T4_T6_E12temp_storage+96];
	add.s64 	%rd365, %rd363, %rd364;
	ld.shared.u64 	%rd366, [_ZZN3cub18CUB_300001_SM_10006detail6reduce28DeviceReduceSingleTileKernelINS2_10policy_hubIlyN4cuda3std3__44plusIlEEE10Policy1000EN6thrust24THRUST_300001_SM_1000_NS18transform_iteratorINSD_6detail14equal_to_valueIiEENSF_15normal_iteratorINSD_10device_ptrIiEEEEllEEPlyS9_llNS7_10__identityEEEvT0_T1_T2_T3_T4_T6_E12temp_storage+104];
	add.s64 	%rd367, %rd365, %rd366;
	ld.shared.u64 	%rd368, [_ZZN3cub18CUB_300001_SM_10006detail6reduce28DeviceReduceSingleTileKernelINS2_10policy_hubIlyN4cuda3std3__44plusIlEEE10Policy1000EN6thrust24THRUST_300001_SM_1000_NS18transform_iteratorINSD_6detail14equal_to_valueIiEENSF_15normal_iteratorINSD_10device_ptrIiEEEEllEEPlyS9_llNS7_10__identityEEEvT0_T1_T2_T3_T4_T6_E12temp_storage+112];
	add.s64 	%rd369, %rd367, %rd368;
	ld.shared.u64 	%rd370, [_ZZN3cub18CUB_300001_SM_10006detail6reduce28DeviceReduceSingleTileKernelINS2_10policy_hubIlyN4cuda3std3__44plusIlEEE10Policy1000EN6thrust24THRUST_300001_SM_1000_NS18transform_iteratorINSD_6detail14equal_to_valueIiEENSF_15normal_iteratorINSD_10device_ptrIiEEEEllEEPlyS9_llNS7_10__identityEEEvT0_T1_T2_T3_T4_T6_E12temp_storage+120];
	add.s64 	%rd371, %rd369, %rd370;
	ld.shared.u64 	%rd372, [_ZZN3cub18CUB_300001_SM_10006detail6reduce28DeviceReduceSingleTileKernelINS2_10policy_hubIlyN4cuda3std3__44plusIlEEE10Policy1000EN6thrust24THRUST_300001_SM_1000_NS18transform_iteratorINSD_6detail14equal_to_valueIiEENSF_15normal_iteratorINSD_10device_ptrIiEEEEllEEPlyS9_llNS7_10__identityEEEvT0_T1_T2_T3_T4_T6_E12temp_storage+128];
	add.s64 	%rd373, %rd371, %rd372;
	ld.shared.u64 	%rd374, [_ZZN3cub18CUB_300001_SM_10006detail6reduce28DeviceReduceSingleTileKernelINS2_10policy_hubIlyN4cuda3std3__44plusIlEEE10Policy1000EN6thrust24THRUST_300001_SM_1000_NS18transform_iteratorINSD_6detail14equal_to_valueIiEENSF_15normal_iteratorINSD_10device_ptrIiEEEEllEEPlyS9_llNS7_10__identityEEEvT0_T1_T2_T3_T4_T6_E12temp_storage+136];
	add.s64 	%rd402, %rd373, %rd374;
	bra.uni 	$L__BB10_49;
$L__BB10_24:
	// begin inline asm
	mov.u32 %r192, %laneid;
	// end inline asm
	and.b32  	%r243, %r3, 992;
	add.s32 	%r244, %r243, 32;
	setp.gt.u32 	%p108, %r244, %r2;
	not.b32 	%r245, %r243;
	add.s32 	%r246, %r2, %r245;
	selp.b32 	%r241, %r246, 31, %p108;
	mov.b64 	{%r194, %r199}, %rd386;
	mov.b32 	%r200, 1;
	mov.b32 	%r242, -1;
	// begin inline asm
	shfl.sync.down.b32 %r193, %r194, %r200, %r241, %r242;
	// end inline asm
	// begin inline asm
	shfl.sync.down.b32 %r198, %r199, %r200, %r241, %r242;
	// end inline asm
	mov.b64 	%rd274, {%r193, %r198};
	setp.lt.s32 	%p109, %r192, %r241;
	selp.b64 	%rd275, %rd274, 0, %p109;
	add.s64 	%rd276, %rd275, %rd386;
	mov.b64 	{%r204, %r209}, %rd276;
	mov.b32 	%r210, 2;
	// begin inline asm
	shfl.sync.down.b32 %r203, %r204, %r210, %r241, %r242;
	// end inline asm
	// begin inline asm
	shfl.sync.down.b32 %r208, %r209, %r210, %r241, %r242;
	// end inline asm
	mov.b64 	%rd277, {%r203, %r208};
	add.s32 	%r247, %r192, 2;
	setp.gt.s32 	%p110, %r247, %r241;
	selp.b64 	%rd278, 0, %rd277, %p110;
	add.s64 	%rd279, %rd278, %rd276;
	mov.b64 	{%r214, %r219}, %rd279;
	mov.b32 	%r220, 4;
	// begin inline asm
	shfl.sync.down.b32 %r213, %r214, %r220, %r241, %r242;
	// end inline asm
	// begin inline asm
	shfl.sync.down.b32 %r218, %r219, %r220, %r241, %r242;
	// end inline asm
	mov.b64 	%rd280, {%r213, %r218};
	add.s32 	%r248, %r192, 4;
	setp.gt.s32 	%p111, %r248, %r241;
	selp.b64 	%rd281, 0, %rd280, %p111;
	add.s64 	%rd282, %rd281, %rd279;
	mov.b64 	{%r224, %r229}, %rd282;
	mov.b32 	%r230, 8;
	// begin inline asm
	shfl.sync.down.b32 %r223, %r224, %r230, %r241, %r242;
	// end inline asm
	// begin inline asm
	shfl.sync.down.b32 %r228, %r229, %r230, %r241, %r242;
	// end inline asm
	mov.b64 	%rd283, {%r223, %r228};
	add.s32 	%r249, %r192, 8;
	setp.gt.s32 	%p112, %r249, %r241;
	selp.b64 	%rd284, 0, %rd283, %p112;
	add.s64 	%rd285, %rd284, %rd282;
	mov.b64 	{%r234, %r239}, %rd285;
	mov.b32 	%r240, 16;
	// begin inline asm
	shfl.sync.down.b32 %r233, %r234, %r240, %r241, %r242;
	// end inline asm
	// begin inline asm
	shfl.sync.down.b32 %r238, %r239, %r240, %r241, %r242;
	// end inline asm
	mov.b64 	%rd286, {%r233, %r238};
	add.s32 	%r250, %r192, 16;
	setp.gt.s32 	%p113, %r250, %r241;
	selp.b64 	%rd287, 0, %rd286, %p113;
	add.s64 	%rd402, %rd287, %rd285;
	setp.ne.s32 	%p114, %r192, 0;
	@%p114 bra 	$L__BB10_26;
	shr.u32 	%r251, %r3, 2;
	and.b32  	%r252, %r251, 248;
	mov.u32 	%r253, _ZZN3cub18CUB_300001_SM_10006detail6reduce28DeviceReduceSingleTileKernelINS2_10policy_hubIlyN4cuda3std3__44plusIlEEE10Policy1000EN6thrust24THRUST_300001_SM_1000_NS18transform_iteratorINSD_6detail14equal_to_valueIiEENSF_15normal_iteratorINSD_10device_ptrIiEEEEllEEPlyS9_llNS7_10__identityEEEvT0_T1_T2_T3_T4_T6_E12temp_storage;
	add.s32 	%r254, %r253, %r252;
	st.shared.u64 	[%r254+16], %rd402;
$L__BB10_26:
	bar.sync 	0;
	setp.ne.s32 	%p115, %r3, 0;
	@%p115 bra 	$L__BB10_49;
	setp.gt.u64 	%p116, %rd58, 32;
	ld.shared.u64 	%rd288, [_ZZN3cub18CUB_300001_SM_10006detail6reduce28DeviceReduceSingleTileKernelINS2_10policy_hubIlyN4cuda3std3__44plusIlEEE10Policy1000EN6thrust24THRUST_300001_SM_1000_NS18transform_iteratorINSD_6detail14equal_to_valueIiEENSF_15normal_iteratorINSD_10device_ptrIiEEEEllEEPlyS9_llNS7_10__identityEEEvT0_T1_T2_T3_T4_T6_E12temp_storage+24];
	selp.b64 	%rd289, %rd288, 0, %p116;
	add.s64 	%rd290, %rd289, %rd402;
	setp.gt.u64 	%p117, %rd58, 64;
	ld.shared.u64 	%rd291, [_ZZN3cub18CUB_300001_SM_10006detail6reduce28DeviceReduceSingleTileKernelINS2_10policy_hubIlyN4cuda3std3__44plusIlEEE10Policy1000EN6thrust24THRUST_300001_SM_1000_NS18transform_iteratorINSD_6detail14equal_to_valueIiEENSF_15normal_iteratorINSD_10device_ptrIiEEEEllEEPlyS9_llNS7_10__identityEEEvT0_T1_T2_T3_T4_T6_E12temp_storage+32];
	selp.b64 	%rd292, %rd291, 0, %p117;
	add.s64 	%rd293, %rd290, %rd292;
	setp.gt.u64 	%p118, %rd58, 96;
	ld.shared.u64 	%rd294, [_ZZN3cub18CUB_300001_SM_10006detail6reduce28DeviceReduceSingleTileKernelINS2_10policy_hubIlyN4cuda3std3__44plusIlEEE10Policy1000EN6thrust24THRUST_300001_SM_1000_NS18transform_iteratorINSD_6detail14equal_to_valueIiEENSF_15normal_iteratorINSD_10device_ptrIiEEEEllEEPlyS9_llNS7_10__identityEEEvT0_T1_T2_T3_T4_T6_E12temp_storage+40];
	selp.b64 	%rd295, %rd294, 0, %p118;
	add.s64 	%rd296, %rd293, %rd295;
	setp.gt.u64 	%p119, %rd58, 128;
	ld.shared.u64 	%rd297, [_ZZN3cub18CUB_300001_SM_10006detail6reduce28DeviceReduceSingleTileKernelINS2_10policy_hubIlyN4cuda3std3__44plusIlEEE10Policy1000EN6thrust24THRUST_300001_SM_1000_NS18transform_iteratorINSD_6detail14equal_to_valueIiEENSF_15normal_iteratorINSD_10device_ptrIiEEEEllEEPlyS9_llNS7_10__identityEEEvT0_T1_T2_T3_T4_T6_E12temp_storage+48];
	selp.b64 	%rd298, %rd297, 0, %p119;
	add.s64 	%rd299, %rd296, %rd298;
	setp.gt.u64 	%p120, %rd58, 160;
	ld.shared.u64 	%rd300, [_ZZN3cub18CUB_300001_SM_10006detail6reduce28DeviceReduceSingleTileKernelINS2_10policy_hubIlyN4cuda3std3__44plusIlEEE10Policy1000EN6thrust24THRUST_300001_SM_1000_NS18transform_iteratorINSD_6detail14equal_to_valueIiEENSF_15normal_iteratorINSD_10device_ptrIiEEEEllEEPlyS9_llNS7_10__identityEEEvT0_T1_T2_T3_T4_T6_E12temp_storage+56];
	selp.b64 	%rd301, %rd300, 0, %p120;
	add.s64 	%rd302, %rd299, %rd301;
	setp.gt.u64 	%p121, %rd58, 192;
	ld.shared.u64 	%rd303, [_ZZN3cub18CUB_300001_SM_10006detail6reduce28DeviceReduceSingleTileKernelINS2_10policy_hubIlyN4cuda3std3__44plusIlEEE10Policy1000EN6thrust24THRUST_300001_SM_1000_NS18transform_iteratorINSD_6detail14equal_to_valueIiEENSF_15normal_iteratorINSD_10device_ptrIiEEEEllEEPlyS9_llNS7_10__identityEEEvT0_T1_T2_T3_T4_T6_E12temp_storage+64];
	selp.b64 	%rd304, %rd303, 0, %p121;
	add.s64 	%rd305, %rd302, %rd304;
	setp.gt.u64 	%p122, %rd58, 224;
	ld.shared.u64 	%rd306, [_ZZN3cub18CUB_300001_SM_10006detail6reduce28DeviceReduceSingleTileKernelINS2_10policy_hubIlyN4cuda3std3__44plusIlEEE10Policy1000EN6thrust24THRUST_300001_SM_1000_NS18transform_iteratorINSD_6detail14equal_to_valueIiEENSF_15normal_iteratorINSD_10device_ptrIiEEEEllEEPlyS9_llNS7_10__identityEEEvT0_T1_T2_T3_T4_T6_E12temp_storage+72];
	selp.b64 	%rd307, %rd306, 0, %p122;
	add.s64 	%rd308, %rd305, %rd307;
	setp.gt.u64 	%p123, %rd58, 256;
	ld.shared.u64 	%rd309, [_ZZN3cub18CUB_300001_SM_10006detail6reduce28DeviceReduceSingleTileKernelINS2_10policy_hubIlyN4cuda3std3__44plusIlEEE10Policy1000EN6thrust24THRUST_300001_SM_1000_NS18transform_iteratorINSD_6detail14equal_to_valueIiEENSF_15normal_iteratorINSD_10device_ptrIiEEEEllEEPlyS9_llNS7_10__identityEEEvT0_T1_T2_T3_T4_T6_E12temp_storage+80];
	selp.b64 	%rd310, %rd309, 0, %p123;
	add.s64 	%rd311, %rd308, %rd310;
	setp.gt.u64 	%p124, %rd58, 288;
	ld.shared.u64 	%rd312, [_ZZN3cub18CUB_300001_SM_10006detail6reduce28DeviceReduceSingleTileKernelINS2_10policy_hubIlyN4cuda3std3__44plusIlEEE10Policy1000EN6thrust24THRUST_300001_SM_1000_NS18transform_iteratorINSD_6detail14equal_to_valueIiEENSF_15normal_iteratorINSD_10device_ptrIiEEEEllEEPlyS9_llNS7_10__identityEEEvT0_T1_T2_T3_T4_T6_E12temp_storage+88];
	selp.b64 	%rd313, %rd312, 0, %p124;
	add.s64 	%rd314, %rd311, %rd313;
	setp.gt.u64 	%p125, %rd58, 320;
	ld.shared.u64 	%rd315, [_ZZN3cub18CUB_300001_SM_10006detail6reduce28DeviceReduceSingleTileKernelINS2_10policy_hubIlyN4cuda3std3__44plusIlEEE10Policy1000EN6thrust24THRUST_300001_SM_1000_NS18transform_iteratorINSD_6detail14equal_to_valueIiEENSF_15normal_iteratorINSD_10device_ptrIiEEEEllEEPlyS9_llNS7_10__identityEEEvT0_T1_T2_T3_T4_T6_E12temp_storage+96];
	selp.b64 	%rd316, %rd315, 0, %p125;
	add.s64 	%rd317, %rd314, %rd316;
	setp.gt.u64 	%p126, %rd58, 352;
	ld.shared.u64 	%rd318, [_ZZN3cub18CUB_300001_SM_10006detail6reduce28DeviceReduceSingleTileKernelINS2_10policy_hubIlyN4cuda3std3__44plusIlEEE10Policy1000EN6thrust24THRUST_300001_SM_1000_NS18transform_iteratorINSD_6detail14equal_to_valueIiEENSF_15normal_iteratorINSD_10device_ptrIiEEEEllEEPlyS9_llNS7_10__identityEEEvT0_T1_T2_T3_T4_T6_E12temp_storage+104];
	selp.b64 	%rd319, %rd318, 0, %p126;
	add.s64 	%rd320, %rd317, %rd319;
	setp.gt.u64 	%p127, %rd58, 384;
	ld.shared.u64 	%rd321, [_ZZN3cub18CUB_300001_SM_10006detail6reduce28DeviceReduceSingleTileKernelINS2_10policy_hubIlyN4cuda3std3__44plusIlEEE10Policy1000EN6thrust24THRUST_300001_SM_1000_NS18transform_iteratorINSD_6detail14equal_to_valueIiEENSF_15normal_iteratorINSD_10device_ptrIiEEEEllEEPlyS9_llNS7_10__identityEEEvT0_T1_T2_T3_T4_T6_E12temp_storage+112];
	selp.b64 	%rd322, %rd321, 0, %p127;
	add.s64 	%rd323, %rd320, %rd322;
	setp.gt.u64 	%p128, %rd58, 416;
	ld.shared.u64 	%rd324, [_ZZN3cub18CUB_300001_SM_10006detail6reduce28DeviceReduceSingleTileKernelINS2_10policy_hubIlyN4cuda3std3__44plusIlEEE10Policy1000EN6thrust24THRUST_300001_SM_1000_NS18transform_iteratorINSD_6detail14equal_to_valueIiEENSF_15normal_iteratorINSD_10device_ptrIiEEEEllEEPlyS9_llNS7_10__identityEEEvT0_T1_T2_T3_T4_T6_E12temp_storage+120];
	selp.b64 	%rd325, %rd324, 0, %p128;
	add.s64 	%rd326, %rd323, %rd325;
	setp.gt.u64 	%p129, %rd58, 448;
	ld.shared.u64 	%rd327, [_ZZN3cub18CUB_300001_SM_10006detail6reduce28DeviceReduceSingleTileKernelINS2_10policy_hubIlyN4cuda3std3__44plusIlEEE10Policy1000EN6thrust24THRUST_300001_SM_1000_NS18transform_iteratorINSD_6detail14equal_to_valueIiEENSF_15normal_iteratorINSD_10device_ptrIiEEEEllEEPlyS9_llNS7_10__identityEEEvT0_T1_T2_T3_T4_T6_E12temp_storage+128];
	selp.b64 	%rd328, %rd327, 0, %p129;
	add.s64 	%rd329, %rd326, %rd328;
	setp.gt.u64 	%p130, %rd58, 480;
	ld.shared.u64 	%rd330, [_ZZN3cub18CUB_300001_SM_10006detail6reduce28DeviceReduceSingleTileKernelINS2_10policy_hubIlyN4cuda3std3__44plusIlEEE10Policy1000EN6thrust24THRUST_300001_SM_1000_NS18transform_iteratorINSD_6detail14equal_to_valueIiEENSF_15normal_iteratorINSD_10device_ptrIiEEEEllEEPlyS9_llNS7_10__identityEEEvT0_T1_T2_T3_T4_T6_E12temp_storage+136];
	selp.b64 	%rd331, %rd330, 0, %p130;
	add.s64 	%rd402, %rd329, %rd331;
	bra.uni 	$L__BB10_49;
$L__BB10_28:
	mov.u32 	%r25, %tid.x;
	cvt.u64.u32 	%rd25, %r25;
	mul.wide.u32 	%rd62, %r25, 4;
	add.s64 	%rd26, %rd2, %rd62;
	ld.global.u32 	%r49, [%rd26];
	setp.eq.s32 	%p3, %r49, %r43;
	selp.u64 	%rd63, 1, 0, %p3;
	ld.global.u32 	%r50, [%rd26+2048];
	setp.eq.s32 	%p4, %r50, %r43;
	selp.u64 	%rd64, 1, 0, %p4;
	ld.global.u32 	%r51, [%rd26+4096];
	setp.eq.s32 	%p5, %r51, %r43;
	selp.u64 	%rd65, 1, 0, %p5;
	ld.global.u32 	%r52, [%rd26+6144];
	setp.eq.s32 	%p6, %r52, %r43;
	selp.u64 	%rd66, 1, 0, %p6;
	ld.global.u32 	%r53, [%rd26+8192];
	setp.eq.s32 	%p7, %r53, %r43;
	selp.u64 	%rd67, 1, 0, %p7;
	ld.global.u32 	%r54, [%rd26+10240];
	setp.eq.s32 	%p8, %r54, %r43;
	selp.u64 	%rd68, 1, 0, %p8;
	ld.global.u32 	%r55, [%rd26+12288];
	setp.eq.s32 	%p9, %r55, %r43;
	selp.u64 	%rd69, 1, 0, %p9;
	add.s64 	%rd70, %rd64, %rd63;
	add.s64 	%rd71, %rd70, %rd65;
	add.s64 	%rd72, %rd71, %rd66;
	add.s64 	%rd73, %rd72, %rd67;
	add.s64 	%rd74, %rd73, %rd68;
	add.s64 	%rd401, %rd74, %rd69;
	add.s64 	%rd28, %rd58, -3584;
	setp.lt.u64 	%p10, %rd28, 3584;
	mov.b64 	%rd390, 3584;
	@%p10 bra 	$L__BB10_32;
	mov.b64 	%rd390, 3584;
$L__BB10_30:
	shl.b64 	%rd76, %rd390, 2;
	add.s64 	%rd77, %rd26, %rd76;
	ld.global.u32 	%r56, [%rd77];
	setp.eq.s32 	%p11, %r56, %r43;
	selp.u64 	%rd78, 1, 0, %p11;
	ld.global.u32 	%r57, [%rd77+2048];
	setp.eq.s32 	%p12, %r57, %r43;
	selp.u64 	%rd79, 1, 0, %p12;
	ld.global.u32 	%r58, [%rd77+4096];
	setp.eq.s32 	%p13, %r58, %r43;
	selp.u64 	%rd80, 1, 0, %p13;
	ld.global.u32 	%r59, [%rd77+6144];
	setp.eq.s32 	%p14, %r59, %r43;
	selp.u64 	%rd81, 1, 0, %p14;
	ld.global.u32 	%r60, [%rd77+8192];
	setp.eq.s32 	%p15, %r60, %r43;
	selp.u64 	%rd82, 1, 0, %p15;
	ld.global.u32 	%r61, [%rd77+10240];
	setp.eq.s32 	%p16, %r61, %r43;
	selp.u64 	%rd83, 1, 0, %p16;
	ld.global.u32 	%r62, [%rd77+12288];
	setp.eq.s32 	%p17, %r62, %r43;
	selp.u64 	%rd84, 1, 0, %p17;
	add.s64 	%rd85, %rd401, %rd78;
	add.s64 	%rd86, %rd85, %rd79;
	add.s64 	%rd87, %rd86, %rd80;
	add.s64 	%rd88, %rd87, %rd81;
	add.s64 	%rd89, %rd88, %rd82;
	add.s64 	%rd90, %rd89, %rd83;
	add.s64 	%rd401, %rd90, %rd84;
	sub.s64 	%rd91, %rd58, %rd390;
	setp.lt.u64 	%p18, %rd91, 3584;
	@%p18 bra 	$L__BB10_45;
	add.s64 	%rd390, %rd390, 3584;
	setp.le.u64 	%p19, %rd390, %rd28;
	@%p19 bra 	$L__BB10_30;
$L__BB10_32:
	setp.le.u64 	%p20, %rd58, %rd390;
	cvt.u32.u64 	%r63, %rd390;
	cvt.u32.u64 	%r64, %rd58;
	sub.s32 	%r65, %r64, %r63;
	setp.ge.s32 	%p21, %r25, %r65;
	or.pred  	%p22, %p20, %p21;
	@%p22 bra 	$L__BB10_45;
	not.b32 	%r68, %r25;
	add.s32 	%r69, %r68, %r64;
	sub.s32 	%r71, %r69, %r63;
	shr.u32 	%r72, %r71, 9;
	add.s32 	%r26, %r72, 1;
	and.b32  	%r27, %r26, 15;
	setp.lt.u32 	%p23, %r71, 7680;
	mov.u32 	%r322, %r25;
	@%p23 bra 	$L__BB10_36;
	and.b32  	%r73, %r26, 16777200;
	neg.s32 	%r320, %r73;
	add.s64 	%rd93, %rd390, %rd25;
	shl.b64 	%rd94, %rd93, 2;
	add.s64 	%rd95, %rd94, %rd2;
	add.s64 	%rd391, %rd95, 16384;
	mov.u32 	%r322, %r25;
$L__BB10_35:
	.pragma "nounroll";
	ld.global.u32 	%r74, [%rd391+-16384];
	setp.eq.s32 	%p24, %r74, %r43;
	selp.u64 	%rd96, 1, 0, %p24;
	add.s64 	%rd97, %rd401, %rd96;
	ld.global.u32 	%r75, [%rd391+-14336];
	setp.eq.s32 	%p25, %r75, %r43;
	selp.u64 	%rd98, 1, 0, %p25;
	add.s64 	%rd99, %rd97, %rd98;
	ld.global.u32 	%r76, [%rd391+-12288];
	setp.eq.s32 	%p26, %r76, %r43;
	selp.u64 	%rd100, 1, 0, %p26;
	add.s64 	%rd101, %rd99, %rd100;
	ld.global.u32 	%r77, [%rd391+-10240];
	setp.eq.s32 	%p27, %r77, %r43;
	selp.u64 	%rd102, 1, 0, %p27;
	add.s64 	%rd103, %rd101, %rd102;
	ld.global.u32 	%r78, [%rd391+-8192];
	setp.eq.s32 	%p28, %r78, %r43;
	selp.u64 	%rd104, 1, 0, %p28;
	add.s64 	%rd105, %rd103, %rd104;
	ld.global.u32 	%r79, [%rd391+-6144];
	setp.eq.s32 	%p29, %r79, %r43;
	selp.u64 	%rd106, 1, 0, %p29;
	add.s64 	%rd107, %rd105, %rd106;
	ld.global.u32 	%r80, [%rd391+-4096];
	setp.eq.s32 	%p30, %r80, %r43;
	selp.u64 	%rd108, 1, 0, %p30;
	add.s64 	%rd109, %rd107, %rd108;
	ld.global.u32 	%r81, [%rd391+-2048];
	setp.eq.s32 	%p31, %r81, %r43;
	selp.u64 	%rd110, 1, 0, %p31;
	add.s64 	%rd111, %rd109, %rd110;
	ld.global.u32 	%r82, [%rd391];
	setp.eq.s32 	%p32, %r82, %r43;
	selp.u64 	%rd112, 1, 0, %p32;
	add.s64 	%rd113, %rd111, %rd112;
	ld.global.u32 	%r83, [%rd391+2048];
	setp.eq.s32 	%p33, %r83, %r43;
	selp.u64 	%rd114, 1, 0, %p33;
	add.s64 	%rd115, %rd113, %rd114;
	ld.global.u32 	%r84, [%rd391+4096];
	setp.eq.s32 	%p34, %r84, %r43;
	selp.u64 	%rd116, 1, 0, %p34;
	add.s64 	%rd117, %rd115, %rd116;
	ld.global.u32 	%r85, [%rd391+6144];
	setp.eq.s32 	%p35, %r85, %r43;
	selp.u64 	%rd118, 1, 0, %p35;
	add.s64 	%rd119, %rd117, %rd118;
	ld.global.u32 	%r86, [%rd391+8192];
	setp.eq.s32 	%p36, %r86, %r43;
	selp.u64 	%rd120, 1, 0, %p36;
	add.s64 	%rd121, %rd119, %rd120;
	ld.global.u32 	%r87, [%rd391+10240];
	setp.eq.s32 	%p37, %r87, %r43;
	selp.u64 	%rd122, 1, 0, %p37;
	add.s64 	%rd123, %rd121, %rd122;
	ld.global.u32 	%r88, [%rd391+12288];
	setp.eq.s32 	%p38, %r88, %r43;
	selp.u64 	%rd124, 1, 0, %p38;
	add.s64 	%rd125, %rd123, %rd124;
	ld.global.u32 	%r89, [%rd391+14336];
	setp.eq.s32 	%p39, %r89, %r43;
	selp.u64 	%rd126, 1, 0, %p39;
	add.s64 	%rd401, %rd125, %rd126;
	add.s32 	%r322, %r322, 8192;
	add.s32 	%r320, %r320, 16;
	add.s64 	%rd391, %rd391, 32768;
	setp.ne.s32 	%p40, %r320, 0;
	@%p40 bra 	$L__BB10_35;
$L__BB10_36:
	setp.eq.s32 	%p41, %r27, 0;
	@%p41 bra 	$L__BB10_45;
	and.b32  	%r34, %r26, 7;
	setp.lt.u32 	%p42, %r27, 8;
	@%p42 bra 	$L__BB10_39;
	cvt.u64.u32 	%rd128, %r322;
	add.s64 	%rd129, %rd390, %rd128;
	shl.b64 	%rd130, %rd129, 2;
	add.s64 	%rd131, %rd2, %rd130;
	ld.global.u32 	%r90, [%rd131];
	setp.eq.s32 	%p43, %r90, %r43;
	selp.u64 	%rd132, 1, 0, %p43;
	add.s64 	%rd133, %rd401, %rd132;
	ld.global.u32 	%r91, [%rd131+2048];
	setp.eq.s32 	%p44, %r91, %r43;
	selp.u64 	%rd134, 1, 0, %p44;
	add.s64 	%rd135, %rd133, %rd134;
	ld.global.u32 	%r92, [%rd131+4096];
	setp.eq.s32 	%p45, %r92, %r43;
	selp.u64 	%rd136, 1, 0, %p45;
	add.s64 	%rd137, %rd135, %rd136;
	ld.global.u32 	%r93, [%rd131+6144];
	setp.eq.s32 	%p46, %r93, %r43;
	selp.u64 	%rd138, 1, 0, %p46;
	add.s64 	%rd139, %rd137, %rd138;
	ld.global.u32 	%r94, [%rd131+8192];
	setp.eq.s32 	%p47, %r94, %r43;
	selp.u64 	%rd140, 1, 0, %p47;
	add.s64 	%rd141, %rd139, %rd140;
	ld.global.u32 	%r95, [%rd131+10240];
	setp.eq.s32 	%p48, %r95, %r43;
	selp.u64 	%rd142, 1, 0, %p48;
	add.s64 	%rd143, %rd141, %rd142;
	ld.global.u32 	%r96, [%rd131+12288];
	setp.eq.s32 	%p49, %r96, %r43;
	selp.u64 	%rd144, 1, 0, %p49;
	add.s64 	%rd145, %rd143, %rd144;
	ld.global.u32 	%r97, [%rd131+14336];
	setp.eq.s32 	%p50, %r97, %r43;
	selp.u64 	%rd146, 1, 0, %p50;
	add.s64 	%rd401, %rd145, %rd146;
	add.s32 	%r322, %r322, 4096;
$L__BB10_39:
	setp.eq.s32 	%p51, %r34, 0;
	@%p51 bra 	$L__BB10_45;
	and.b32  	%r37, %r26, 3;
	setp.lt.u32 	%p52, %r34, 4;
	@%p52 bra 	$L__BB10_42;
	cvt.u64.u32 	%rd148, %r322;
	add.s64 	%rd149, %rd390, %rd148;
	shl.b64 	%rd150, %rd149, 2;
	add.s64 	%rd151, %rd2, %rd150;
	ld.global.u32 	%r98, [%rd151];
	setp.eq.s32 	%p53, %r98, %r43;
	selp.u64 	%rd152, 1, 0, %p53;
	add.s64 	%rd153, %rd401, %rd152;
	ld.global.u32 	%r99, [%rd151+2048];
	setp.eq.s32 	%p54, %r99, %r43;
	selp.u64 	%rd154, 1, 0, %p54;
	add.s64 	%rd155, %rd153, %rd154;
	ld.global.u32 	%r100, [%rd151+4096];
	setp.eq.s32 	%p55, %r100, %r43;
	selp.u64 	%rd156, 1, 0, %p55;
	add.s64 	%rd157, %rd155, %rd156;
	ld.global.u32 	%r101, [%rd151+6144];
	setp.eq.s32 	%p56, %r101, %r43;
	selp.u64 	%rd158, 1, 0, %p56;
	add.s64 	%rd401, %rd157, %rd158;
	add.s32 	%r322, %r322, 2048;
$L__BB10_42:
	setp.eq.s32 	%p57, %r37, 0;
	@%p57 bra 	$L__BB10_45;
	cvt.u64.u32 	%rd159, %r322;
	add.s64 	%rd160, %rd390, %rd159;
	shl.b64 	%rd161, %rd160, 2;
	add.s64 	%rd399, %rd2, %rd161;
	neg.s32 	%r325, %r37;
$L__BB10_44:
	.pragma "nounroll";
	ld.global.u32 	%r102, [%rd399];
	setp.eq.s32 	%p58, %r102, %r43;
	selp.u64 	%rd162, 1, 0, %p58;
	add.s64 	%rd401, %rd401, %rd162;
	add.s64 	%rd399, %rd399, 2048;
	add.s32 	%r325, %r325, 1;
	setp.ne.s32 	%p59, %r325, 0;
	@%p59 bra 	$L__BB10_44;
$L__BB10_45:
	// begin inline asm
	mov.u32 %r103, %laneid;
	// end inline asm
	mov.b64 	{%r105, %r110}, %rd401;
	mov.b32 	%r111, 1;
	mov.b32 	%r152, 31;
	mov.b32 	%r153, -1;
	// begin inline asm
	shfl.sync.down.b32 %r104, %r105, %r111, %r152, %r153;
	// end inline asm
	// begin inline asm
	shfl.sync.down.b32 %r109, %r110, %r111, %r152, %r153;
	// end inline asm
	mov.b64 	%rd163, {%r104, %r109};
	setp.gt.s32 	%p60, %r103, 30;
	selp.b64 	%rd164, 0, %rd163, %p60;
	add.s64 	%rd165, %rd164, %rd401;
	mov.b64 	{%r115, %r120}, %rd165;
	mov.b32 	%r121, 2;
	// begin inline asm
	shfl.sync.down.b32 %r114, %r115, %r121, %r152, %r153;
	// end inline asm
	// begin inline asm
	shfl.sync.down.b32 %r119, %r120, %r121, %r152, %r153;
	// end inline asm
	mov.b64 	%rd166, {%r114, %r119};
	setp.gt.s32 	%p61, %r103, 29;
	selp.b64 	%rd167, 0, %rd166, %p61;
	add.s64 	%rd168, %rd167, %rd165;
	mov.b64 	{%r125, %r130}, %rd168;
	mov.b32 	%r131, 4;
	// begin inline asm
	shfl.sync.down.b32 %r124, %r125, %r131, %r152, %r153;
	// end inline asm
	// begin inline asm
	shfl.sync.down.b32 %r129, %r130, %r131, %r152, %r153;
	// end inline asm
	mov.b64 	%rd169, {%r124, %r129};
	setp.gt.s32 	%p62, %r103, 27;
	selp.b64 	%rd170, 0, %rd169, %p62;
	add.s64 	%rd171, %rd170, %rd168;
	mov.b64 	{%r135, %r140}, %rd171;
	mov.b32 	%r141, 8;
	// begin inline asm
	shfl.sync.down.b32 %r134, %r135, %r141, %r152, %r153;
	// end inline asm
	// begin inline asm
	shfl.sync.down.b32 %r139, %r140, %r141, %r152, %r153;
	// end inline asm
	mov.b64 	%rd172, {%r134, %r139};
	setp.gt.s32 	%p63, %r103, 23;
	selp.b64 	%rd173, 0, %rd172, %p63;
	add.s64 	%rd174, %rd173, %rd171;
	mov.b64 	{%r145, %r150}, %rd174;
	mov.b32 	%r151, 16;
	// begin inline asm
	shfl.sync.down.b32 %r144, %r145, %r151, %r152, %r153;
	// end inline asm
	// begin inline asm
	shfl.sync.down.b32 %r149, %r150, %r151, %r152, %r153;
	// end inline asm
	mov.b64 	%rd175, {%r144, %r149};
	setp.gt.s32 	%p64, %r103, 15;
	selp.b64 	%rd176, 0, %rd175, %p64;
	add.s64 	%rd402, %rd176, %rd174;
	setp.ne.s32 	%p65, %r103, 0;
	@%p65 bra 	$L__BB10_47;
	shr.u32 	%r154, %r25, 2;
	and.b32  	%r155, %r154, 248;
	mov.u32 	%r156, _ZZN3cub18CUB_300001_SM_10006detail6reduce28DeviceReduceSingleTileKernelINS2_10policy_hubIlyN4cuda3std3__44plusIlEEE10Policy1000EN6thrust24THRUST_300001_SM_1000_NS18transform_iteratorINSD_6detail14equal_to_valueIiEENSF_15normal_iteratorINSD_10device_ptrIiEEEEllEEPlyS9_llNS7_10__identityEEEvT0_T1_T2_T3_T4_T6_E12temp_storage;
	add.s32 	%r157, %r156, %r155;
	st.shared.u64 	[%r157+16], %rd402;
$L__BB10_47:
	bar.sync 	0;
	setp.ne.s32 	%p66, %r25, 0;
	@%p66 bra 	$L__BB10_49;
	ld.shared.u64 	%rd177, [_ZZN3cub18CUB_300001_SM_10006detail6reduce28DeviceReduceSingleTileKernelINS2_10policy_hubIlyN4cuda3std3__44plusIlEEE10Policy1000EN6thrust24THRUST_300001_SM_1000_NS18transform_iteratorINSD_6detail14equal_to_valueIiEENSF_15normal_iteratorINSD_10device_ptrIiEEEEllEEPlyS9_llNS7_10__identityEEEvT0_T1_T2_T3_T4_T6_E12temp_storage+24];
	add.s64 	%rd178, %rd177, %rd402;
	ld.shared.u64 	%rd179, [_ZZN3cub18CUB_300001_SM_10006detail6reduce28DeviceReduceSingleTileKernelINS2_10policy_hubIlyN4cuda3std3__44plusIlEEE10Policy1000EN6thrust24THRUST_300001_SM_1000_NS18transform_iteratorINSD_6detail14equal_to_valueIiEENSF_15normal_iteratorINSD_10device_ptrIiEEEEllEEPlyS9_llNS7_10__identityEEEvT0_T1_T2_T3_T4_T6_E12temp_storage+32];
	add.s64 	%rd180, %rd178, %rd179;
	ld.shared.u64 	%rd181, [_ZZN3cub18CUB_300001_SM_10006detail6reduce28DeviceReduceSingleTileKernelINS2_10policy_hubIlyN4cuda3std3__44plusIlEEE10Policy1000EN6thrust24THRUST_300001_SM_1000_NS18transform_iteratorINSD_6detail14equal_to_valueIiEENSF_15normal_iteratorINSD_10device_ptrIiEEEEllEEPlyS9_llNS7_10__identityEEEvT0_T1_T2_T3_T4_T6_E12temp_storage+40];
	add.s64 	%rd182, %rd180, %rd181;
	ld.shared.u64 	%rd183, [_ZZN3cub18CUB_300001_SM_10006detail6reduce28DeviceReduceSingleTileKernelINS2_10policy_hubIlyN4cuda3std3__44plusIlEEE10Policy1000EN6thrust24THRUST_300001_SM_1000_NS18transform_iteratorINSD_6detail14equal_to_valueIiEENSF_15normal_iteratorINSD_10device_ptrIiEEEEllEEPlyS9_llNS7_10__identityEEEvT0_T1_T2_T3_T4_T6_E12temp_storage+48];
	add.s64 	%rd184, %rd182, %rd183;
	ld.shared.u64 	%rd185, [_ZZN3cub18CUB_300001_SM_10006detail6reduce28DeviceReduceSingleTileKernelINS2_10policy_hubIlyN4cuda3std3__44plusIlEEE10Policy1000EN6thrust24THRUST_300001_SM_1000_NS18transform_iteratorINSD_6detail14equal_to_valueIiEENSF_15normal_iteratorINSD_10device_ptrIiEEEEllEEPlyS9_llNS7_10__identityEEEvT0_T1_T2_T3_T4_T6_E12temp_storage+56];
	add.s64 	%rd186, %rd184, %rd185;
	ld.shared.u64 	%rd187, [_ZZN3cub18CUB_300001_SM_10006detail6reduce28DeviceReduceSingleTileKernelINS2_10policy_hubIlyN4cuda3std3__44plusIlEEE10Policy1000EN6thrust24THRUST_300001_SM_1000_NS18transform_iteratorINSD_6detail14equal_to_valueIiEENSF_15normal_iteratorINSD_10device_ptrIiEEEEllEEPlyS9_llNS7_10__identityEEEvT0_T1_T2_T3_T4_T6_E12temp_storage+64];
	add.s64 	%rd188, %rd186, %rd187;
	ld.shared.u64 	%rd189, [_ZZN3cub18CUB_300001_SM_10006detail6reduce28DeviceReduceSingleTileKernelINS2_10policy_hubIlyN4cuda3std3__44plusIlEEE10Policy1000EN6thrust24THRUST_300001_SM_1000_NS18transform_iteratorINSD_6detail14equal_to_valueIiEENSF_15normal_iteratorINSD_10device_ptrIiEEEEllEEPlyS9_llNS7_10__identityEEEvT0_T1_T2_T3_T4_T6_E12temp_storage+72];
	add.s64 	%rd190, %rd188, %rd189;
	ld.shared.u64 	%rd191, [_ZZN3cub18CUB_300001_SM_10006detail6reduce28DeviceReduceSingleTileKernelINS2_10policy_hubIlyN4cuda3std3__44plusIlEEE10Policy1000EN6thrust24THRUST_300001_SM_1000_NS18transform_iteratorINSD_6detail14equal_to_valueIiEENSF_15normal_iteratorINSD_10device_ptrIiEEEEllEEPlyS9_llNS7_10__identityEEEvT0_T1_T2_T3_T4_T6_E12temp_storage+80];
	add.s64 	%rd192, %rd190, %rd191;
	ld.shared.u64 	%rd193, [_ZZN3cub18CUB_300001_SM_10006detail6reduce28DeviceReduceSingleTileKernelINS2_10policy_hubIlyN4cuda3std3__44plusIlEEE10Policy1000EN6thrust24THRUST_300001_SM_1000_NS18transform_iteratorINSD_6detail14equal_to_valueIiEENSF_15normal_iteratorINSD_10device_ptrIiEEEEllEEPlyS9_llNS7_10__identityEEEvT0_T1_T2_T3_T4_T6_E12temp_storage+88];
	add.s64 	%rd194, %rd192, %rd193;
	ld.shared.u64 	%rd195, [_ZZN3cub18CUB_300001_SM_10006detail6reduce28DeviceReduceSingleTileKernelINS2_10policy_hubIlyN4cuda3std3__44plusIlEEE10Policy1000EN6thrust24THRUST_300001_SM_1000_NS18transform_iteratorINSD_6detail14equal_to_valueIiEENSF_15normal_iteratorINSD_10device_ptrIiEEEEllEEPlyS9_llNS7_10__identityEEEvT0_T1_T2_T3_T4_T6_E12temp_storage+96];
	add.s64 	%rd196, %rd194, %rd195;
	ld.shared.u64 	%rd197, [_ZZN3cub18CUB_300001_SM_10006detail6reduce28DeviceReduceSingleTileKernelINS2_10policy_hubIlyN4cuda3std3__44plusIlEEE10Policy1000EN6thrust24THRUST_300001_SM_1000_NS18transform_iteratorINSD_6detail14equal_to_valueIiEENSF_15normal_iteratorINSD_10device_ptrIiEEEEllEEPlyS9_llNS7_10__identityEEEvT0_T1_T2_T3_T4_T6_E12temp_storage+104];
	add.s64 	%rd198, %rd196, %rd197;
	ld.shared.u64 	%rd199, [_ZZN3cub18CUB_300001_SM_10006detail6reduce28DeviceReduceSingleTileKernelINS2_10policy_hubIlyN4cuda3std3__44plusIlEEE10Policy1000EN6thrust24THRUST_300001_SM_1000_NS18transform_iteratorINSD_6detail14equal_to_valueIiEENSF_15normal_iteratorINSD_10device_ptrIiEEEEllEEPlyS9_llNS7_10__identityEEEvT0_T1_T2_T3_T4_T6_E12temp_storage+112];
	add.s64 	%rd200, %rd198, %rd199;
	ld.shared.u64 	%rd201, [_ZZN3cub18CUB_300001_SM_10006detail6reduce28DeviceReduceSingleTileKernelINS2_10policy_hubIlyN4cuda3std3__44plusIlEEE10Policy1000EN6thrust24THRUST_300001_SM_1000_NS18transform_iteratorINSD_6detail14equal_to_valueIiEENSF_15normal_iteratorINSD_10device_ptrIiEEEEllEEPlyS9_llNS7_10__identityEEEvT0_T1_T2_T3_T4_T6_E12temp_storage+120];
	add.s64 	%rd202, %rd200, %rd201;
	ld.shared.u64 	%rd203, [_ZZN3cub18CUB_300001_SM_10006detail6reduce28DeviceReduceSingleTileKernelINS2_10policy_hubIlyN4cuda3std3__44plusIlEEE10Policy1000EN6thrust24THRUST_300001_SM_1000_NS18transform_iteratorINSD_6detail14equal_to_valueIiEENSF_15normal_iteratorINSD_10device_ptrIiEEEEllEEPlyS9_llNS7_10__identityEEEvT0_T1_T2_T3_T4_T6_E12temp_storage+128];
	add.s64 	%rd204, %rd202, %rd203;
	ld.shared.u64 	%rd205, [_ZZN3cub18CUB_300001_SM_10006detail6reduce28DeviceReduceSingleTileKernelINS2_10policy_hubIlyN4cuda3std3__44plusIlEEE10Policy1000EN6thrust24THRUST_300001_SM_1000_NS18transform_iteratorINSD_6detail14equal_to_valueIiEENSF_15normal_iteratorINSD_10device_ptrIiEEEEllEEPlyS9_llNS7_10__identityEEEvT0_T1_T2_T3_T4_T6_E12temp_storage+136];
	add.s64 	%rd402, %rd204, %rd205;
$L__BB10_49:
	mov.u32 	%r310, %tid.x;
	setp.ne.s32 	%p138, %r310, 0;
	@%p138 bra 	$L__BB10_51;
	add.s64 	%rd375, %rd402, %rd59;
	st.global.u64 	[%rd1], %rd375;
$L__BB10_51:
	ret;

}
	// .globl	_ZN3cub18CUB_300001_SM_10006detail6reduce18DeviceReduceKernelINS2_10policy_hubIlyN4cuda3std3__44plusIlEEE10Policy1000EN6thrust24THRUST_300001_SM_1000_NS18transform_iteratorINSD_6detail14equal_to_valueIiEENSF_15normal_iteratorINSD_10device_ptrIiEEEEllEEyS9_lNS7_10__identityEEEvT0_PT3_T1_NS0_13GridEvenShareISR_EET2_T4_
.visible .entry _ZN3cub18CUB_300001_SM_10006detail6reduce18DeviceReduceKernelINS2_10policy_hubIlyN4cuda3std3__44plusIlEEE10Policy1000EN6thrust24THRUST_300001_SM_1000_NS18transform_iteratorINSD_6detail14equal_to_valueIiEENSF_15normal_iteratorINSD_10device_ptrIiEEEEllEEyS9_lNS7_10__identityEEEvT0_PT3_T1_NS0_13GridEvenShareISR_EET2_T4_(
	.param .align 8 .b8 _ZN3cub18CUB_300001_SM_10006detail6reduce18DeviceReduceKernelINS2_10policy_hubIlyN4cuda3std3__44plusIlEEE10Policy1000EN6thrust24THRUST_300001_SM_1000_NS18transform_iteratorINSD_6detail14equal_to_valueIiEENSF_15normal_iteratorINSD_10device_ptrIiEEEEllEEyS9_lNS7_10__identityEEEvT0_PT3_T1_NS0_13GridEvenShareISR_EET2_T4__param_0[16],
	.param .u64 .ptr .align 1 _ZN3cub18CUB_300001_SM_10006detail6reduce18DeviceReduceKernelINS2_10policy_hubIlyN4cuda3std3__44plusIlEEE10Policy1000EN6thrust24THRUST_300001_SM_1000_NS18transform_iteratorINSD_6detail14equal_to_valueIiEENSF_15normal_iteratorINSD_10device_ptrIiEEEEllEEyS9_lNS7_10__identityEEEvT0_PT3_T1_NS0_13GridEvenShareISR_EET2_T4__param_1,
	.param .u64 _ZN3cub18CUB_300001_SM_10006detail6reduce18DeviceReduceKernelINS2_10policy_hubIlyN4cuda3std3__44plusIlEEE10Policy1000EN6thrust24THRUST_300001_SM_1000_NS18transform_iteratorINSD_6detail14equal_to_valueIiEENSF_15normal_iteratorINSD_10device_ptrIiEEEEllEEyS9_lNS7_10__identityEEEvT0_PT3_T1_NS0_13GridEvenShareISR_EET2_T4__param_2,
	.param .align 8 .b8 _ZN3cub18CUB_300001_SM_10006detail6reduce18DeviceReduceKernelINS2_10policy_hubIlyN4cuda3std3__44plusIlEEE10Policy1000EN6thrust24THRUST_300001_SM_1000_NS18transform_iteratorINSD_6detail14equal_to_valueIiEENSF_15normal_iteratorINSD_10device_ptrIiEEEEllEEyS9_lNS7_10__identityEEEvT0_PT3_T1_NS0_13GridEvenShareISR_EET2_T4__param_3[72],
	.param .align 1 .b8 _ZN3cub18CUB_300001_SM_10006detail6reduce18DeviceReduceKernelINS2_10policy_hubIlyN4cuda3std3__44plusIlEEE10Policy1000EN6thrust24THRUST_300001_SM_1000_NS18transform_iteratorINSD_6detail14equal_to_valueIiEENSF_15normal_iteratorINSD_10device_ptrIiEEEEllEEyS9_lNS7_10__identityEEEvT0_PT3_T1_NS0_13GridEvenShareISR_EET2_T4__param_4[1],
	.param .align 1 .b8 _ZN3cub18CUB_300001_SM_10006detail6reduce18DeviceReduceKernelINS2_10policy_hubIlyN4cuda3std3__44plusIlEEE10Policy1000EN6thrust24THRUST_300001_SM_1000_NS18transform_iteratorINSD_6detail14equal_to_valueIiEENSF_15normal_iteratorINSD_10device_ptrIiEEEEllEEyS9_lNS7_10__identityEEEvT0_PT3_T1_NS0_13GridEvenShareISR_EET2_T4__param_5[1]
)
.maxntid 512
{
	.reg .pred 	%p<138>;
	.reg .b16 	%rs<4>;
	.reg .b32 	%r<354>;
	.reg .b64 	%rd<420>;
	// demoted variable
	.shared .align 8 .b8 _ZZN3cub18CUB_300001_SM_10006detail6reduce18DeviceReduceKernelINS2_10policy_hubIlyN4cuda3std3__44plusIlEEE10Policy1000EN6thrust24THRUST_300001_SM_1000_NS18transform_iteratorINSD_6detail14equal_to_valueIiEENSF_15normal_iteratorINSD_10device_ptrIiEEEEllEEyS9_lNS7_10__identityEEEvT0_PT3_T1_NS0_13GridEvenShareISR_EET2_T4_E12temp_storage[152];
	ld.param.u32 	%r2, [_ZN3cub18CUB_300001_SM_10006detail6reduce18DeviceReduceKernelINS2_10policy_hubIlyN4cuda3std3__44plusIlEEE10Policy1000EN6thrust24THRUST_300001_SM_1000_NS18transform_iteratorINSD_6detail14equal_to_valueIiEENSF_15normal_iteratorINSD_10device_ptrIiEEEEllEEyS9_lNS7_10__identityEEEvT0_PT3_T1_NS0_13GridEvenShareISR_EET2_T4__param_0+8];
	ld.param.u64 	%rd1, [_ZN3cub18CUB_300001_SM_10006detail6reduce18DeviceReduceKernelINS2_10policy_hubIlyN4cuda3std3__44plusIlEEE10Policy1000EN6thrust24THRUST_300001_SM_1000_NS18transform_iteratorINSD_6detail14equal_to_valueIiEENSF_15normal_iteratorINSD_10device_ptrIiEEEEllEEyS9_lNS7_10__identityEEEvT0_PT3_T1_NS0_13GridEvenShareISR_EET2_T4__param_3+32];
	ld.param.u32 	%r1, [_ZN3cub18CUB_300001_SM_10006detail6reduce18DeviceReduceKernelINS2_10policy_hubIlyN4cuda3std3__44plusIlEEE10Policy1000EN6thrust24THRUST_300001_SM_1000_NS18transform_iteratorINSD_6detail14equal_to_valueIiEENSF_15normal_iteratorINSD_10device_ptrIiEEEEllEEyS9_lNS7_10__identityEEEvT0_PT3_T1_NS0_13GridEvenShareISR_EET2_T4__param_3+40];
	ld.param.u64 	%rd64, [_ZN3cub18CUB_300001_SM_10006detail6reduce18DeviceReduceKernelINS2_10policy_hubIlyN4cuda3std3__44plusIlEEE10Policy1000EN6thrust24THRUST_300001_SM_1000_NS18transform_iteratorINSD_6detail14equal_to_valueIiEENSF_15normal_iteratorINSD_10device_ptrIiEEEEllEEyS9_lNS7_10__identityEEEvT0_PT3_T1_NS0_13GridEvenShareISR_EET2_T4__param_0];
	cvta.to.global.u64 	%rd2, %rd64;
	mov.u32 	%r3, %ctaid.x;
	mul.lo.s32 	%r51, %r1, 3584;
	cvt.s64.s32 	%rd3, %r51;
	mul.lo.s32 	%r52, %r3, 3584;
	cvt.u64.u32 	%rd4, %r52;
	sub.s64 	%rd5, %rd1, %rd4;
	setp.gt.u64 	%p1, %rd5, 3583;
	@%p1 bra 	$L__BB11_25;
	cvt.u32.u64 	%r180, %rd4;
	cvt.u32.u64 	%r4, %rd1;
	sub.s32 	%r5, %r4, %r180;
	mov.u32 	%r6, %tid.x;
	setp.ge.s32 	%p66, %r6, %r5;
	mov.b64 	%rd403, 0;
	mov.u32 	%r341, %r6;
	@%p66 bra 	$L__BB11_3;
	add.s32 	%r182, %r180, %r6;
	mul.wide.u32 	%rd214, %r182, 4;
	add.s64 	%rd215, %rd2, %rd214;
	ld.global.u32 	%r183, [%rd215];
	setp.eq.s32 	%p67, %r183, %r2;
	selp.u64 	%rd403, 1, 0, %p67;
	add.s32 	%r341, %r6, 512;
$L__BB11_3:
	setp.ge.s32 	%p68, %r341, %r5;
	@%p68 bra 	$L__BB11_16;
	not.b32 	%r185, %r341;
	add.s32 	%r186, %r185, %r4;
	sub.s32 	%r187, %r186, %r180;
	shr.u32 	%r188, %r187, 9;
	add.s32 	%r9, %r188, 1;
	and.b32  	%r10, %r9, 15;
	setp.lt.u32 	%p69, %r187, 7680;
	@%p69 bra 	$L__BB11_7;
	and.b32  	%r189, %r9, 16777200;
	neg.s32 	%r339, %r189;
	mul.wide.u32 	%rd217, %r3, 14336;
	mul.wide.u32 	%rd218, %r341, 4;
	add.s64 	%rd219, %rd217, %rd218;
	add.s64 	%rd220, %rd219, %rd2;
	add.s64 	%rd394, %rd220, 16384;
$L__BB11_6:
	.pragma "nounroll";
	ld.global.u32 	%r190, [%rd394+-16384];
	setp.eq.s32 	%p70, %r190, %r2;
	selp.u64 	%rd221, 1, 0, %p70;
	add.s64 	%rd222, %rd403, %rd221;
	ld.global.u32 	%r191, [%rd394+-14336];
	setp.eq.s32 	%p71, %r191, %r2;
	selp.u64 	%rd223, 1, 0, %p71;
	add.s64 	%rd224, %rd222, %rd223;
	ld.global.u32 	%r192, [%rd394+-12288];
	setp.eq.s32 	%p72, %r192, %r2;
	selp.u64 	%rd225, 1, 0, %p72;
	add.s64 	%rd226, %rd224, %rd225;
	ld.global.u32 	%r193, [%rd394+-10240];
	setp.eq.s32 	%p73, %r193, %r2;
	selp.u64 	%rd227, 1, 0, %p73;
	add.s64 	%rd228, %rd226, %rd227;
	ld.global.u32 	%r194, [%rd394+-8192];
	setp.eq.s32 	%p74, %r194, %r2;
	selp.u64 	%rd229, 1, 0, %p74;
	add.s64 	%rd230, %rd228, %rd229;
	ld.global.u32 	%r195, [%rd394+-6144];
	setp.eq.s32 	%p75, %r195, %r2;
	selp.u64 	%rd231, 1, 0, %p75;
	add.s64 	%rd232, %rd230, %rd231;
	ld.global.u32 	%r196, [%rd394+-4096];
	setp.eq.s32 	%p76, %r196, %r2;
	selp.u64 	%rd233, 1, 0, %p76;
	add.s64 	%rd234, %rd232, %rd233;
	ld.global.u32 	%r197, [%rd394+-2048];
	setp.eq.s32 	%p77, %r197, %r2;
	selp.u64 	%rd235, 1, 0, %p77;
	add.s64 	%rd236, %rd234, %rd235;
	ld.global.u32 	%r198, [%rd394];
	setp.eq.s32 	%p78, %r198, %r2;
	selp.u64 	%rd237, 1, 0, %p78;
	add.s64 	%rd238, %rd236, %rd237;
	ld.global.u32 	%r199, [%rd394+2048];
	setp.eq.s32 	%p79, %r199, %r2;
	selp.u64 	%rd239, 1, 0, %p79;
	add.s64 	%rd240, %rd238, %rd239;
	ld.global.u32 	%r200, [%rd394+4096];
	setp.eq.s32 	%p80, %r200, %r2;
	selp.u64 	%rd241, 1, 0, %p80;
	add.s64 	%rd242, %rd240, %rd241;
	ld.global.u32 	%r201, [%rd394+6144];
	setp.eq.s32 	%p81, %r201, %r2;
	selp.u64 	%rd243, 1, 0, %p81;
	add.s64 	%rd244, %rd242, %rd243;
	ld.global.u32 	%r202, [%rd394+8192];
	setp.eq.s32 	%p82, %r202, %r2;
	selp.u64 	%rd245, 1, 0, %p82;
	add.s64 	%rd246, %rd244, %rd245;
	ld.global.u32 	%r203, [%rd394+10240];
	setp.eq.s32 	%p83, %r203, %r2;
	selp.u64 	%rd247, 1, 0, %p83;
	add.s64 	%rd248, %rd246, %rd247;
	ld.global.u32 	%r204, [%rd394+12288];
	setp.eq.s32 	%p84, %r204, %r2;
	selp.u64 	%rd249, 1, 0, %p84;
	add.s64 	%rd250, %rd248, %rd249;
	ld.global.u32 	%r205, [%rd394+14336];
	setp.eq.s32 	%p85, %r205, %r2;
	selp.u64 	%rd251, 1, 0, %p85;
	add.s64 	%rd403, %rd250, %rd251;
	add.s32 	%r341, %r341, 8192;
	add.s32 	%r339, %r339, 16;
	add.s64 	%rd394, %rd394, 32768;
	setp.ne.s32 	%p86, %r339, 0;
	@%p86 bra 	$L__BB11_6;
$L__BB11_7:
	setp.eq.s32 	%p87, %r10, 0;
	@%p87 bra 	$L__BB11_16;
	and.b32  	%r17, %r9, 7;
	setp.lt.u32 	%p88, %r10, 8;
	@%p88 bra 	$L__BB11_10;
	cvt.s64.s32 	%rd253, %r341;
	add.s64 	%rd254, %rd253, %rd4;
	shl.b64 	%rd255, %rd254, 2;
	add.s64 	%rd256, %rd2, %rd255;
	ld.global.u32 	%r206, [%rd256];
	setp.eq.s32 	%p89, %r206, %r2;
	selp.u64 	%rd257, 1, 0, %p89;
	add.s64 	%rd258, %rd403, %rd257;
	ld.global.u32 	%r207, [%rd256+2048];
	setp.eq.s32 	%p90, %r207, %r2;
	selp.u64 	%rd259, 1, 0, %p90;
	add.s64 	%rd260, %rd258, %rd259;
	ld.global.u32 	%r208, [%rd256+4096];
	setp.eq.s32 	%p91, %r208, %r2;
	selp.u64 	%rd261, 1, 0, %p91;
	add.s64 	%rd262, %rd260, %rd261;
	ld.global.u32 	%r209, [%rd256+6144];
	setp.eq.s32 	%p92, %r209, %r2;
	selp.u64 	%rd263, 1, 0, %p92;
	add.s64 	%rd264, %rd262, %rd263;
	ld.global.u32 	%r210, [%rd256+8192];
	setp.eq.s32 	%p93, %r210, %r2;
	selp.u64 	%rd265, 1, 0, %p93;
	add.s64 	%rd266, %rd264, %rd265;
	ld.global.u32 	%r211, [%rd256+10240];
	setp.eq.s32 	%p94, %r211, %r2;
	selp.u64 	%rd267, 1, 0, %p94;
	add.s64 	%rd268, %rd266, %rd267;
	ld.global.u32 	%r212, [%rd256+12288];
	setp.eq.s32 	%p95, %r212, %r2;
	selp.u64 	%rd269, 1, 0, %p95;
	add.s64 	%rd270, %rd268, %rd269;
	ld.global.u32 	%r213, [%rd256+14336];
	setp.eq.s32 	%p96, %r213, %r2;
	selp.u64 	%rd271, 1, 0, %p96;
	add.s64 	%rd403, %rd270, %rd271;
	add.s32 	%r341, %r341, 4096;
$L__BB11_10:
	setp.eq.s32 	%p97, %r17, 0;
	@%p97 bra 	$L__BB11_16;
	and.b32  	%r20, %r9, 3;
	setp.lt.u32 	%p98, %r17, 4;
	@%p98 bra 	$L__BB11_13;
	cvt.s64.s32 	%rd273, %r341;
	add.s64 	%rd274, %rd273, %rd4;
	shl.b64 	%rd275, %rd274, 2;
	add.s64 	%rd276, %rd2, %rd275;
	ld.global.u32 	%r214, [%rd276];
	setp.eq.s32 	%p99, %r214, %r2;
	selp.u64 	%rd277, 1, 0, %p99;
	add.s64 	%rd278, %rd403, %rd277;
	ld.global.u32 	%r215, [%rd276+2048];
	setp.eq.s32 	%p100, %r215, %r2;
	selp.u64 	%rd279, 1, 0, %p100;
	add.s64 	%rd280, %rd278, %rd279;
	ld.global.u32 	%r216, [%rd276+4096];
	setp.eq.s32 	%p101, %r216, %r2;
	selp.u64 	%rd281, 1, 0, %p101;
	add.s64 	%rd282, %rd280, %rd281;
	ld.global.u32 	%r217, [%rd276+6144];
	setp.eq.s32 	%p102, %r217, %r2;
	selp.u64 	%rd283, 1, 0, %p102;
	add.s64 	%rd403, %rd282, %rd283;
	add.s32 	%r341, %r341, 2048;
$L__BB11_13:
	setp.eq.s32 	%p103, %r20, 0;
	@%p103 bra 	$L__BB11_16;
	mul.wide.u32 	%rd284, %r3, 14336;
	add.s64 	%rd21, %rd2, %rd284;
	neg.s32 	%r344, %r20;
$L__BB11_15:
	.pragma "nounroll";
	mul.wide.s32 	%rd285, %r341, 4;
	add.s64 	%rd286, %rd21, %rd285;
	ld.global.u32 	%r218, [%rd286];
	setp.eq.s32 	%p104, %r218, %r2;
	selp.u64 	%rd287, 1, 0, %p104;
	add.s64 	%rd403, %rd403, %rd287;
	add.s32 	%r341, %r341, 512;
	add.s32 	%r344, %r344, 1;
	setp.ne.s32 	%p105, %r344, 0;
	@%p105 bra 	$L__BB11_15;
$L__BB11_16:
	setp.lt.s32 	%p106, %r5, 512;
	@%p106 bra 	$L__BB11_21;
	// begin inline asm
	mov.u32 %r282, %laneid;
	// end inline asm
	mov.b64 	{%r284, %r289}, %rd403;
	mov.b32 	%r290, 1;
	mov.b32 	%r331, 31;
	mov.b32 	%r332, -1;
	// begin inline asm
	shfl.sync.down.b32 %r283, %r284, %r290, %r331, %r332;
	// end inline asm
	// begin inline asm
	shfl.sync.down.b32 %r288, %r289, %r290, %r331, %r332;
	// end inline asm
	mov.b64 	%rd346, {%r283, %r288};
	setp.gt.s32 	%p130, %r282, 30;
	selp.b64 	%rd347, 0, %rd346, %p130;
	add.s64 	%rd348, %rd347, %rd403;
	mov.b64 	{%r294, %r299}, %rd348;
	mov.b32 	%r300, 2;
	// begin inline asm
	shfl.sync.down.b32 %r293, %r294, %r300, %r331, %r332;
	// end inline asm
	// begin inline asm
	shfl.sync.down.b32 %r298, %r299, %r300, %r331, %r332;
	// end inline asm
	mov.b64 	%rd349, {%r293, %r298};
	setp.gt.s32 	%p131, %r282, 29;
	selp.b64 	%rd350, 0, %rd349, %p131;
	add.s64 	%rd351, %rd350, %rd348;
	mov.b64 	{%r304, %r309}, %rd351;
	mov.b32 	%r310, 4;
	// begin inline asm
	shfl.sync.down.b32 %r303, %r304, %r310, %r331, %r332;
	// end inline asm
	// begin inline asm
	shfl.sync.down.b32 %r308, %r309, %r310, %r331, %r332;
	// end inline asm
	mov.b64 	%rd352, {%r303, %r308};
	setp.gt.s32 	%p132, %r282, 27;
	selp.b64 	%rd353, 0, %rd352, %p132;
	add.s64 	%rd354, %rd353, %rd351;
	mov.b64 	{%r314, %r319}, %rd354;
	mov.b32 	%r320, 8;
	// begin inline asm
	shfl.sync.down.b32 %r313, %r314, %r320, %r331, %r332;
	// end inline asm
	// begin inline asm
	shfl.sync.down.b32 %r318, %r319, %r320, %r331, %r332;
	// end inline asm
	mov.b64 	%rd355, {%r313, %r318};
	setp.gt.s32 	%p133, %r282, 23;
	selp.b64 	%rd356, 0, %rd355, %p133;
	add.s64 	%rd357, %rd356, %rd354;
	mov.b64 	{%r324, %r329}, %rd357;
	mov.b32 	%r330, 16;
	// begin inline asm
	shfl.sync.down.b32 %r323, %r324, %r330, %r331, %r332;
	// end inline asm
	// begin inline asm
	shfl.sync.down.b32 %r328, %r329, %r330, %r331, %r332;
	// end inline asm
	mov.b64 	%rd358, {%r323, %r328};
	setp.gt.s32 	%p134, %r282, 15;
	selp.b64 	%rd359, 0, %rd358, %p134;
	add.s64 	%rd419, %rd359, %rd357;
	setp.ne.s32 	%p135, %r282, 0;
	@%p135 bra 	$L__BB11_19;
	shr.u32 	%r333, %r6, 2;
	and.b32  	%r334, %r333, 248;
	mov.u32 	%r335, _ZZN3cub18CUB_300001_SM_10006detail6reduce18DeviceReduceKernelINS2_10policy_hubIlyN4cuda3std3__44plusIlEEE10Policy1000EN6thrust24THRUST_300001_SM_1000_NS18transform_iteratorINSD_6detail14equal_to_valueIiEENSF_15normal_iteratorINSD_10device_ptrIiEEEEllEEyS9_lNS7_10__identityEEEvT0_PT3_T1_NS0_13GridEvenShareISR_EET2_T4_E12temp_storage;
	add.s32 	%r336, %r335, %r334;
	st.shared.u64 	[%r336+16], %rd419;
$L__BB11_19:
	bar.sync 	0;
	setp.ne.s32 	%p136, %r6, 0;
	@%p136 bra 	$L__BB11_46;
	ld.shared.u64 	%rd360, [_ZZN3cub18CUB_300001_SM_10006detail6reduce18DeviceReduceKernelINS2_10policy_hubIlyN4cuda3std3__44plusIlEEE10Policy1000EN6thrust24THRUST_300001_SM_1000_NS18transform_iteratorINSD_6detail14equal_to_valueIiEENSF_15normal_iteratorINSD_10device_ptrIiEEEEllEEyS9_lNS7_10__identityEEEvT0_PT3_T1_NS0_13GridEvenShareISR_EET2_T4_E12temp_storage+24];
	add.s64 	%rd361, %rd360, %rd419;
	ld.shared.u64 	%rd362, [_ZZN3cub18CUB_300001_SM_10006detail6reduce18DeviceReduceKernelINS2_10policy_hubIlyN4cuda3std3__44plusIlEEE10Policy1000EN6thrust24THRUST_300001_SM_1000_NS18transform_iteratorINSD_6detail14equal_to_valueIiEENSF_15normal_iteratorINSD_10device_ptrIiEEEEllEEyS9_lNS7_10__identityEEEvT0_PT3_T1_NS0_13GridEvenShareISR_EET2_T4_E12temp_storage+32];
	add.s64 	%rd363, %rd361, %rd362;
	ld.shared.u64 	%rd364, [_ZZN3cub18CUB_300001_SM_10006detail6reduce18DeviceReduceKernelINS2_10policy_hubIlyN4cuda3std3__44plusIlEEE10Policy1000EN6thrust24THRUST_300001_SM_1000_NS18transform_iteratorINSD_6detail14equal_to_valueIiEENSF_15normal_iteratorINSD_10device_ptrIiEEEEllEEyS9_lNS7_10__identityEEEvT0_PT3_T1_NS0_13GridEvenShareISR_EET2_T4_E12temp_storage+40];
	add.s64 	%rd365, %rd363, %rd364;
	ld.shared.u64 	%rd366, [_ZZN3cub18CUB_300001_SM_10006detail6reduce18DeviceReduceKernelINS2_10policy_hubIlyN4cuda3std3__44plusIlEEE10Policy1000EN6thrust24THRUST_300001_SM_1000_NS18transform_iteratorINSD_6detail14equal_to_valueIiEENSF_15normal_iteratorINSD_10device_ptrIiEEEEllEEyS9_lNS7_10__identityEEEvT0_PT3_T1_NS0_13GridEvenShareISR_EET2_T4_E12temp_storage+48];
	add.s64 	%rd367, %rd365, %rd366;
	ld.shared.u64 	%rd368, [_ZZN3cub18CUB_300001_SM_10006detail6reduce18DeviceReduceKernelINS2_10policy_hubIlyN4cuda3std3__44plusIlEEE10Policy1000EN6thrust24THRUST_300001_SM_1000_NS18transform_iteratorINSD_6detail14equal_to_valueIiEENSF_15normal_iteratorINSD_10device_ptrIiEEEEllEEyS9_lNS7_10__identityEEEvT0_PT3_T1_NS0_13GridEvenShareISR_EET2_T4_E12temp_storage+56];
	add.s64 	%rd369, %rd367, %rd368;
	ld.shared.u64 	%rd370, [_ZZN3cub18CUB_300001_SM_10006detail6reduce18DeviceReduceKernelINS2_10policy_hubIlyN4cuda3std3__44plusIlEEE10Policy1000EN6thrust24THRUST_300001_SM_1000_NS18transform_iteratorINSD_6detail14equal_to_valueIiEENSF_15normal_iteratorINSD_10device_ptrIiEEEEllEEyS9_lNS7_10__identityEEEvT0_PT3_T1_NS0_13GridEvenShareISR_EET2_T4_E12temp_storage+64];
	add.s64 	%rd371, %rd369, %rd370;
	ld.shared.u64 	%rd372, [_ZZN3cub18CUB_300001_SM_10006detail6reduce18DeviceReduceKernelINS2_10policy_hubIlyN4cuda3std3__44plusIlEEE10Policy1000EN6thrust24THRUST_300001_SM_1000_NS18transform_iteratorINSD_6detail14equal_to_valueIiEENSF_15normal_iteratorINSD_10device_ptrIiEEEEllEEyS9_lNS7_10__identityEEEvT0_PT3_T1_NS0_13GridEvenShareISR_EET2_T4_E12temp_storage+72];
	add.s64 	%rd373, %rd371, %rd372;
	ld.shared.u64 	%rd374, [_ZZN3cub18CUB_300001_SM_10006detail6reduce18DeviceReduceKernelINS2_10policy_hubIlyN4cuda3std3__44plusIlEEE10Policy1000EN6thrust24THRUST_300001_SM_1000_NS18transform_iteratorINSD_6detail14equal_to_valueIiEENSF_15normal_iteratorINSD_10device_ptrIiEEEEllEEyS9_lNS7_10__identityEEEvT0_PT3_T1_NS0_13GridEvenShareISR_EET2_T4_E12temp_storage+80];
	add.s64 	%rd375, %rd373, %rd374;
	ld.shared.u64 	%rd376, [_ZZN3cub18CUB_300001_SM_10006detail6reduce18DeviceReduceKernelINS2_10policy_hubIlyN4cuda3std3__44plusIlEEE10Policy1000EN6thrust24THRUST_300001_SM_1000_NS18transform_iteratorINSD_6detail14equal_to_valueIiEENSF_15normal_iteratorINSD_10device_ptrIiEEEEllEEyS9_lNS7_10__identityEEEvT0_PT3_T1_NS0_13GridEvenShareISR_EET2_T4_E12temp_storage+88];
	add.s64 	%rd377, %rd375, %rd376;
	ld.shared.u64 	%rd378, [_ZZN3cub18CUB_300001_SM_10006detail6reduce18DeviceReduceKernelINS2_10policy_hubIlyN4cuda3std3__44plusIlEEE10Policy1000EN6thrust24THRUST_300001_SM_1000_NS18transform_iteratorINSD_6detail14equal_to_valueIiEENSF_15normal_iteratorINSD_10device_ptrIiEEEEllEEyS9_lNS7_10__identityEEEvT0_PT3_T1_NS0_13GridEvenShareISR_EET2_T4_E12temp_storage+96];
	add.s64 	%rd379, %rd377, %rd378;
	ld.shared.u64 	%rd380, [_ZZN3cub18CUB_300001_SM_10006detail6reduce18DeviceReduceKernelINS2_10policy_hubIlyN4cuda3std3__44plusIlEEE10Policy1000EN6thrust24THRUST_300001_SM_1000_NS18transform_iteratorINSD_6detail14equal_to_valueIiEENSF_15normal_iteratorINSD_10device_ptrIiEEEEllEEyS9_lNS7_10__identityEEEvT0_PT3_T1_NS0_13GridEvenShareISR_EET2_T4_E12temp_storage+104];
	add.s64 	%rd381, %rd379, %rd380;
	ld.shared.u64 	%rd382, [_ZZN3cub18CUB_300001_SM_10006detail6reduce18DeviceReduceKernelINS2_10policy_hubIlyN4cuda3std3__44plusIlEEE10Policy1000EN6thrust24THRUST_300001_SM_1000_NS18transform_iteratorINSD_6detail14equal_to_valueIiEENSF_15normal_iteratorINSD_10device_ptrIiEEEEllEEyS9_lNS7_10__identityEEEvT0_PT3_T1_NS0_13GridEvenShareISR_EET2_T4_E12temp_storage+112];
	add.s64 	%rd383, %rd381, %rd382;
	ld.shared.u64 	%rd384, [_ZZN3cub18CUB_300001_SM_10006detail6reduce18DeviceReduceKernelINS2_10policy_hubIlyN4cuda3std3__44plusIlEEE10Policy1000EN6thrust24THRUST_300001_SM_1000_NS18transform_iteratorINSD_6detail14equal_to_valueIiEENSF_15normal_iteratorINSD_10device_ptrIiEEEEllEEyS9_lNS7_10__identityEEEvT0_PT3_T1_NS0_13GridEvenShareISR_EET2_T4_E12temp_storage+120];
	add.s64 	%rd385, %rd383, %rd384;
	ld.shared.u64 	%rd386, [_ZZN3cub18CUB_300001_SM_10006detail6reduce18DeviceReduceKernelINS2_10policy_hubIlyN4cuda3std3__44plusIlEEE10Policy1000EN6thrust24THRUST_300001_SM_1000_NS18transform_iteratorINSD_6detail14equal_to_valueIiEENSF_15normal_iteratorINSD_10device_ptrIiEEEEllEEyS9_lNS7_10__identityEEEvT0_PT3_T1_NS0_13GridEvenShareISR_EET2_T4_E12temp_storage+128];
	add.s64 	%rd387, %rd385, %rd386;
	ld.shared.u64 	%rd388, [_ZZN3cub18CUB_300001_SM_10006detail6reduce18DeviceReduceKernelINS2_10policy_hubIlyN4cuda3std3__44plusIlEEE10Policy1000EN6thrust24THRUST_300001_SM_1000_NS18transform_iteratorINSD_6detail14equal_to_valueIiEENSF_15normal_iteratorINSD_10device_ptrIiEEEEllEEyS9_lNS7_10__identityEEEvT0_PT3_T1_NS0_13GridEvenShareISR_EET2_T4_E12temp_storage+136];
	add.s64 	%rd419, %rd387, %rd388;
	bra.uni 	$L__BB11_46;
$L__BB11_21:
	// begin inline asm
	mov.u32 %r219, %laneid;
	// end inline asm
	and.b32  	%r270, %r6, 992;
	add.s32 	%r271, %r270, 32;
	setp.gt.s32 	%p107, %r271, %r5;
	not.b32 	%r272, %r270;
	add.s32 	%r273, %r5, %r272;
	selp.b32 	%r268, %r273, 31, %p107;
	mov.b64 	{%r221, %r226}, %rd403;
	mov.b32 	%r227, 1;
	mov.b32 	%r269, -1;
	// begin inline asm
	shfl.sync.down.b32 %r220, %r221, %r227, %r268, %r269;
	// end inline asm
	// begin inline asm
	shfl.sync.down.b32 %r225, %r226, %r227, %r268, %r269;
	// end inline asm
	mov.b64 	%rd288, {%r220, %r225};
	setp.lt.s32 	%p108, %r219, %r268;
	selp.b64 	%rd289, %rd288, 0, %p108;
	add.s64 	%rd290, %rd289, %rd403;
	mov.b64 	{%r231, %r236}, %rd290;
	mov.b32 	%r237, 2;
	// begin inline asm
	shfl.sync.down.b32 %r230, %r231, %r237, %r268, %r269;
	// end inline asm
	// begin inline asm
	shfl.sync.down.b32 %r235, %r236, %r237, %r268, %r269;
	// end inline asm
	mov.b64 	%rd291, {%r230, %r235};
	add.s32 	%r274, %r219, 2;
	setp.gt.s32 	%p109, %r274, %r268;
	selp.b64 	%rd292, 0, %rd291, %p109;
	add.s64 	%rd293, %rd292, %rd290;
	mov.b64 	{%r241, %r246}, %rd293;
	mov.b32 	%r247, 4;
	// begin inline asm
	shfl.sync.down.b32 %r240, %r241, %r247, %r268, %r269;
	// end inline asm
	// begin inline asm
	shfl.sync.down.b32 %r245, %r246, %r247, %r268, %r269;
	// end inline asm
	mov.b64 	%rd294, {%r240, %r245};
	add.s32 	%r275, %r219, 4;
	setp.gt.s32 	%p110, %r275, %r268;
	selp.b64 	%rd295, 0, %rd294, %p110;
	add.s64 	%rd296, %rd295, %rd293;
	mov.b64 	{%r251, %r256}, %rd296;
	mov.b32 	%r257, 8;
	// begin inline asm
	shfl.sync.down.b32 %r250, %r251, %r257, %r268, %r269;
	// end inline asm
	// begin inline asm
	shfl.sync.down.b32 %r255, %r256, %r257, %r268, %r269;
	// end inline asm
	mov.b64 	%rd297, {%r250, %r255};
	add.s32 	%r276, %r219, 8;
	setp.gt.s32 	%p111, %r276, %r268;
	selp.b64 	%rd298, 0, %rd297, %p111;
	add.s64 	%rd299, %rd298, %rd296;
	mov.b64 	{%r261, %r266}, %rd299;
	mov.b32 	%r267, 16;
	// begin inline asm
	shfl.sync.down.b32 %r260, %r261, %r267, %r268, %r269;
	// end inline asm
	// begin inline asm
	shfl.sync.down.b32 %r265, %r266, %r267, %r268, %r269;
	// end inline asm
	mov.b64 	%rd300, {%r260, %r265};
	add.s32 	%r277, %r219, 16;
	setp.gt.s32 	%p112, %r277, %r268;
	selp.b64 	%rd301, 0, %rd300, %p112;
	add.s64 	%rd419, %rd301, %rd299;
	setp.ne.s32 	%p113, %r219, 0;
	@%p113 bra 	$L__BB11_23;
	shr.u32 	%r278, %r6, 2;
	and.b32  	%r279, %r278, 248;
	mov.u32 	%r280, _ZZN3cub18CUB_300001_SM_10006detail6reduce18DeviceReduceKernelINS2_10policy_hubIlyN4cuda3std3__44plusIlEEE10Policy1000EN6thrust24THRUST_300001_SM_1000_NS18transform_iteratorINSD_6detail14equal_to_valueIiEENSF_15normal_iteratorINSD_10device_ptrIiEEEEllEEyS9_lNS7_10__identityEEEvT0_PT3_T1_NS0_13GridEvenShareISR_EET2_T4_E12temp_storage;
	add.s32 	%r281, %r280, %r279;
	st.shared.u64 	[%r281+16], %rd419;
$L__BB11_23:
	bar.sync 	0;
	setp.ne.s32 	%p114, %r6, 0;
	@%p114 bra 	$L__BB11_46;
	setp.gt.s32 	%p115, %r5, 32;
	ld.shared.u64 	%rd302, [_ZZN3cub18CUB_300001_SM_10006detail6reduce18DeviceReduceKernelINS2_10policy_hubIlyN4cuda3std3__44plusIlEEE10Policy1000EN6thrust24THRUST_300001_SM_1000_NS18transform_iteratorINSD_6detail14equal_to_valueIiEENSF_15normal_iteratorINSD_10device_ptrIiEEEEllEEyS9_lNS7_10__identityEEEvT0_PT3_T1_NS0_13GridEvenShareISR_EET2_T4_E12temp_storage+24];
	selp.b64 	%rd303, %rd302, 0, %p115;
	add.s64 	%rd304, %rd303, %rd419;
	setp.gt.s32 	%p116, %r5, 64;
	ld.shared.u64 	%rd305, [_ZZN3cub18CUB_300001_SM_10006detail6reduce18DeviceReduceKernelINS2_10policy_hubIlyN4cuda3std3__44plusIlEEE10Policy1000EN6thrust24THRUST_300001_SM_1000_NS18transform_iteratorINSD_6detail14equal_to_valueIiEENSF_15normal_iteratorINSD_10device_ptrIiEEEEllEEyS9_lNS7_10__identityEEEvT0_PT3_T1_NS0_13GridEvenShareISR_EET2_T4_E12temp_storage+32];
	selp.b64 	%rd306, %rd305, 0, %p116;
	add.s64 	%rd307, %rd304, %rd306;
	setp.gt.s32 	%p117, %r5, 96;
	ld.shared.u64 	%rd308, [_ZZN3cub18CUB_300001_SM_10006detail6reduce18DeviceReduceKernelINS2_10policy_hubIlyN4cuda3std3__44plusIlEEE10Policy1000EN6thrust24THRUST_300001_SM_1000_NS18transform_iteratorINSD_6detail14equal_to_valueIiEENSF_15normal_iteratorINSD_10device_ptrIiEEEEllEEyS9_lNS7_10__identityEEEvT0_PT3_T1_NS0_13GridEvenShareISR_EET2_T4_E12temp_storage+40];
	selp.b64 	%rd309, %rd308, 0, %p117;
	add.s64 	%rd310, %rd307, %rd309;
	setp.gt.s32 	%p118, %r5, 128;
	ld.shared.u64 	%rd311, [_ZZN3cub18CUB_300001_SM_10006detail6reduce18DeviceReduceKernelINS2_10policy_hubIlyN4cuda3std3__44plusIlEEE10Policy1000EN6thrust24THRUST_300001_SM_1000_NS18transform_iteratorINSD_6detail14equal_to_valueIiEENSF_15normal_iteratorINSD_10device_ptrIiEEEEllEEyS9_lNS7_10__identityEEEvT0_PT3_T1_NS0_13GridEvenShareISR_EET2_T4_E12temp_storage+48];
	selp.b64 	%rd312, %rd311, 0, %p118;
	add.s64 	%rd313, %rd310, %rd312;
	setp.gt.s32 	%p119, %r5, 160;
	ld.shared.u64 	%rd314, [_ZZN3cub18CUB_300001_SM_10006detail6reduce18DeviceReduceKernelINS2_10policy_hubIlyN4cuda3std3__44plusIlEEE10Policy1000EN6thrust24THRUST_300001_SM_1000_NS18transform_iteratorINSD_6detail14equal_to_valueIiEENSF_15normal_iteratorINSD_10device_ptrIiEEEEllEEyS9_lNS7_10__identityEEEvT0_PT3_T1_NS0_13GridEvenShareISR_EET2_T4_E12temp_storage+56];
	selp.b64 	%rd315, %rd314, 0, %p119;
	add.s64 	%rd316, %rd313, %rd315;
	setp.gt.s32 	%p120, %r5, 192;
	ld.shared.u64 	%rd317, [_ZZN3cub18CUB_300001_SM_10006detail6reduce18DeviceReduceKernelINS2_10policy_hubIlyN4cuda3std3__44plusIlEEE10Policy1000EN6thrust24THRUST_300001_SM_1000_NS18transform_iteratorINSD_6detail14equal_to_valueIiEENSF_15normal_iteratorINSD_10device_ptrIiEEEEllEEyS9_lNS7_10__identityEEEvT0_PT3_T1_NS0_13GridEvenShareISR_EET2_T4_E12temp_storage+64];
	selp.b64 	%rd318, %rd317, 0, %p120;
	add.s64 	%rd319, %rd316, %rd318;
	setp.gt.s32 	%p121, %r5, 224;
	ld.shared.u64 	%rd320, [_ZZN3cub18CUB_300001_SM_10006detail6reduce18DeviceReduceKernelINS2_10policy_hubIlyN4cuda3std3__44plusIlEEE10Policy1000EN6thrust24THRUST_300001_SM_1000_NS18transform_iteratorINSD_6detail14equal_to_valueIiEENSF_15normal_iteratorINSD_10device_ptrIiEEEEllEEyS9_lNS7_10__identityEEEvT0_PT3_T1_NS0_13GridEvenShareISR_EET2_T4_E12temp_storage+72];
	selp.b64 	%rd321, %rd320, 0, %p121;
	add.s64 	%rd322, %rd319, %rd321;
	setp.gt.s32 	%p122, %r5, 256;
	ld.shared.u64 	%rd323, [_ZZN3cub18CUB_300001_SM_10006detail6reduce18DeviceReduceKernelINS2_10policy_hubIlyN4cuda3std3__44plusIlEEE10Policy1000EN6thrust24THRUST_300001_SM_1000_NS18transform_iteratorINSD_6detail14equal_to_valueIiEENSF_15normal_iteratorINSD_10device_ptrIiEEEEllEEyS9_lNS7_10__identityEEEvT0_PT3_T1_NS0_13GridEvenShareISR_EET2_T4_E12temp_storage+80];
	selp.b64 	%rd324, %rd323, 0, %p122;
	add.s64 	%rd325, %rd322, %rd324;
	setp.gt.s32 	%p123, %r5, 288;
	ld.shared.u64 	%rd326, [_ZZN3cub18CUB_300001_SM_10006detail6reduce18DeviceReduceKernelINS2_10policy_hubIlyN4cuda3std3__44plusIlEEE10Policy1000EN6thrust24THRUST_300001_SM_1000_NS18transform_iteratorINSD_6detail14equal_to_valueIiEENSF_15normal_iteratorINSD_10device_ptrIiEEEEllEEyS9_lNS7_10__identityEEEvT0_PT3_T1_NS0_13GridEvenShareISR_EET2_T4_E12temp_storage+88];
	selp.b64 	%rd327, %rd326, 0, %p123;
	add.s64 	%rd328, %rd325, %rd327;
	setp.gt.s32 	%p124, %r5, 320;
	ld.shared.u64 	%rd329, [_ZZN3cub18CUB_300001_SM_10006detail6reduce18DeviceReduceKernelINS2_10policy_hubIlyN4cuda3std3__44plusIlEEE10Policy1000EN6thrust24THRUST_300001_SM_1000_NS18transform_iteratorINSD_6detail14equal_to_valueIiEENSF_15normal_iteratorINSD_10device_ptrIiEEEEllEEyS9_lNS7_10__identityEEEvT0_PT3_T1_NS0_13GridEvenShareISR_EET2_T4_E12temp_storage+96];
	selp.b64 	%rd330, %rd329, 0, %p124;
	add.s64 	%rd331, %rd328, %rd330;
	setp.gt.s32 	%p125, %r5, 352;
	ld.shared.u64 	%rd332, [_ZZN3cub18CUB_300001_SM_10006detail6reduce18DeviceReduceKernelINS2_10policy_hubIlyN4cuda3std3__44plusIlEEE10Policy1000EN6thrust24THRUST_300001_SM_1000_NS18transform_iteratorINSD_6detail14equal_to_valueIiEENSF_15normal_iteratorINSD_10device_ptrIiEEEEllEEyS9_lNS7_10__identityEEEvT0_PT3_T1_NS0_13GridEvenShareISR_EET2_T4_E12temp_storage+104];
	selp.b64 	%rd333, %rd332, 0, %p125;
	add.s64 	%rd334, %rd331, %rd333;
	setp.gt.s32 	%p126, %r5, 384;
	ld.shared.u64 	%rd335, [_ZZN3cub18CUB_300001_SM_10006detail6reduce18DeviceReduceKernelINS2_10policy_hubIlyN4cuda3std3__44plusIlEEE10Policy1000EN6thrust24THRUST_300001_SM_1000_NS18transform_iteratorINSD_6detail14equal_to_valueIiEENSF_15normal_iteratorINSD_10device_ptrIiEEEEllEEyS9_lNS7_10__identityEEEvT0_PT3_T1_NS0_13GridEvenShareISR_EET2_T4_E12temp_storage+112];
	selp.b64 	%rd336, %rd335, 0, %p126;
	add.s64 	%rd337, %rd334, %rd336;
	setp.gt.s32 	%p127, %r5, 416;
	ld.shared.u64 	%rd338, [_ZZN3cub18CUB_300001_SM_10006detail6reduce18DeviceReduceKernelINS2_10policy_hubIlyN4cuda3std3__44plusIlEEE10Policy1000EN6thrust24THRUST_300001_SM_1000_NS18transform_iteratorINSD_6detail14equal_to_valueIiEENSF_15normal_iteratorINSD_10device_ptrIiEEEEllEEyS9_lNS7_10__identityEEEvT0_PT3_T1_NS0_13GridEvenShareISR_EET2_T4_E12temp_storage+120];
	selp.b64 	%rd339, %rd338, 0, %p127;
	add.s64 	%rd340, %rd337, %rd339;
	setp.gt.s32 	%p128, %r5, 448;
	ld.shared.u64 	%rd341, [_ZZN3cub18CUB_300001_SM_10006detail6reduce18DeviceReduceKernelINS2_10policy_hubIlyN4cuda3std3__44plusIlEEE10Policy1000EN6thrust24THRUST_300001_SM_1000_NS18transform_iteratorINSD_6detail14equal_to_valueIiEENSF_15normal_iteratorINSD_10device_ptrIiEEEEllEEyS9_lNS7_10__identityEEEvT0_PT3_T1_NS0_13GridEvenShareISR_EET2_T4_E12temp_storage+128];
	selp.b64 	%rd342, %rd341, 0, %p128;
	add.s64 	%rd343, %rd340, %rd342;
	setp.gt.s32 	%p129, %r5, 480;
	ld.shared.u64 	%rd344, [_ZZN3cub18CUB_300001_SM_10006detail6reduce18DeviceReduceKernelINS2_10policy_hubIlyN4cuda3std3__44plusIlEEE10Policy1000EN6thrust24THRUST_300001_SM_1000_NS18transform_iteratorINSD_6detail14equal_to_valueIiEENSF_15normal_iteratorINSD_10device_ptrIiEEEEllEEyS9_lNS7_10__identityEEEvT0_PT3_T1_NS0_13GridEvenShareISR_EET2_T4_E12temp_storage+136];
	selp.b64 	%rd345, %rd344, 0, %p129;
	add.s64 	%rd419, %rd343, %rd345;
	bra.uni 	$L__BB11_46;
$L__BB11_25:
	cvt.u32.u64 	%r53, %rd4;
	mov.u32 	%r28, %tid.x;
	add.s32 	%r54, %r53, %r28;
	mul.wide.u32 	%rd65, %r54, 4;
	add.s64 	%rd66, %rd2, %rd65;
	ld.global.u32 	%r55, [%rd66];
	setp.eq.s32 	%p2, %r55, %r2;
	selp.u64 	%rd67, 1, 0, %p2;
	ld.global.u32 	%r56, [%rd66+2048];
	setp.eq.s32 	%p3, %r56, %r2;
	selp.u64 	%rd68, 1, 0, %p3;
	ld.global.u32 	%r57, [%rd66+4096];
	setp.eq.s32 	%p4, %r57, %r2;
	selp.u64 	%rd69, 1, 0, %p4;
	ld.global.u32 	%r58, [%rd66+6144];
	setp.eq.s32 	%p5, %r58, %r2;
	selp.u64 	%rd70, 1, 0, %p5;
	ld.global.u32 	%r59, [%rd66+8192];
	setp.eq.s32 	%p6, %r59, %r2;
	selp.u64 	%rd71, 1, 0, %p6;
	ld.global.u32 	%r60, [%rd66+10240];
	setp.eq.s32 	%p7, %r60, %r2;
	selp.u64 	%rd72, 1, 0, %p7;
	ld.global.u32 	%r61, [%rd66+12288];
	setp.eq.s32 	%p8, %r61, %r2;
	selp.u64 	%rd73, 1, 0, %p8;
	add.s64 	%rd74, %rd68, %rd67;
	add.s64 	%rd75, %rd74, %rd69;
	add.s64 	%rd76, %rd75, %rd70;
	add.s64 	%rd77, %rd76, %rd71;
	add.s64 	%rd78, %rd77, %rd72;
	add.s64 	%rd418, %rd78, %rd73;
	setp.lt.u64 	%p9, %rd5, %rd3;
	@%p9 bra 	$L__BB11_42;
	cvt.u32.u64 	%r63, %rd3;
	cvt.u64.u32 	%rd30, %r28;
	add.s64 	%rd405, %rd4, %rd3;
	cvt.u32.u64 	%r29, %rd1;
	not.b32 	%r65, %r28;
	add.s32 	%r66, %r65, %r29;
	sub.s32 	%r67, %r66, %r63;
	sub.s32 	%r346, %r67, %r53;
	add.s64 	%rd79, %rd405, %rd30;
	shl.b64 	%rd80, %rd79, 2;
	add.s64 	%rd81, %rd80, %rd2;
	add.s64 	%rd404, %rd81, 16384;
	mov.b32 	%r347, 0;
	mov.u64 	%rd407, %rd4;
$L__BB11_27:
	cvt.s64.s32 	%rd37, %r51;
	add.s64 	%rd407, %rd407, %rd37;
	add.s64 	%rd82, %rd1, -3584;
	setp.gt.u64 	%p10, %rd407, %rd82;
	@%p10 bra 	$L__BB11_29;
	mul.lo.s32 	%r69, %r1, 3584;
	cvt.s64.s32 	%rd83, %r69;
	add.s64 	%rd84, %rd407, %rd30;
	shl.b64 	%rd85, %rd84, 2;
	add.s64 	%rd86, %rd2, %rd85;
	ld.global.u32 	%r70, [%rd86];
	setp.eq.s32 	%p11, %r70, %r2;
	selp.u64 	%rd87, 1, 0, %p11;
	ld.global.u32 	%r71, [%rd86+2048];
	setp.eq.s32 	%p12, %r71, %r2;
	selp.u64 	%rd88, 1, 0, %p12;
	ld.global.u32 	%r72, [%rd86+4096];
	setp.eq.s32 	%p13, %r72, %r2;
	selp.u64 	%rd89, 1, 0, %p13;
	ld.global.u32 	%r73, [%rd86+6144];
	setp.eq.s32 	%p14, %r73, %r2;
	selp.u64 	%rd90, 1, 0, %p14;
	ld.global.u32 	%r74, [%rd86+8192];
	setp.eq.s32 	%p15, %r74, %r2;
	selp.u64 	%rd91, 1, 0, %p15;
	ld.global.u32 	%r75, [%rd86+10240];
	setp.eq.s32 	%p16, %r75, %r2;
	selp.u64 	%rd92, 1, 0, %p16;
	ld.global.u32 	%r76, [%rd86+12288];
	setp.eq.s32 	%p17, %r76, %r2;
	selp.u64 	%rd93, 1, 0, %p17;
	add.s64 	%rd94, %rd418, %rd87;
	add.s64 	%rd95, %rd94, %rd88;
	add.s64 	%rd96, %rd95, %rd89;
	add.s64 	%rd97, %rd96, %rd90;
	add.s64 	%rd98, %rd97, %rd91;
	add.s64 	%rd99, %rd98, %rd92;
	add.s64 	%rd418, %rd99, %rd93;
	sub.s64 	%rd100, %rd1, %rd407;
	setp.lt.u64 	%p18, %rd100, %rd83;
	add.s32 	%r347, %r347, 1;
	add.s64 	%rd405, %rd405, %rd83;
	sub.s32 	%r346, %r346, %r69;
	mul.wide.s32 	%rd101, %r69, 4;
	add.s64 	%rd404, %rd404, %rd101;
	@%p18 bra 	$L__BB11_42;
	bra.uni 	$L__BB11_27;
$L__BB11_29:
	setp.le.u64 	%p19, %rd1, %rd407;
	cvt.u32.u64 	%r77, %rd407;
	cvt.u32.u64 	%r78, %rd1;
	sub.s32 	%r79, %r78, %r77;
	setp.ge.s32 	%p20, %r28, %r79;
	or.pred  	%p21, %p19, %p20;
	@%p21 bra 	$L__BB11_42;
	cvt.u32.u64 	%r81, %rd37;
	cvt.u32.u64 	%r82, %rd4;
	not.b32 	%r83, %r28;
	add.s32 	%r84, %r83, %r29;
	add.s32 	%r85, %r81, %r82;
	sub.s32 	%r86, %r84, %r85;
	mul.lo.s32 	%r87, %r1, %r347;
	mad.lo.s32 	%r88, %r87, -3584, %r86;
	shr.u32 	%r89, %r88, 9;
	add.s32 	%r35, %r89, 1;
	and.b32  	%r36, %r35, 15;
	setp.lt.u32 	%p22, %r88, 7680;
	mov.u32 	%r350, %r28;
	@%p22 bra 	$L__BB11_33;
	shr.u32 	%r90, %r346, 9;
	add.s32 	%r91, %r90, 1;
	and.b32  	%r92, %r91, 16777200;
	neg.s32 	%r348, %r92;
	mov.u32 	%r350, %r28;
$L__BB11_32:
	.pragma "nounroll";
	ld.global.u32 	%r93, [%rd404+-16384];
	setp.eq.s32 	%p23, %r93, %r2;
	selp.u64 	%rd103, 1, 0, %p23;
	add.s64 	%rd104, %rd418, %rd103;
	ld.global.u32 	%r94, [%rd404+-14336];
	setp.eq.s32 	%p24, %r94, %r2;
	selp.u64 	%rd105, 1, 0, %p24;
	add.s64 	%rd106, %rd104, %rd105;
	ld.global.u32 	%r95, [%rd404+-12288];
	setp.eq.s32 	%p25, %r95, %r2;
	selp.u64 	%rd107, 1, 0, %p25;
	add.s64 	%rd108, %rd106, %rd107;
	ld.global.u32 	%r96, [%rd404+-10240];
	setp.eq.s32 	%p26, %r96, %r2;
	selp.u64 	%rd109, 1, 0, %p26;
	add.s64 	%rd110, %rd108, %rd109;
	ld.global.u32 	%r97, [%rd404+-8192];
	setp.eq.s32 	%p27, %r97, %r2;
	selp.u64 	%rd111, 1, 0, %p27;
	add.s64 	%rd112, %rd110, %rd111;
	ld.global.u32 	%r98, [%rd404+-6144];
	setp.eq.s32 	%p28, %r98, %r2;
	selp.u64 	%rd113, 1, 0, %p28;
	add.s64 	%rd114, %rd112, %rd113;
	ld.global.u32 	%r99, [%rd404+-4096];
	setp.eq.s32 	%p29, %r99, %r2;
	selp.u64 	%rd115, 1, 0, %p29;
	add.s64 	%rd116, %rd114, %rd115;
	ld.global.u32 	%r100, [%rd404+-2048];
	setp.eq.s32 	%p30, %r100, %r2;
	selp.u64 	%rd117, 1, 0, %p30;
	add.s64 	%rd118, %rd116, %rd117;
	ld.global.u32 	%r101, [%rd404];
	setp.eq.s32 	%p31, %r101, %r2;
	selp.u64 	%rd119, 1, 0, %p31;
	add.s64 	%rd120, %rd118, %rd119;
	ld.global.u32 	%r102, [%rd404+2048];
	setp.eq.s32 	%p32, %r102, %r2;
	selp.u64 	%rd121, 1, 0, %p32;
	add.s64 	%rd122, %rd120, %rd121;
	ld.global.u32 	%r103, [%rd404+4096];
	setp.eq.s32 	%p33, %r103, %r2;
	selp.u64 	%rd123, 1, 0, %p33;
	add.s64 	%rd124, %rd122, %rd123;
	ld.global.u32 	%r104, [%rd404+6144];
	setp.eq.s32 	%p34, %r104, %r2;
	selp.u64 	%rd125, 1, 0, %p34;
	add.s64 	%rd126, %rd124, %rd125;
	ld.global.u32 	%r105, [%rd404+8192];
	setp.eq.s32 	%p35, %r105, %r2;
	selp.u64 	%rd127, 1, 0, %p35;
	add.s64 	%rd128, %rd126, %rd127;
	ld.global.u32 	%r106, [%rd404+10240];
	setp.eq.s32 	%p36, %r106, %r2;
	selp.u64 	%rd129, 1, 0, %p36;
	add.s64 	%rd130, %rd128, %rd129;
	ld.global.u32 	%r107, [%rd404+12288];
	setp.eq.s32 	%p37, %r107, %r2;
	selp.u64 	%rd131, 1, 0, %p37;
	add.s64 	%rd132, %rd130, %rd131;
	ld.global.u32 	%r108, [%rd404+14336];
	setp.eq.s32 	%p38, %r108, %r2;
	selp.u64 	%rd133, 1, 0, %p38;
	add.s64 	%rd418, %rd132, %rd133;
	add.s32 	%r350, %r350, 8192;
	add.s32 	%r348, %r348, 16;
	add.s64 	%rd404, %rd404, 32768;
	setp.ne.s32 	%p39, %r348, 0;
	@%p39 bra 	$L__BB11_32;
$L__BB11_33:
	setp.eq.s32 	%p40, %r36, 0;
	@%p40 bra 	$L__BB11_42;
	and.b32  	%r43, %r35, 7;
	setp.lt.u32 	%p41, %r36, 8;
	@%p41 bra 	$L__BB11_36;
	cvt.u64.u32 	%rd135, %r350;
	add.s64 	%rd136, %rd407, %rd135;
	shl.b64 	%rd137, %rd136, 2;
	add.s64 	%rd138, %rd2, %rd137;
	ld.global.u32 	%r109, [%rd138];
	setp.eq.s32 	%p42, %r109, %r2;
	selp.u64 	%rd139, 1, 0, %p42;
	add.s64 	%rd140, %rd418, %rd139;
	ld.global.u32 	%r110, [%rd138+2048];
	setp.eq.s32 	%p43, %r110, %r2;
	selp.u64 	%rd141, 1, 0, %p43;
	add.s64 	%rd142, %rd140, %rd141;
	ld.global.u32 	%r111, [%rd138+4096];
	setp.eq.s32 	%p44, %r111, %r2;
	selp.u64 	%rd143, 1, 0, %p44;
	add.s64 	%rd144, %rd142, %rd143;
	ld.global.u32 	%r112, [%rd138+6144];
	setp.eq.s32 	%p45, %r112, %r2;
	selp.u64 	%rd145, 1, 0, %p45;
	add.s64 	%rd146, %rd144, %rd145;
	ld.global.u32 	%r113, [%rd138+8192];
	setp.eq.s32 	%p46, %r113, %r2;
	selp.u64 	%rd147, 1, 0, %p46;
	add.s64 	%rd148, %rd146, %rd147;
	ld.global.u32 	%r114, [%rd138+10240];
	setp.eq.s32 	%p47, %r114, %r2;
	selp.u64 	%rd149, 1, 0, %p47;
	add.s64 	%rd150, %rd148, %rd149;
	ld.global.u32 	%r115, [%rd138+12288];
	setp.eq.s32 	%p48, %r115, %r2;
	selp.u64 	%rd151, 1, 0, %p48;
	add.s64 	%rd152, %rd150, %rd151;
	ld.global.u32 	%r116, [%rd138+14336];
	setp.eq.s32 	%p49, %r116, %r2;
	selp.u64 	%rd153, 1, 0, %p49;
	add.s64 	%rd418, %rd152, %rd153;
	add.s32 	%r350, %r350, 4096;
$L__BB11_36:
	setp.eq.s32 	%p50, %r43, 0;
	@%p50 bra 	$L__BB11_42;
	setp.lt.u32 	%p51, %r43, 4;
	@%p51 bra 	$L__BB11_39;
	cvt.u64.u32 	%rd155, %r350;
	add.s64 	%rd156, %rd407, %rd155;
	shl.b64 	%rd157, %rd156, 2;
	add.s64 	%rd158, %rd2, %rd157;
	ld.global.u32 	%r117, [%rd158];
	setp.eq.s32 	%p52, %r117, %r2;
	selp.u64 	%rd159, 1, 0, %p52;
	add.s64 	%rd160, %rd418, %rd159;
	ld.global.u32 	%r118, [%rd158+2048];
	setp.eq.s32 	%p53, %r118, %r2;
	selp.u64 	%rd161, 1, 0, %p53;
	add.s64 	%rd162, %rd160, %rd161;
	ld.global.u32 	%r119, [%rd158+4096];
	setp.eq.s32 	%p54, %r119, %r2;
	selp.u64 	%rd163, 1, 0, %p54;
	add.s64 	%rd164, %rd162, %rd163;
	ld.global.u32 	%r120, [%rd158+6144];
	setp.eq.s32 	%p55, %r120, %r2;
	selp.u64 	%rd165, 1, 0, %p55;
	add.s64 	%rd418, %rd164, %rd165;
	add.s32 	%r350, %r350, 2048;
$L__BB11_39:
	and.b32  	%r121, %r35, 3;
	setp.eq.s32 	%p56, %r121, 0;
	@%p56 bra 	$L__BB11_42;
	cvt.u64.u32 	%rd166, %r350;
	add.s64 	%rd167, %rd166, %rd405;
	shl.b64 	%rd168, %rd167, 2;
	add.s64 	%rd416, %rd2, %rd168;
	cvt.u16.u32 	%rs1, %r346;
	shr.u16 	%rs2, %rs1, 9;
	add.s16 	%rs3, %rs2, 1;
	cvt.u32.u16 	%r122, %rs3;
	and.b32  	%r123, %r122, 3;
	neg.s32 	%r353, %r123;
$L__BB11_41:
	.pragma "nounroll";
	ld.global.u32 	%r124, [%rd416];
	setp.eq.s32 	%p57, %r124, %r2;
	selp.u64 	%rd169, 1, 0, %p57;
	add.s64 	%rd418, %rd418, %rd169;
	add.s64 	%rd416, %rd416, 2048;
	add.s32 	%r353, %r353, 1;
	setp.ne.s32 	%p58, %r353, 0;
	@%p58 bra 	$L__BB11_41;
$L__BB11_42:
	// begin inline asm
	mov.u32 %r125, %laneid;
	// end inline asm
	mov.b64 	{%r127, %r132}, %rd418;
	mov.b32 	%r133, 1;
	mov.b32 	%r174, 31;
	mov.b32 	%r175, -1;
	// begin inline asm
	shfl.sync.down.b32 %r126, %r127, %r133, %r174, %r175;
	// end inline asm
	// begin inline asm
	shfl.sync.down.b32 %r131, %r132, %r133, %r174, %r175;
	// end inline asm
	mov.b64 	%rd170, {%r126, %r131};
	setp.gt.s32 	%p59, %r125, 30;
	selp.b64 	%rd171, 0, %rd170, %p59;
	add.s64 	%rd172, %rd171, %rd418;
	mov.b64 	{%r137, %r142}, %rd172;
	mov.b32 	%r143, 2;
	// begin inline asm
	shfl.sync.down.b32 %r136, %r137, %r143, %r174, %r175;
	// end inline asm
	// begin inline asm
	shfl.sync.down.b32 %r141, %r142, %r143, %r174, %r175;
	// end inline asm
	mov.b64 	%rd173, {%r136, %r141};
	setp.gt.s32 	%p60, %r125, 29;
	selp.b64 	%rd174, 0, %rd173, %p60;
	add.s64 	%rd175, %rd174, %rd172;
	mov.b64 	{%r147, %r152}, %rd175;
	mov.b32 	%r153, 4;
	// begin inline asm
	shfl.sync.down.b32 %r146, %r147, %r153, %r174, %r175;
	// end inline asm
	// begin inline asm
	shfl.sync.down.b32 %r151, %r152, %r153, %r174, %r175;
	// end inline asm
	mov.b64 	%rd176, {%r146, %r151};
	setp.gt.s32 	%p61, %r125, 27;
	selp.b64 	%rd177, 0, %rd176, %p61;
	add.s64 	%rd178, %rd177, %rd175;
	mov.b64 	{%r157, %r162}, %rd178;
	mov.b32 	%r163, 8;
	// begin inline asm
	shfl.sync.down.b32 %r156, %r157, %r163, %r174, %r175;
	// end inline asm
	// begin inline asm
	shfl.sync.down.b32 %r161, %r162, %r163, %r174, %r175;
	// end inline asm
	mov.b64 	%rd179, {%r156, %r161};
	setp.gt.s32 	%p62, %r125, 23;
	selp.b64 	%rd180, 0, %rd179, %p62;
	add.s64 	%rd181, %rd180, %rd178;
	mov.b64 	{%r167, %r172}, %rd181;
	mov.b32 	%r173, 16;
	// begin inline asm
	shfl.sync.down.b32 %r166, %r167, %r173, %r174, %r175;
	// end inline asm
	// begin inline asm
	shfl.sync.down.b32 %r171, %r172, %r173, %r174, %r175;
	// end inline asm
	mov.b64 	%rd182, {%r166, %r171};
	setp.gt.s32 	%p63, %r125, 15;
	selp.b64 	%rd183, 0, %rd182, %p63;
	add.s64 	%rd419, %rd183, %rd181;
	setp.ne.s32 	%p64, %r125, 0;
	@%p64 bra 	$L__BB11_44;
	shr.u32 	%r176, %r28, 2;
	and.b32  	%r177, %r176, 248;
	mov.u32 	%r178, _ZZN3cub18CUB_300001_SM_10006detail6reduce18DeviceReduceKernelINS2_10policy_hubIlyN4cuda3std3__44plusIlEEE10Policy1000EN6thrust24THRUST_300001_SM_1000_NS18transform_iteratorINSD_6detail14equal_to_valueIiEENSF_15normal_iteratorINSD_10device_ptrIiEEEEllEEyS9_lNS7_10__identityEEEvT0_PT3_T1_NS0_13GridEvenShareISR_EET2_T4_E12temp_storage;
	add.s32 	%r179, %r178, %r177;
	st.shared.u64 	[%r179+16], %rd419;
$L__BB11_44:
	bar.sync 	0;
	setp.ne.s32 	%p65, %r28, 0;
	@%p65 bra 	$L__BB11_46;
	ld.shared.u64 	%rd184, [_ZZN3cub18CUB_300001_SM_10006detail6reduce18DeviceReduceKernelINS2_10policy_hubIlyN4cuda3std3__44plusIlEEE10Policy1000EN6thrust24THRUST_300001_SM_1000_NS18transform_iteratorINSD_6detail14equal_to_valueIiEENSF_15normal_iteratorINSD_10device_ptrIiEEEEllEEyS9_lNS7_10__identityEEEvT0_PT3_T1_NS0_13GridEvenShareISR_EET2_T4_E12temp_storage+24];
	add.s64 	%rd185, %rd184, %rd419;
	ld.shared.u64 	%rd186, [_ZZN3cub18CUB_300001_SM_10006detail6reduce18DeviceReduceKernelINS2_10policy_hubIlyN4cuda3std3__44plusIlEEE10Policy1000EN6thrust24THRUST_300001_SM_1000_NS18transform_iteratorINSD_6detail14equal_to_valueIiEENSF_15normal_iteratorINSD_10device_ptrIiEEEEllEEyS9_lNS7_10__identityEEEvT0_PT3_T1_NS0_13GridEvenShareISR_EET2_T4_E12temp_storage+32];
	add.s64 	%rd187, %rd185, %rd186;
	ld.shared.u64 	%rd188, [_ZZN3cub18CUB_300001_SM_10006detail6reduce18DeviceReduceKernelINS2_10policy_hubIlyN4cuda3std3__44plusIlEEE10Policy1000EN6thrust24THRUST_300001_SM_1000_NS18transform_iteratorINSD_6detail14equal_to_valueIiEENSF_15normal_iteratorINSD_10device_ptrIiEEEEllEEyS9_lNS7_10__identityEEEvT0_PT3_T1_NS0_13GridEvenShareISR_EET2_T4_E12temp_storage+40];
	add.s64 	%rd189, %rd187, %rd188;
	ld.shared.u64 	%rd190, [_ZZN3cub18CUB_300001_SM_10006detail6reduce18DeviceReduceKernelINS2_10policy_hubIlyN4cuda3std3__44plusIlEEE10Policy1000EN6thrust24THRUST_300001_SM_1000_NS18transform_iteratorINSD_6detail14equal_to_valueIiEENSF_15normal_iteratorINSD_10device_ptrIiEEEEllEEyS9_lNS7_10__identityEEEvT0_PT3_T1_NS0_13GridEvenShareISR_EET2_T4_E12temp_storage+48];
	add.s64 	%rd191, %rd189, %rd190;
	ld.shared.u64 	%rd192, [_ZZN3cub18CUB_300001_SM_10006detail6reduce18DeviceReduceKernelINS2_10policy_hubIlyN4cuda3std3__44plusIlEEE10Policy1000EN6thrust24THRUST_300001_SM_1000_NS18transform_iteratorINSD_6detail14equal_to_valueIiEENSF_15normal_iteratorINSD_10device_ptrIiEEEEllEEyS9_lNS7_10__identityEEEvT0_PT3_T1_NS0_13GridEvenShareISR_EET2_T4_E12temp_storage+56];
	add.s64 	%rd193, %rd191, %rd192;
	ld.shared.u64 	%rd194, [_ZZN3cub18CUB_300001_SM_10006detail6reduce18DeviceReduceKernelINS2_10policy_hubIlyN4cuda3std3__44plusIlEEE10Policy1000EN6thrust24THRUST_300001_SM_1000_NS18transform_iteratorINSD_6detail14equal_to_valueIiEENSF_15normal_iteratorINSD_10device_ptrIiEEEEllEEyS9_lNS7_10__identityEEEvT0_PT3_T1_NS0_13GridEvenShareISR_EET2_T4_E12temp_storage+64];
	add.s64 	%rd195, %rd193, %rd194;
	ld.shared.u64 	%rd196, [_ZZN3cub18CUB_300001_SM_10006detail6reduce18DeviceReduceKernelINS2_10policy_hubIlyN4cuda3std3__44plusIlEEE10Policy1000EN6thrust24THRUST_300001_SM_1000_NS18transform_iteratorINSD_6detail14equal_to_valueIiEENSF_15normal_iteratorINSD_10device_ptrIiEEEEllEEyS9_lNS7_10__identityEEEvT0_PT3_T1_NS0_13GridEvenShareISR_EET2_T4_E12temp_storage+72];
	add.s64 	%rd197, %rd195, %rd196;
	ld.shared.u64 	%rd198, [_ZZN3cub18CUB_300001_SM_10006detail6reduce18DeviceReduceKernelINS2_10policy_hubIlyN4cuda3std3__44plusIlEEE10Policy1000EN6thrust24THRUST_300001_SM_1000_NS18transform_iteratorINSD_6detail14equal_to_valueIiEENSF_15normal_iteratorINSD_10device_ptrIiEEEEllEEyS9_lNS7_10__identityEEEvT0_PT3_T1_NS0_13GridEvenShareISR_EET2_T4_E12temp_storage+80];
	add.s64 	%rd199, %rd197, %rd198;
	ld.shared.u64 	%rd200, [_ZZN3cub18CUB_300001_SM_10006detail6reduce18DeviceReduceKernelINS2_10policy_hubIlyN4cuda3std3__44plusIlEEE10Policy1000EN6thrust24THRUST_300001_SM_1000_NS18transform_iteratorINSD_6detail14equal_to_valueIiEENSF_15normal_iteratorINSD_10device_ptrIiEEEEllEEyS9_lNS7_10__identityEEEvT0_PT3_T1_NS0_13GridEvenShareISR_EET2_T4_E12temp_storage+88];
	add.s64 	%rd201, %rd199, %rd200;
	ld.shared.u64 	%rd202, [_ZZN3cub18CUB_300001_SM_10006detail6reduce18DeviceReduceKernelINS2_10policy_hubIlyN4cuda3std3__44plusIlEEE10Policy1000EN6thrust24THRUST_300001_SM_1000_NS18transform_iteratorINSD_6detail14equal_to_valueIiEENSF_15normal_iteratorINSD_10device_ptrIiEEEEllEEyS9_lNS7_10__identityEEEvT0_PT3_T1_NS0_13GridEvenShareISR_EET2_T4_E12temp_storage+96];
	add.s64 	%rd203, %rd201, %rd202;
	ld.shared.u64 	%rd204, [_ZZN3cub18CUB_300001_SM_10006detail6reduce18DeviceReduceKernelINS2_10policy_hubIlyN4cuda3std3__44plusIlEEE10Policy1000EN6thrust24THRUST_300001_SM_1000_NS18transform_iteratorINSD_6detail14equal_to_valueIiEENSF_15normal_iteratorINSD_10device_ptrIiEEEEllEEyS9_lNS7_10__identityEEEvT0_PT3_T1_NS0_13GridEvenShareISR_EET2_T4_E12temp_storage+104];
	add.s64 	%rd205, %rd203, %rd204;
	ld.shared.u64 	%rd206, [_ZZN3cub18CUB_300001_SM_10006detail6reduce18DeviceReduceKernelINS2_10policy_hubIlyN4cuda3std3__44plusIlEEE10Policy1000EN6thrust24THRUST_300001_SM_1000_NS18transform_iteratorINSD_6detail14equal_to_valueIiEENSF_15normal_iteratorINSD_10device_ptrIiEEEEllEEyS9_lNS7_10__identityEEEvT0_PT3_T1_NS0_13GridEvenShareISR_EET2_T4_E12temp_storage+112];
	add.s64 	%rd207, %rd205, %rd206;
	ld.shared.u64 	%rd208, [_ZZN3cub18CUB_300001_SM_10006detail6reduce18DeviceReduceKernelINS2_10policy_hubIlyN4cuda3std3__44plusIlEEE10Policy1000EN6thrust24THRUST_300001_SM_1000_NS18transform_iteratorINSD_6detail14equal_to_valueIiEENSF_15normal_iteratorINSD_10device_ptrIiEEEEllEEyS9_lNS7_10__identityEEEvT0_PT3_T1_NS0_13GridEvenShareISR_EET2_T4_E12temp_storage+120];
	add.s64 	%rd209, %rd207, %rd208;
	ld.shared.u64 	%rd210, [_ZZN3cub18CUB_300001_SM_10006detail6reduce18DeviceReduceKernelINS2_10policy_hubIlyN4cuda3std3__44plusIlEEE10Policy1000EN6thrust24THRUST_300001_SM_1000_NS18transform_iteratorINSD_6detail14equal_to_valueIiEENSF_15normal_iteratorINSD_10device_ptrIiEEEEllEEyS9_lNS7_10__identityEEEvT0_PT3_T1_NS0_13GridEvenShareISR_EET2_T4_E12temp_storage+128];
	add.s64 	%rd211, %rd209, %rd210;
	ld.shared.u64 	%rd212, [_ZZN3cub18CUB_300001_SM_10006detail6reduce18DeviceReduceKernelINS2_10policy_hubIlyN4cuda3std3__44plusIlEEE10Policy1000EN6thrust24THRUST_300001_SM_1000_NS18transform_iteratorINSD_6detail14equal_to_valueIiEENSF_15normal_iteratorINSD_10device_ptrIiEEEEllEEyS9_lNS7_10__identityEEEvT0_PT3_T1_NS0_13GridEvenShareISR_EET2_T4_E12temp_storage+136];
	add.s64 	%rd419, %rd211, %rd212;
$L__BB11_46:
	mov.u32 	%r337, %tid.x;
	setp.ne.s32 	%p137, %r337, 0;
	@%p137 bra 	$L__BB11_48;
	ld.param.u64 	%rd392, [_ZN3cub18CUB_300001_SM_10006detail6reduce18DeviceReduceKernelINS2_10policy_hubIlyN4cuda3std3__44plusIlEEE10Policy1000EN6thrust24THRUST_300001_SM_1000_NS18transform_iteratorINSD_6detail14equal_to_valueIiEENSF_15normal_iteratorINSD_10device_ptrIiEEEEllEEyS9_lNS7_10__identityEEEvT0_PT3_T1_NS0_13GridEvenShareISR_EET2_T4__param_1];
	cvta.to.global.u64 	%rd389, %rd392;
	mul.wide.u32 	%rd390, %r3, 8;
	add.s64 	%rd391, %rd389, %rd390;
	st.global.u64 	[%rd391], %rd419;
$L__BB11_48:
	ret;

}
	// .globl	_ZN3cub18CUB_300001_SM_10006detail6reduce28DeviceReduceSingleTileKernelINS2_10policy_hubIlyN4cuda3std3__44plusIlEEE10Policy1000EPlSC_iS9_llNS7_10__identityEEEvT0_T1_T2_T3_T4_T6_
.visible .entry _ZN3cub18CUB_300001_SM_10006detail6reduce28DeviceReduceSingleTileKernelINS2_10policy_hubIlyN4cuda3std3__44plusIlEEE10Policy1000EPlSC_iS9_llNS7_10__identityEEEvT0_T1_T2_T3_T4_T6_(
	.param .u64 .ptr .align 1 _ZN3cub18CUB_300001_SM_10006detail6reduce28DeviceReduceSingleTileKernelINS2_10policy_hubIlyN4cuda3std3__44plusIlEEE10Policy1000EPlSC_iS9_llNS7_10__identityEEEvT0_T1_T2_T3_T4_T6__param_0,
	.param .u64 .ptr .align 1 _ZN3cub18CUB_300001_SM_10006detail6reduce28DeviceReduceSingleTileKernelINS2_10policy_hubIlyN4cuda3std3__44plusIlEEE10Policy1000EPlSC_iS9_llNS7_10__identityEEEvT0_T1_T2_T3_T4_T6__param_1,
	.param .u32 _ZN3cub18CUB_300001_SM_10006detail6reduce28DeviceReduceSingleTileKernelINS2_10policy_hubIlyN4cuda3std3__44plusIlEEE10Policy1000EPlSC_iS9_llNS7_10__identityEEEvT0_T1_T2_T3_T4_T6__param_2,
	.param .align 1 .b8 _ZN3cub18CUB_300001_SM_10006detail6reduce28DeviceReduceSingleTileKernelINS2_10policy_hubIlyN4cuda3std3__44plusIlEEE10Policy1000EPlSC_iS9_llNS7_10__identityEEEvT0_T1_T2_T3_T4_T6__param_3[1],
	.param .u64 _ZN3cub18CUB_300001_SM_10006detail6reduce28DeviceReduceSingleTileKernelINS2_10policy_hubIlyN4cuda3std3__44plusIlEEE10Policy1000EPlSC_iS9_llNS7_10__identityEEEvT0_T1_T2_T3_T4_T6__param_4,
	.param .align 1 .b8 _ZN3cub18CUB_300001_SM_10006detail6reduce28DeviceReduceSingleTileKernelINS2_10policy_hubIlyN4cuda3std3__44plusIlEEE10Policy1000EPlSC_iS9_llNS7_10__identityEEEvT0_T1_T2_T3_T4_T6__param_5[1]
)
.maxntid 512
.minnctapersm 1
{
	.reg .pred 	%p<58>;
	.reg .b32 	%r<238>;
	.reg .b64 	%rd<281>;
	// demoted variable
	.shared .align 8 .b8 _ZZN3cub18CUB_300001_SM_10006detail6reduce28DeviceReduceSingleTileKernelINS2_10policy_hubIlyN4cuda3std3__44plusIlEEE10Policy1000EPlSC_iS9_llNS7_10__identityEEEvT0_T1_T2_T3_T4_T6_E12temp_storage[152];
	ld.param.u64 	%rd35, [_ZN3cub18CUB_300001_SM_10006detail6reduce28DeviceReduceSingleTileKernelINS2_10policy_hubIlyN4cuda3std3__44plusIlEEE10Policy1000EPlSC_iS9_llNS7_10__identityEEEvT0_T1_T2_T3_T4_T6__param_0];
	ld.param.u64 	%rd37, [_ZN3cub18CUB_300001_SM_10006detail6reduce28DeviceReduceSingleTileKernelINS2_10policy_hubIlyN4cuda3std3__44plusIlEEE10Policy1000EPlSC_iS9_llNS7_10__identityEEEvT0_T1_T2_T3_T4_T6__param_1];
	ld.param.u32 	%r34, [_ZN3cub18CUB_300001_SM_10006detail6reduce28DeviceReduceSingleTileKernelINS2_10policy_hubIlyN4cuda3std3__44plusIlEEE10Policy1000EPlSC_iS9_llNS7_10__identityEEEvT0_T1_T2_T3_T4_T6__param_2];
	ld.param.u64 	%rd36, [_ZN3cub18CUB_300001_SM_10006detail6reduce28DeviceReduceSingleTileKernelINS2_10policy_hubIlyN4cuda3std3__44plusIlEEE10Policy1000EPlSC_iS9_llNS7_10__identityEEEvT0_T1_T2_T3_T4_T6__param_4];
	cvta.to.global.u64 	%rd1, %rd37;
	setp.ne.s32 	%p1, %r34, 0;
	@%p1 bra 	$L__BB12_3;
	mov.u32 	%r224, %tid.x;
	setp.ne.s32 	%p57, %r224, 0;
	@%p57 bra 	$L__BB12_39;
	st.global.u64 	[%rd1], %rd36;
	bra.uni 	$L__BB12_39;
$L__BB12_3:
	setp.gt.s32 	%p2, %r34, 3583;
	@%p2 bra 	$L__BB12_21;
	mov.u32 	%r1, %tid.x;
	setp.ge.s32 	%p19, %r1, %r34;
	mov.b64 	%rd271, 0;
	mov.u32 	%r228, %r1;
	@%p19 bra 	$L__BB12_6;
	mul.wide.u32 	%rd146, %r1, 8;
	add.s64 	%rd145, %rd35, %rd146;
	// begin inline asm
	ld.global.nc.u64 %rd271, [%rd145];
	// end inline asm
	add.s32 	%r228, %r1, 512;
$L__BB12_6:
	setp.ge.s32 	%p20, %r228, %r34;
	@%p20 bra 	$L__BB12_12;
	not.b32 	%r100, %r228;
	add.s32 	%r4, %r34, %r100;
	and.b32  	%r101, %r4, 1536;
	setp.eq.s32 	%p21, %r101, 1536;
	@%p21 bra 	$L__BB12_10;
	mul.wide.u32 	%rd148, %r228, 8;
	add.s64 	%rd266, %rd35, %rd148;
	shr.u32 	%r102, %r4, 9;
	add.s32 	%r103, %r102, 1;
	and.b32  	%r104, %r103, 3;
	neg.s32 	%r226, %r104;
$L__BB12_9:
	.pragma "nounroll";
	// begin inline asm
	ld.global.nc.u64 %rd149, [%rd266];
	// end inline asm
	add.s64 	%rd271, %rd149, %rd271;
	add.s32 	%r228, %r228, 512;
	add.s64 	%rd266, %rd266, 4096;
	add.s32 	%r226, %r226, 1;
	setp.ne.s32 	%p22, %r226, 0;
	@%p22 bra 	$L__BB12_9;
$L__BB12_10:
	setp.lt.u32 	%p23, %r4, 1536;
	@%p23 bra 	$L__BB12_12;
$L__BB12_11:
	mul.wide.s32 	%rd159, %r228, 8;
	add.s64 	%rd152, %rd35, %rd159;
	// begin inline asm
	ld.global.nc.u64 %rd151, [%rd152];
	// end inline asm
	add.s64 	%rd160, %rd151, %rd271;
	add.s64 	%rd154, %rd152, 4096;
	// begin inline asm
	ld.global.nc.u64 %rd153, [%rd154];
	// end inline asm
	add.s64 	%rd161, %rd153, %rd160;
	add.s64 	%rd156, %rd152, 8192;
	// begin inline asm
	ld.global.nc.u64 %rd155, [%rd156];
	// end inline asm
	add.s64 	%rd162, %rd155, %rd161;
	add.s64 	%rd158, %rd152, 12288;
	// begin inline asm
	ld.global.nc.u64 %rd157, [%rd158];
	// end inline asm
	add.s64 	%rd271, %rd157, %rd162;
	add.s32 	%r228, %r228, 2048;
	setp.lt.s32 	%p24, %r228, %r34;
	@%p24 bra 	$L__BB12_11;
$L__BB12_12:
	setp.lt.s32 	%p25, %r34, 512;
	@%p25 bra 	$L__BB12_17;
	// begin inline asm
	mov.u32 %r168, %laneid;
	// end inline asm
	mov.b64 	{%r170, %r175}, %rd271;
	mov.b32 	%r176, 1;
	mov.b32 	%r217, 31;
	mov.b32 	%r218, -1;
	// begin inline asm
	shfl.sync.down.b32 %r169, %r170, %r176, %r217, %r218;
	// end inline asm
	// begin inline asm
	shfl.sync.down.b32 %r174, %r175, %r176, %r217, %r218;
	// end inline asm
	mov.b64 	%rd221, {%r169, %r174};
	setp.gt.s32 	%p49, %r168, 30;
	selp.b64 	%rd222, 0, %rd221, %p49;
	add.s64 	%rd223, %rd222, %rd271;
	mov.b64 	{%r180, %r185}, %rd223;
	mov.b32 	%r186, 2;
	// begin inline asm
	shfl.sync.down.b32 %r179, %r180, %r186, %r217, %r218;
	// end inline asm
	// begin inline asm
	shfl.sync.down.b32 %r184, %r185, %r186, %r217, %r218;
	// end inline asm
	mov.b64 	%rd224, {%r179, %r184};
	setp.gt.s32 	%p50, %r168, 29;
	selp.b64 	%rd225, 0, %rd224, %p50;
	add.s64 	%rd226, %rd225, %rd223;
	mov.b64 	{%r190, %r195}, %rd226;
	mov.b32 	%r196, 4;
	// begin inline asm
	shfl.sync.down.b32 %r189, %r190, %r196, %r217, %r218;
	// end inline asm
	// begin inline asm
	shfl.sync.down.b32 %r194, %r195, %r196, %r217, %r218;
	// end inline asm
	mov.b64 	%rd227, {%r189, %r194};
	setp.gt.s32 	%p51, %r168, 27;
	selp.b64 	%rd228, 0, %rd227, %p51;
	add.s64 	%rd229, %rd228, %rd226;
	mov.b64 	{%r200, %r205}, %rd229;
	mov.b32 	%r206, 8;
	// begin inline asm
	shfl.sync.down.b32 %r199, %r200, %r206, %r217, %r218;
	// end inline asm
	// begin inline asm
	shfl.sync.down.b32 %r204, %r205, %r206, %r217, %r218;
	// end inline asm
	mov.b64 	%rd230, {%r199, %r204};
	setp.gt.s32 	%p52, %r168, 23;
	selp.b64 	%rd231, 0, %rd230, %p52;
	add.s64 	%rd232, %rd231, %rd229;
	mov.b64 	{%r210, %r215}, %rd232;
	mov.b32 	%r216, 16;
	// begin inline asm
	shfl.sync.down.b32 %r209, %r210, %r216, %r217, %r218;
	// end inline asm
	// begin inline asm
	shfl.sync.down.b32 %r214, %r215, %r216, %r217, %r218;
	// end inline asm
	mov.b64 	%rd233, {%r209, %r214};
	setp.gt.s32 	%p53, %r168, 15;
	selp.b64 	%rd234, 0, %rd233, %p53;
	add.s64 	%rd280, %rd234, %rd232;
	setp.ne.s32 	%p54, %r168, 0;
	@%p54 bra 	$L__BB12_15;
	shr.u32 	%r219, %r1, 2;
	and.b32  	%r220, %r219, 248;
	mov.u32 	%r221, _ZZN3cub18CUB_300001_SM_10006detail6reduce28DeviceReduceSingleTileKernelINS2_10policy_hubIlyN4cuda3std3__44plusIlEEE10Policy1000EPlSC_iS9_llNS7_10__identityEEEvT0_T1_T2_T3_T4_T6_E12temp_storage;
	add.s32 	%r222, %r221, %r220;
	st.shared.u64 	[%r222+16], %rd280;
$L__BB12_15:
	bar.sync 	0;
	setp.ne.s32 	%p55, %r1, 0;
	@%p55 bra 	$L__BB12_37;
	ld.shared.u64 	%rd235, [_ZZN3cub18CUB_300001_SM_10006detail6reduce28DeviceReduceSingleTileKernelINS2_10policy_hubIlyN4cuda3std3__44plusIlEEE10Policy1000EPlSC_iS9_llNS7_10__identityEEEvT0_T1_T2_T3_T4_T6_E12temp_storage+24];
	add.s64 	%rd236, %rd235, %rd280;
	ld.shared.u64 	%rd237, [_ZZN3cub18CUB_300001_SM_10006detail6reduce28DeviceReduceSingleTileKernelINS2_10policy_hubIlyN4cuda3std3__44plusIlEEE10Policy1000EPlSC_iS9_llNS7_10__identityEEEvT0_T1_T2_T3_T4_T6_E12temp_storage+32];
	add.s64 	%rd238, %rd236, %rd237;
	ld.shared.u64 	%rd239, [_ZZN3cub18CUB_300001_SM_10006detail6reduce28DeviceReduceSingleTileKernelINS2_10policy_hubIlyN4cuda3std3__44plusIlEEE10Policy1000EPlSC_iS9_llNS7_10__identityEEEvT0_T1_T2_T3_T4_T6_E12temp_storage+40];
	add.s64 	%rd240, %rd238, %rd239;
	ld.shared.u64 	%rd241, [_ZZN3cub18CUB_300001_SM_10006detail6reduce28DeviceReduceSingleTileKernelINS2_10policy_hubIlyN4cuda3std3__44plusIlEEE10Policy1000EPlSC_iS9_llNS7_10__identityEEEvT0_T1_T2_T3_T4_T6_E12temp_storage+48];
	add.s64 	%rd242, %rd240, %rd241;
	ld.shared.u64 	%rd243, [_ZZN3cub18CUB_300001_SM_10006detail6reduce28DeviceReduceSingleTileKernelINS2_10policy_hubIlyN4cuda3std3__44plusIlEEE10Policy1000EPlSC_iS9_llNS7_10__identityEEEvT0_T1_T2_T3_T4_T6_E12temp_storage+56];
	add.s64 	%rd244, %rd242, %rd243;
	ld.shared.u64 	%rd245, [_ZZN3cub18CUB_300001_SM_10006detail6reduce28DeviceReduceSingleTileKernelINS2_10policy_hubIlyN4cuda3std3__44plusIlEEE10Policy1000EPlSC_iS9_llNS7_10__identityEEEvT0_T1_T2_T3_T4_T6_E12temp_storage+64];
	add.s64 	%rd246, %rd244, %rd245;
	ld.shared.u64 	%rd247, [_ZZN3cub18CUB_300001_SM_10006detail6reduce28DeviceReduceSingleTileKernelINS2_10policy_hubIlyN4cuda3std3__44plusIlEEE10Policy1000EPlSC_iS9_llNS7_10__identityEEEvT0_T1_T2_T3_T4_T6_E12temp_storage+72];
	add.s64 	%rd248, %rd246, %rd247;
	ld.shared.u64 	%rd249, [_ZZN3cub18CUB_300001_SM_10006detail6reduce28DeviceReduceSingleTileKernelINS2_10policy_hubIlyN4cuda3std3__44plusIlEEE10Policy1000EPlSC_iS9_llNS7_10__identityEEEvT0_T1_T2_T3_T4_T6_E12temp_storage+80];
	add.s64 	%rd250, %rd248, %rd249;
	ld.shared.u64 	%rd251, [_ZZN3cub18CUB_300001_SM_10006detail6reduce28DeviceReduceSingleTileKernelINS2_10policy_hubIlyN4cuda3std3__44plusIlEEE10Policy1000EPlSC_iS9_llNS7_10__identityEEEvT0_T1_T2_T3_T4_T6_E12temp_storage+88];
	add.s64 	%rd252, %rd250, %rd251;
	ld.shared.u64 	%rd253, [_ZZN3cub18CUB_300001_SM_10006detail6reduce28DeviceReduceSingleTileKernelINS2_10policy_hubIlyN4cuda3std3__44plusIlEEE10Policy1000EPlSC_iS9_llNS7_10__identityEEEvT0_T1_T2_T3_T4_T6_E12temp_storage+96];
	add.s64 	%rd254, %rd252, %rd253;
	ld.shared.u64 	%rd255, [_ZZN3cub18CUB_300001_SM_10006detail6reduce28DeviceReduceSingleTileKernelINS2_10policy_hubIlyN4cuda3std3__44plusIlEEE10Policy1000EPlSC_iS9_llNS7_10__identityEEEvT0_T1_T2_T3_T4_T6_E12temp_storage+104];
	add.s64 	%rd256, %rd254, %rd255;
	ld.shared.u64 	%rd257, [_ZZN3cub18CUB_300001_SM_10006detail6reduce28DeviceReduceSingleTileKernelINS2_10policy_hubIlyN4cuda3std3__44plusIlEEE10Policy1000EPlSC_iS9_llNS7_10__identityEEEvT0_T1_T2_T3_T4_T6_E12temp_storage+112];
	add.s64 	%rd258, %rd256, %rd257;
	ld.shared.u64 	%rd259, [_ZZN3cub18CUB_300001_SM_10006detail6reduce28DeviceReduceSingleTileKernelINS2_10policy_hubIlyN4cuda3std3__44plusIlEEE10Policy1000EPlSC_iS9_llNS7_10__identityEEEvT0_T1_T2_T3_T4_T6_E12temp_storage+120];
	add.s64 	%rd260, %rd258, %rd259;
	ld.shared.u64 	%rd261, [_ZZN3cub18CUB_300001_SM_10006detail6reduce28DeviceReduceSingleTileKernelINS2_10policy_hubIlyN4cuda3std3__44plusIlEEE10Policy1000EPlSC_iS9_llNS7_10__identityEEEvT0_T1_T2_T3_T4_T6_E12temp_storage+128];
	add.s64 	%rd262, %rd260, %rd261;
	ld.shared.u64 	%rd263, [_ZZN3cub18CUB_300001_SM_10006detail6reduce28DeviceReduceSingleTileKernelINS2_10policy_hubIlyN4cuda3std3__44plusIlEEE10Policy1000EPlSC_iS9_llNS7_10__identityEEEvT0_T1_T2_T3_T4_T6_E12temp_storage+136];
	add.s64 	%rd280, %rd262, %rd263;
	bra.uni 	$L__BB12_37;
$L__BB12_17:
	// begin inline asm
	mov.u32 %r105, %laneid;
	// end inline asm
	and.b32  	%r156, %r1, 992;
	add.s32 	%r157, %r156, 32;
	setp.gt.s32 	%p26, %r157, %r34;
	not.b32 	%r158, %r156;
	add.s32 	%r159, %r34, %r158;
	selp.b32 	%r154, %r159, 31, %p26;
	mov.b64 	{%r107, %r112}, %rd271;
	mov.b32 	%r113, 1;
	mov.b32 	%r155, -1;
	// begin inline asm
	shfl.sync.down.b32 %r106, %r107, %r113, %r154, %r155;
	// end inline asm
	// begin inline asm
	shfl.sync.down.b32 %r111, %r112, %r113, %r154, %r155;
	// end inline asm
	mov.b64 	%rd163, {%r106, %r111};
	setp.lt.s32 	%p27, %r105, %r154;
	selp.b64 	%rd164, %rd163, 0, %p27;
	add.s64 	%rd165, %rd164, %rd271;
	mov.b64 	{%r117, %r122}, %rd165;
	mov.b32 	%r123, 2;
	// begin inline asm
	shfl.sync.down.b32 %r116, %r117, %r123, %r154, %r155;
	// end inline asm
	// begin inline asm
	shfl.sync.down.b32 %r121, %r122, %r123, %r154, %r155;
	// end inline asm
	mov.b64 	%rd166, {%r116, %r121};
	add.s32 	%r160, %r105, 2;
	setp.gt.s32 	%p28, %r160, %r154;
	selp.b64 	%rd167, 0, %rd166, %p28;
	add.s64 	%rd168, %rd167, %rd165;
	mov.b64 	{%r127, %r132}, %rd168;
	mov.b32 	%r133, 4;
	// begin inline asm
	shfl.sync.down.b32 %r126, %r127, %r133, %r154, %r155;
	// end inline asm
	// begin inline asm
	shfl.sync.down.b32 %r131, %r132, %r133, %r154, %r155;
	// end inline asm
	mov.b64 	%rd169, {%r126, %r131};
	add.s32 	%r161, %r105, 4;
	setp.gt.s32 	%p29, %r161, %r154;
	selp.b64 	%rd170, 0, %rd169, %p29;
	add.s64 	%rd171, %rd170, %rd168;
	mov.b64 	{%r137, %r142}, %rd171;
	mov.b32 	%r143, 8;
	// begin inline asm
	shfl.sync.down.b32 %r136, %r137, %r143, %r154, %r155;
	// end inline asm
	// begin inline asm
	shfl.sync.down.b32 %r141, %r142, %r143, %r154, %r155;
	// end inline asm
	mov.b64 	%rd172, {%r136, %r141};
	add.s32 	%r162, %r105, 8;
	setp.gt.s32 	%p30, %r162, %r154;
	selp.b64 	%rd173, 0, %rd172, %p30;
	add.s64 	%rd174, %rd173, %rd171;
	mov.b64 	{%r147, %r152}, %rd174;
	mov.b32 	%r153, 16;
	// begin inline asm
	shfl.sync.down.b32 %r146, %r147, %r153, %r154, %r155;
	// end inline asm
	// begin inline asm
	shfl.sync.down.b32 %r151, %r152, %r153, %r154, %r155;
	// end inline asm
	mov.b64 	%rd175, {%r146, %r151};
	add.s32 	%r163, %r105, 16;
	setp.gt.s32 	%p31, %r163, %r154;
	selp.b64 	%rd176, 0, %rd175, %p31;
	add.s64 	%rd280, %rd176, %rd174;
	setp.ne.s32 	%p32, %r105, 0;
	@%p32 bra 	$L__BB12_19;
	shr.u32 	%r164, %r1, 2;
	and.b32  	%r165, %r164, 248;
	mov.u32 	%r166, _ZZN3cub18CUB_300001_SM_10006detail6reduce28DeviceReduceSingleTileKernelINS2_10policy_hubIlyN4cuda3std3__44plusIlEEE10Policy1000EPlSC_iS9_llNS7_10__identityEEEvT0_T1_T2_T3_T4_T6_E12temp_storage;
	add.s32 	%r167, %r166, %r165;
	st.shared.u64 	[%r167+16], %rd280;
$L__BB12_19:
	bar.sync 	0;
	setp.ne.s32 	%p33, %r1, 0;
	@%p33 bra 	$L__BB12_37;
	setp.gt.s32 	%p34, %r34, 32;
	ld.shared.u64 	%rd177, [_ZZN3cub18CUB_300001_SM_10006detail6reduce28DeviceReduceSingleTileKernelINS2_10policy_hubIlyN4cuda3std3__44plusIlEEE10Policy1000EPlSC_iS9_llNS7_10__identityEEEvT0_T1_T2_T3_T4_T6_E12temp_storage+24];
	selp.b64 	%rd178, %rd177, 0, %p34;
	add.s64 	%rd179, %rd178, %rd280;
	setp.gt.s32 	%p35, %r34, 64;
	ld.shared.u64 	%rd180, [_ZZN3cub18CUB_300001_SM_10006detail6reduce28DeviceReduceSingleTileKernelINS2_10policy_hubIlyN4cuda3std3__44plusIlEEE10Policy1000EPlSC_iS9_llNS7_10__identityEEEvT0_T1_T2_T3_T4_T6_E12temp_storage+32];
	selp.b64 	%rd181, %rd180, 0, %p35;
	add.s64 	%rd182, %rd179, %rd181;
	setp.gt.s32 	%p36, %r34, 96;
	ld.shared.u64 	%rd183, [_ZZN3cub18CUB_300001_SM_10006detail6reduce28DeviceReduceSingleTileKernelINS2_10policy_hubIlyN4cuda3std3__44plusIlEEE10Policy1000EPlSC_iS9_llNS7_10__identityEEEvT0_T1_T2_T3_T4_T6_E12temp_storage+40];
	selp.b64 	%rd184, %rd183, 0, %p36;
	add.s64 	%rd185, %rd182, %rd184;
	setp.gt.s32 	%p37, %r34, 128;
	ld.shared.u64 	%rd186, [_ZZN3cub18CUB_300001_SM_10006detail6reduce28DeviceReduceSingleTileKernelINS2_10policy_hubIlyN4cuda3std3__44plusIlEEE10Policy1000EPlSC_iS9_llNS7_10__identityEEEvT0_T1_T2_T3_T4_T6_E12temp_storage+48];
	selp.b64 	%rd187, %rd186, 0, %p37;
	add.s64 	%rd188, %rd185, %rd187;
	setp.gt.s32 	%p38, %r34, 160;
	ld.shared.u64 	%rd189, [_ZZN3cub18CUB_300001_SM_10006detail6reduce28DeviceReduceSingleTileKernelINS2_10policy_hubIlyN4cuda3std3__44plusIlEEE10Policy1000EPlSC_iS9_llNS7_10__identityEEEvT0_T1_T2_T3_T4_T6_E12temp_storage+56];
	selp.b64 	%rd190, %rd189, 0, %p38;
	add.s64 	%rd191, %rd188, %rd190;
	setp.gt.s32 	%p39, %r34, 192;
	ld.shared.u64 	%rd192, [_ZZN3cub18CUB_300001_SM_10006detail6reduce28DeviceReduceSingleTileKernelINS2_10policy_hubIlyN4cuda3std3__44plusIlEEE10Policy1000EPlSC_iS9_llNS7_10__identityEEEvT0_T1_T2_T3_T4_T6_E12temp_storage+64];
	selp.b64 	%rd193, %rd192, 0, %p39;
	add.s64 	%rd194, %rd191, %rd193;
	setp.gt.s32 	%p40, %r34, 224;
	ld.shared.u64 	%rd195, [_ZZN3cub18CUB_300001_SM_10006detail6reduce28DeviceReduceSingleTileKernelINS2_10policy_hubIlyN4cuda3std3__44plusIlEEE10Policy1000EPlSC_iS9_llNS7_10__identityEEEvT0_T1_T2_T3_T4_T6_E12temp_storage+72];
	selp.b64 	%rd196, %rd195, 0, %p40;
	add.s64 	%rd197, %rd194, %rd196;
	setp.gt.s32 	%p41, %r34, 256;
	ld.shared.u64 	%rd198, [_ZZN3cub18CUB_300001_SM_10006detail6reduce28DeviceReduceSingleTileKernelINS2_10policy_hubIlyN4cuda3std3__44plusIlEEE10Policy1000EPlSC_iS9_llNS7_10__identityEEEvT0_T1_T2_T3_T4_T6_E12temp_storage+80];
	selp.b64 	%rd199, %rd198, 0, %p41;
	add.s64 	%rd200, %rd197, %rd199;
	setp.gt.s32 	%p42, %r34, 288;
	ld.shared.u64 	%rd201, [_ZZN3cub18CUB_300001_SM_10006detail6reduce28DeviceReduceSingleTileKernelINS2_10policy_hubIlyN4cuda3std3__44plusIlEEE10Policy1000EPlSC_iS9_llNS7_10__identityEEEvT0_T1_T2_T3_T4_T6_E12temp_storage+88];
	selp.b64 	%rd202, %rd201, 0, %p42;
	add.s64 	%rd203, %rd200, %rd202;
	setp.gt.s32 	%p43, %r34, 320;
	ld.shared.u64 	%rd204, [_ZZN3cub18CUB_300001_SM_10006detail6reduce28DeviceReduceSingleTileKernelINS2_10policy_hubIlyN4cuda3std3__44plusIlEEE10Policy1000EPlSC_iS9_llNS7_10__identityEEEvT0_T1_T2_T3_T4_T6_E12temp_storage+96];
	selp.b64 	%rd205, %rd204, 0, %p43;
	add.s64 	%rd206, %rd203, %rd205;
	setp.gt.s32 	%p44, %r34, 352;
	ld.shared.u64 	%rd207, [_ZZN3cub18CUB_300001_SM_10006detail6reduce28DeviceReduceSingleTileKernelINS2_10policy_hubIlyN4cuda3std3__44plusIlEEE10Policy1000EPlSC_iS9_llNS7_10__identityEEEvT0_T1_T2_T3_T4_T6_E12temp_storage+104];
	selp.b64 	%rd208, %rd207, 0, %p44;
	add.s64 	%rd209, %rd206, %rd208;
	setp.gt.s32 	%p45, %r34, 384;
	ld.shared.u64 	%rd210, [_ZZN3cub18CUB_300001_SM_10006detail6reduce28DeviceReduceSingleTileKernelINS2_10policy_hubIlyN4cuda3std3__44plusIlEEE10Policy1000EPlSC_iS9_llNS7_10__identityEEEvT0_T1_T2_T3_T4_T6_E12temp_storage+112];
	selp.b64 	%rd211, %rd210, 0, %p45;
	add.s64 	%rd212, %rd209, %rd211;
	setp.gt.s32 	%p46, %r34, 416;
	ld.shared.u64 	%rd213, [_ZZN3cub18CUB_300001_SM_10006detail6reduce28DeviceReduceSingleTileKernelINS2_10policy_hubIlyN4cuda3std3__44plusIlEEE10Policy1000EPlSC_iS9_llNS7_10__identityEEEvT0_T1_T2_T3_T4_T6_E12temp_storage+120];
	selp.b64 	%rd214, %rd213, 0, %p46;
	add.s64 	%rd215, %rd212, %rd214;
	setp.gt.s32 	%p47, %r34, 448;
	ld.shared.u64 	%rd216, [_ZZN3cub18CUB_300001_SM_10006detail6reduce28DeviceReduceSingleTileKernelINS2_10policy_hubIlyN4cuda3std3__44plusIlEEE10Policy1000EPlSC_iS9_llNS7_10__identityEEEvT0_T1_T2_T3_T4_T6_E12temp_storage+128];
	selp.b64 	%rd217, %rd216, 0, %p47;
	add.s64 	%rd218, %rd215, %rd217;
	setp.gt.s32 	%p48, %r34, 480;
	ld.shared.u64 	%rd219, [_ZZN3cub18CUB_300001_SM_10006detail6reduce28DeviceReduceSingleTileKernelINS2_10policy_hubIlyN4cuda3std3__44plusIlEEE10Policy1000EPlSC_iS9_llNS7_10__identityEEEvT0_T1_T2_T3_T4_T6_E12temp_storage+136];
	selp.b64 	%rd220, %rd219, 0, %p48;
	add.s64 	%rd280, %rd218, %rd220;
	bra.uni 	$L__BB12_37;
$L__BB12_21:
	mov.u32 	%r13, %tid.x;
	mul.wide.u32 	%rd52, %r13, 8;
	add.s64 	%rd39, %rd35, %rd52;
	// begin inline asm
	ld.global.nc.u64 %rd38, [%rd39];
	// end inline asm
	add.s64 	%rd41, %rd39, 4096;
	// begin inline asm
	ld.global.nc.u64 %rd40, [%rd41];
	// end inline asm
	add.s64 	%rd43, %rd39, 8192;
	// begin inline asm
	ld.global.nc.u64 %rd42, [%rd43];
	// end inline asm
	add.s64 	%rd45, %rd39, 12288;
	// begin inline asm
	ld.global.nc.u64 %rd44, [%rd45];
	// end inline asm
	add.s64 	%rd47, %rd39, 16384;
	// begin inline asm
	ld.global.nc.u64 %rd46, [%rd47];
	// end inline asm
	add.s64 	%rd49, %rd39, 20480;
	// begin inline asm
	ld.global.nc.u64 %rd48, [%rd49];
	// end inline asm
	add.s64 	%rd51, %rd39, 24576;
	// begin inline asm
	ld.global.nc.u64 %rd50, [%rd51];
	// end inline asm
	add.s64 	%rd53, %rd40, %rd38;
	add.s64 	%rd54, %rd42, %rd53;
	add.s64 	%rd55, %rd44, %rd54;
	add.s64 	%rd56, %rd46, %rd55;
	add.s64 	%rd57, %rd48, %rd56;
	add.s64 	%rd279, %rd50, %rd57;
	setp.lt.u32 	%p3, %r34, 7168;
	mov.b32 	%r231, 3584;
	@%p3 bra 	$L__BB12_25;
	add.s32 	%r14, %r34, -3584;
	mov.b32 	%r231, 3584;
$L__BB12_23:
	add.s32 	%r37, %r231, %r13;
	mul.wide.u32 	%rd72, %r37, 8;
	add.s64 	%rd59, %rd35, %rd72;
	// begin inline asm
	ld.global.nc.u64 %rd58, [%rd59];
	// end inline asm
	add.s64 	%rd61, %rd59, 4096;
	// begin inline asm
	ld.global.nc.u64 %rd60, [%rd61];
	// end inline asm
	add.s64 	%rd63, %rd59, 8192;
	// begin inline asm
	ld.global.nc.u64 %rd62, [%rd63];
	// end inline asm
	add.s64 	%rd65, %rd59, 12288;
	// begin inline asm
	ld.global.nc.u64 %rd64, [%rd65];
	// end inline asm
	add.s64 	%rd67, %rd59, 16384;
	// begin inline asm
	ld.global.nc.u64 %rd66, [%rd67];
	// end inline asm
	add.s64 	%rd69, %rd59, 20480;
	// begin inline asm
	ld.global.nc.u64 %rd68, [%rd69];
	// end inline asm
	add.s64 	%rd71, %rd59, 24576;
	// begin inline asm
	ld.global.nc.u64 %rd70, [%rd71];
	// end inline asm
	add.s64 	%rd73, %rd58, %rd279;
	add.s64 	%rd74, %rd60, %rd73;
	add.s64 	%rd75, %rd62, %rd74;
	add.s64 	%rd76, %rd64, %rd75;
	add.s64 	%rd77, %rd66, %rd76;
	add.s64 	%rd78, %rd68, %rd77;
	add.s64 	%rd279, %rd70, %rd78;
	sub.s32 	%r38, %r34, %r231;
	setp.lt.s32 	%p4, %r38, 3584;
	@%p4 bra 	$L__BB12_33;
	add.s32 	%r231, %r231, 3584;
	setp.le.s32 	%p5, %r231, %r14;
	@%p5 bra 	$L__BB12_23;
$L__BB12_25:
	setp.le.s32 	%p6, %r34, %r231;
	@%p6 bra 	$L__BB12_33;
	sub.s32 	%r18, %r34, %r231;
	setp.ge.s32 	%p7, %r13, %r18;
	@%p7 bra 	$L__BB12_33;
	not.b32 	%r39, %r13;
	add.s32 	%r40, %r34, %r39;
	sub.s32 	%r19, %r40, %r231;
	and.b32  	%r41, %r19, 1536;
	setp.eq.s32 	%p8, %r41, 1536;
	mov.u32 	%r235, %r13;
	@%p8 bra 	$L__BB12_30;
	add.s32 	%r233, %r13, %r231;
	shr.u32 	%r42, %r19, 9;
	add.s32 	%r43, %r42, 1;
	and.b32  	%r44, %r43, 3;
	neg.s32 	%r232, %r44;
	mov.u32 	%r235, %r13;
$L__BB12_29:
	.pragma "nounroll";
	mul.wide.u32 	%rd82, %r233, 8;
	add.s64 	%rd81, %rd35, %rd82;
	// begin inline asm
	ld.global.nc.u64 %rd80, [%rd81];
	// end inline asm
	add.s64 	%rd279, %rd80, %rd279;
	add.s32 	%r235, %r235, 512;
	add.s32 	%r233, %r233, 512;
	add.s32 	%r232, %r232, 1;
	setp.ne.s32 	%p9, %r232, 0;
	@%p9 bra 	$L__BB12_29;
$L__BB12_30:
	setp.lt.u32 	%p10, %r19, 1536;
	@%p10 bra 	$L__BB12_33;
	cvt.u64.u32 	%rd83, %r235;
	cvt.u64.u32 	%rd84, %r231;
	add.s64 	%rd85, %rd83, %rd84;
	shl.b64 	%rd86, %rd85, 3;
	add.s64 	%rd87, %rd86, %rd35;
	add.s64 	%rd277, %rd87, 8192;
	add.s32 	%r236, %r235, %r231;
$L__BB12_32:
	mul.wide.u32 	%rd96, %r236, 8;
	add.s64 	%rd89, %rd35, %rd96;
	// begin inline asm
	ld.global.nc.u64 %rd88, [%rd89];
	// end inline asm
	add.s64 	%rd97, %rd88, %rd279;
	add.s64 	%rd91, %rd277, -4096;
	// begin inline asm
	ld.global.nc.u64 %rd90, [%rd91];
	// end inline asm
	add.s64 	%rd98, %rd90, %rd97;
	// begin inline asm
	ld.global.nc.u64 %rd92, [%rd277];
	// end inline asm
	add.s64 	%rd99, %rd92, %rd98;
	add.s64 	%rd95, %rd277, 4096;
	// begin inline asm
	ld.global.nc.u64 %rd94, [%rd95];
	// end inline asm
	add.s64 	%rd279, %rd94, %rd99;
	add.s32 	%r235, %r235, 2048;
	add.s64 	%rd277, %rd277, 16384;
	add.s32 	%r236, %r236, 2048;
	setp.lt.s32 	%p11, %r235, %r18;
	@%p11 bra 	$L__BB12_32;
$L__BB12_33:
	// begin inline asm
	mov.u32 %r45, %laneid;
	// end inline asm
	mov.b64 	{%r47, %r52}, %rd279;
	mov.b32 	%r53, 1;
	mov.b32 	%r94, 31;
	mov.b32 	%r95, -1;
	// begin inline asm
	shfl.sync.down.b32 %r46, %r47, %r53, %r94, %r95;
	// end inline asm
	// begin inline asm
	shfl.sync.down.b32 %r51, %r52, %r53, %r94, %r95;
	// end inline asm
	mov.b64 	%rd100, {%r46, %r51};
	setp.gt.s32 	%p12, %r45, 30;
	selp.b64 	%rd101, 0, %rd100, %p12;
	add.s64 	%rd102, %rd101, %rd279;
	mov.b64 	{%r57, %r62}, %rd102;
	mov.b32 	%r63, 2;
	// begin inline asm
	shfl.sync.down.b32 %r56, %r57, %r63, %r94, %r95;
	// end inline asm
	// begin inline asm
	shfl.sync.down.b32 %r61, %r62, %r63, %r94, %r95;
	// end inline asm
	mov.b64 	%rd103, {%r56, %r61};
	setp.gt.s32 	%p13, %r45, 29;
	selp.b64 	%rd104, 0, %rd103, %p13;
	add.s64 	%rd105, %rd104, %rd102;
	mov.b64 	{%r67, %r72}, %rd105;
	mov.b32 	%r73, 4;
	// begin inline asm
	shfl.sync.down.b32 %r66, %r67, %r73, %r94, %r95;
	// end inline asm
	// begin inline asm
	shfl.sync.down.b32 %r71, %r72, %r73, %r94, %r95;
	// end inline asm
	mov.b64 	%rd106, {%r66, %r71};
	setp.gt.s32 	%p14, %r45, 27;
	selp.b64 	%rd107, 0, %rd106, %p14;
	add.s64 	%rd108, %rd107, %rd105;
	mov.b64 	{%r77, %r82}, %rd108;
	mov.b32 	%r83, 8;
	// begin inline asm
	shfl.sync.down.b32 %r76, %r77, %r83, %r94, %r95;
	// end inline asm
	// begin inline asm
	shfl.sync.down.b32 %r81, %r82, %r83, %r94, %r95;
	// end inline asm
	mov.b64 	%rd109, {%r76, %r81};
	setp.gt.s32 	%p15, %r45, 23;
	selp.b64 	%rd110, 0, %rd109, %p15;
	add.s64 	%rd111, %rd110, %rd108;
	mov.b64 	{%r87, %r92}, %rd111;
	mov.b32 	%r93, 16;
	// begin inline asm
	shfl.sync.down.b32 %r86, %r87, %r93, %r94, %r95;
	// end inline asm
	// begin inline asm
	shfl.sync.down.b32 %r91, %r92, %r93, %r94, %r95;
	// end inline asm
	mov.b64 	%rd112, {%r86, %r91};
	setp.gt.s32 	%p16, %r45, 15;
	selp.b64 	%rd113, 0, %rd112, %p16;
	add.s64 	%rd280, %rd113, %rd111;
	setp.ne.s32 	%p17, %r45, 0;
	@%p17 bra 	$L__BB12_35;
	shr.u32 	%r96, %r13, 2;
	and.b32  	%r97, %r96, 248;
	mov.u32 	%r98, _ZZN3cub18CUB_300001_SM_10006detail6reduce28DeviceReduceSingleTileKernelINS2_10policy_hubIlyN4cuda3std3__44plusIlEEE10Policy1000EPlSC_iS9_llNS7_10__identityEEEvT0_T1_T2_T3_T4_T6_E12temp_storage;
	add.s32 	%r99, %r98, %r97;
	st.shared.u64 	[%r99+16], %rd280;
$L__BB12_35:
	bar.sync 	0;
	setp.ne.s32 	%p18, %r13, 0;
	@%p18 bra 	$L__BB12_37;
	ld.shared.u64 	%rd114, [_ZZN3cub18CUB_300001_SM_10006detail6reduce28DeviceReduceSingleTileKernelINS2_10policy_hubIlyN4cuda3std3__44plusIlEEE10Policy1000EPlSC_iS9_llNS7_10__identityEEEvT0_T1_T2_T3_T4_T6_E12temp_storage+24];
	add.s64 	%rd115, %rd114, %rd280;
	ld.shared.u64 	%rd116, [_ZZN3cub18CUB_300001_SM_10006detail6reduce28DeviceReduceSingleTileKernelINS2_10policy_hubIlyN4cuda3std3__44plusIlEEE10Policy1000EPlSC_iS9_llNS7_10__identityEEEvT0_T1_T2_T3_T4_T6_E12temp_storage+32];
	add.s64 	%rd117, %rd115, %rd116;
	ld.shared.u64 	%rd118, [_ZZN3cub18CUB_300001_SM_10006detail6reduce28DeviceReduceSingleTileKernelINS2_10policy_hubIlyN4cuda3std3__44plusIlEEE10Policy1000EPlSC_iS9_llNS7_10__identityEEEvT0_T1_T2_T3_T4_T6_E12temp_storage+40];
	add.s64 	%rd119, %rd117, %rd118;
	ld.shared.u64 	%rd120, [_ZZN3cub18CUB_300001_SM_10006detail6reduce28DeviceReduceSingleTileKernelINS2_10policy_hubIlyN4cuda3std3__44plusIlEEE10Policy1000EPlSC_iS9_llNS7_10__identityEEEvT0_T1_T2_T3_T4_T6_E12temp_storage+48];
	add.s64 	%rd121, %rd119, %rd120;
	ld.shared.u64 	%rd122, [_ZZN3cub18CUB_300001_SM_10006detail6reduce28DeviceReduceSingleTileKernelINS2_10policy_hubIlyN4cuda3std3__44plusIlEEE10Policy1000EPlSC_iS9_llNS7_10__identityEEEvT0_T1_T2_T3_T4_T6_E12temp_storage+56];
	add.s64 	%rd123, %rd121, %rd122;
	ld.shared.u64 	%rd124, [_ZZN3cub18CUB_300001_SM_10006detail6reduce28DeviceReduceSingleTileKernelINS2_10policy_hubIlyN4cuda3std3__44plusIlEEE10Policy1000EPlSC_iS9_llNS7_10__identityEEEvT0_T1_T2_T3_T4_T6_E12temp_storage+64];
	add.s64 	%rd125, %rd123, %rd124;
	ld.shared.u64 	%rd126, [_ZZN3cub18CUB_300001_SM_10006detail6reduce28DeviceReduceSingleTileKernelINS2_10policy_hubIlyN4cuda3std3__44plusIlEEE10Policy1000EPlSC_iS9_llNS7_10__identityEEEvT0_T1_T2_T3_T4_T6_E12temp_storage+72];
	add.s64 	%rd127, %rd125, %rd126;
	ld.shared.u64 	%rd128, [_ZZN3cub18CUB_300001_SM_10006detail6reduce28DeviceReduceSingleTileKernelINS2_10policy_hubIlyN4cuda3std3__44plusIlEEE10Policy1000EPlSC_iS9_llNS7_10__identityEEEvT0_T1_T2_T3_T4_T6_E12temp_storage+80];
	add.s64 	%rd129, %rd127, %rd128;
	ld.shared.u64 	%rd130, [_ZZN3cub18CUB_300001_SM_10006detail6reduce28DeviceReduceSingleTileKernelINS2_10policy_hubIlyN4cuda3std3__44plusIlEEE10Policy1000EPlSC_iS9_llNS7_10__identityEEEvT0_T1_T2_T3_T4_T6_E12temp_storage+88];
	add.s64 	%rd131, %rd129, %rd130;
	ld.shared.u64 	%rd132, [_ZZN3cub18CUB_300001_SM_10006detail6reduce28DeviceReduceSingleTileKernelINS2_10policy_hubIlyN4cuda3std3__44plusIlEEE10Policy1000EPlSC_iS9_llNS7_10__identityEEEvT0_T1_T2_T3_T4_T6_E12temp_storage+96];
	add.s64 	%rd133, %rd131, %rd132;
	ld.shared.u64 	%rd134, [_ZZN3cub18CUB_300001_SM_10006detail6reduce28DeviceReduceSingleTileKernelINS2_10policy_hubIlyN4cuda3std3__44plusIlEEE10Policy1000EPlSC_iS9_llNS7_10__identityEEEvT0_T1_T2_T3_T4_T6_E12temp_storage+104];
	add.s64 	%rd135, %rd133, %rd134;
	ld.shared.u64 	%rd136, [_ZZN3cub18CUB_300001_SM_10006detail6reduce28DeviceReduceSingleTileKernelINS2_10policy_hubIlyN4cuda3std3__44plusIlEEE10Policy1000EPlSC_iS9_llNS7_10__identityEEEvT0_T1_T2_T3_T4_T6_E12temp_storage+112];
	add.s64 	%rd137, %rd135, %rd136;
	ld.shared.u64 	%rd138, [_ZZN3cub18CUB_300001_SM_10006detail6reduce28DeviceReduceSingleTileKernelINS2_10policy_hubIlyN4cuda3std3__44plusIlEEE10Policy1000EPlSC_iS9_llNS7_10__identityEEEvT0_T1_T2_T3_T4_T6_E12temp_storage+120];
	add.s64 	%rd139, %rd137, %rd138;
	ld.shared.u64 	%rd140, [_ZZN3cub18CUB_300001_SM_10006detail6reduce28DeviceReduceSingleTileKernelINS2_10policy_hubIlyN4cuda3std3__44plusIlEEE10Policy1000EPlSC_iS9_llNS7_10__identityEEEvT0_T1_T2_T3_T4_T6_E12temp_storage+128];
	add.s64 	%rd141, %rd139, %rd140;
	ld.shared.u64 	%rd142, [_ZZN3cub18CUB_300001_SM_10006detail6reduce28DeviceReduceSingleTileKernelINS2_10policy_hubIlyN4cuda3std3__44plusIlEEE10Policy1000EPlSC_iS9_llNS7_10__identityEEEvT0_T1_T2_T3_T4_T6_E12temp_storage+136];
	add.s64 	%rd280, %rd141, %rd142;
$L__BB12_37:
	mov.u32 	%r223, %tid.x;
	setp.ne.s32 	%p56, %r223, 0;
	@%p56 bra 	$L__BB12_39;
	add.s64 	%rd264, %rd280, %rd36;
	st.global.u64 	[%rd1], %rd264;
$L__BB12_39:
	ret;

}
	// .globl	_ZN3cub18CUB_300001_SM_10006detail6reduce28DeviceReduceSingleTileKernelINS2_10policy_hubIljN4cuda3std3__44plusIlEEE10Policy1000EN6thrust24THRUST_300001_SM_1000_NS18transform_iteratorI8not_zeroNSD_6detail15normal_iteratorINSD_10device_ptrIiEEEEllEEPljS9_llNS7_10__identityEEEvT0_T1_T2_T3_T4_T6_
.visible .entry _ZN3cub18CUB_300001_SM_10006detail6reduce28DeviceReduceSingleTileKernelINS2_10policy_hubIljN4cuda3std3__44plusIlEEE10Policy1000EN6thrust24THRUST_300001_SM_1000_NS18transform_iteratorI8not_zeroNSD_6detail15normal_iteratorINSD_10device_ptrIiEEEEllEEPljS9_llNS7_10__identityEEEvT0_T1_T2_T3_T4_T6_(
	.param .align 8 .b8 _ZN3cub18CUB_300001_SM_10006detail6reduce28DeviceReduceSingleTileKernelINS2_10policy_hubIljN4cuda3std3__44plusIlEEE10Policy1000EN6thrust24THRUST_300001_SM_1000_NS18transform_iteratorI8not_zeroNSD_6detail15normal_iteratorINSD_10device_ptrIiEEEEllEEPljS9_llNS7_10__identityEEEvT0_T1_T2_T3_T4_T6__param_0[16],
	.param .u64 .ptr .align 1 _ZN3cub18CUB_300001_SM_10006detail6reduce28DeviceReduceSingleTileKernelINS2_10policy_hubIljN4cuda3std3__44plusIlEEE10Policy1000EN6thrust24THRUST_300001_SM_1000_NS18transform_iteratorI8not_zeroNSD_6detail15normal_iteratorINSD_10device_ptrIiEEEEllEEPljS9_llNS7_10__identityEEEvT0_T1_T2_T3_T4_T6__param_1,
	.param .u32 _ZN3cub18CUB_300001_SM_10006detail6reduce28DeviceReduceSingleTileKernelINS2_10policy_hubIljN4cuda3std3__44plusIlEEE10Policy1000EN6thrust24THRUST_300001_SM_1000_NS18transform_iteratorI8not_zeroNSD_6detail15normal_iteratorINSD_10device_ptrIiEEEEllEEPljS9_llNS7_10__identityEEEvT0_T1_T2_T3_T4_T6__param_2,
	.param .align 1 .b8 _ZN3cub18CUB_300001_SM_10006detail6reduce28DeviceReduceSingleTileKernelINS2_10policy_hubIljN4cuda3std3__44plusIlEEE10Policy1000EN6thrust24THRUST_300001_SM_1000_NS18transform_iteratorI8not_zeroNSD_6detail15normal_iteratorINSD_10device_ptrIiEEEEllEEPljS9_llNS7_10__identityEEEvT0_T1_T2_T3_T4_T6__param_3[1],
	.param .u64 _ZN3cub18CUB_300001_SM_10006detail6reduce28DeviceReduceSingleTileKernelINS2_10policy_hubIljN4cuda3std3__44plusIlEEE10Policy1000EN6thrust24THRUST_300001_SM_1000_NS18transform_iteratorI8not_zeroNSD_6detail15normal_iteratorINSD_10device_ptrIiEEEEllEEPljS9_llNS7_10__identityEEEvT0_T1_T2_T3_T4_T6__param_4,
	.param .align 1 .b8 _ZN3cub18CUB_300001_SM_10006detail6reduce28DeviceReduceSingleTileKernelINS2_10policy_hubIljN4cuda3std3__44plusIlEEE10Policy1000EN6thrust24THRUST_300001_SM_1000_NS18transform_iteratorI8not_zeroNSD_6detail15normal_iteratorINSD_10device_ptrIiEEEEllEEPljS9_llNS7_10__identityEEEvT0_T1_T2_T3_T4_T6__param_5[1]
)
.maxntid 512
.minnctapersm 1
{
	.reg .pred 	%p<140>;
	.reg .b16 	%rs<9>;
	.reg .b32 	%r<368>;
	.reg .b64 	%rd<431>;
	// demoted variable
	.shared .align 8 .b8 _ZZN3cub18CUB_300001_SM_10006detail6reduce28DeviceReduceSingleTileKernelINS2_10policy_hubIljN4cuda3std3__44plusIlEEE10Policy1000EN6thrust24THRUST_300001_SM_1000_NS18transform_iteratorI8not_zeroNSD_6detail15normal_iteratorINSD_10device_ptrIiEEEEllEEPljS9_llNS7_10__identityEEEvT0_T1_T2_T3_T4_T6_E12temp_storage[152];
	ld.param.u64 	%rd49, [_ZN3cub18CUB_300001_SM_10006detail6reduce28DeviceReduceSingleTileKernelINS2_10policy_hubIljN4cuda3std3__44plusIlEEE10Policy1000EN6thrust24THRUST_300001_SM_1000_NS18transform_iteratorI8not_zeroNSD_6detail15normal_iteratorINSD_10device_ptrIiEEEEllEEPljS9_llNS7_10__identityEEEvT0_T1_T2_T3_T4_T6__param_0];
	ld.param.u64 	%rd51, [_ZN3cub18CUB_300001_SM_10006detail6reduce28DeviceReduceSingleTileKernelINS2_10policy_hubIljN4cuda3std3__44plusIlEEE10Policy1000EN6thrust24THRUST_300001_SM_1000_NS18transform_iteratorI8not_zeroNSD_6detail15normal_iteratorINSD_10device_ptrIiEEEEllEEPljS9_llNS7_10__identityEEEvT0_T1_T2_T3_T4_T6__param_1];
	ld.param.u32 	%r51, [_ZN3cub18CUB_300001_SM_10006detail6reduce28DeviceReduceSingleTileKernelINS2_10policy_hubIljN4cuda3std3__44plusIlEEE10Policy1000EN6thrust24THRUST_300001_SM_1000_NS18transform_iteratorI8not_zeroNSD_6detail15normal_iteratorINSD_10device_ptrIiEEEEllEEPljS9_llNS7_10__identityEEEvT0_T1_T2_T3_T4_T6__param_2];
	ld.param.u64 	%rd50, [_ZN3cub18CUB_300001_SM_10006detail6reduce28DeviceReduceSingleTileKernelINS2_10policy_hubIljN4cuda3std3__44plusIlEEE10Policy1000EN6thrust24THRUST_300001_SM_1000_NS18transform_iteratorI8not_zeroNSD_6detail15normal_iteratorINSD_10device_ptrIiEEEEllEEPljS9_llNS7_10__identityEEEvT0_T1_T2_T3_T4_T6__param_4];
	cvta.to.global.u64 	%rd1, %rd51;
	setp.ne.s32 	%p1, %r51, 0;
	@%p1 bra 	$L__BB13_3;
	mov.u32 	%r350, %tid.x;
	setp.ne.s32 	%p139, %r350, 0;
	@%p139 bra 	$L__BB13_52;
	st.global.u64 	[%rd1], %rd50;
	bra.uni 	$L__BB13_52;
$L__BB13_3:
	cvta.to.global.u64 	%rd2, %rd49;
	setp.gt.u32 	%p2, %r51, 3583;
	@%p2 bra 	$L__BB13_28;
	mov.u32 	%r1, %tid.x;
	setp.ge.u32 	%p67, %r1, %r51;
	mov.b64 	%rd418, 0;
	mov.u32 	%r354, %r1;
	@%p67 bra 	$L__BB13_6;
	mul.wide.u32 	%rd239, %r1, 4;
	add.s64 	%rd240, %rd2, %rd239;
	ld.global.u32 	%r197, [%rd240];
	setp.ne.s32 	%p68, %r197, 0;
	selp.u64 	%rd418, 1, 0, %p68;
	add.s32 	%r354, %r1, 512;
$L__BB13_6:
	setp.ge.u32 	%p69, %r354, %r51;
	@%p69 bra 	$L__BB13_19;
	not.b32 	%r198, %r354;
	add.s32 	%r199, %r51, %r198;
	shr.u32 	%r200, %r199, 9;
	add.s32 	%r4, %r200, 1;
	and.b32  	%r5, %r4, 15;
	setp.lt.u32 	%p70, %r199, 7680;
	@%p70 bra 	$L__BB13_10;
	and.b32  	%r201, %r4, 16777200;
	neg.s32 	%r352, %r201;
	mul.wide.u32 	%rd242, %r354, 4;
	add.s64 	%rd243, %rd242, %rd2;
	add.s64 	%rd408, %rd243, 16384;
$L__BB13_9:
	.pragma "nounroll";
	ld.global.u32 	%r202, [%rd408+-16384];
	setp.ne.s32 	%p71, %r202, 0;
	selp.u64 	%rd244, 1, 0, %p71;
	add.s64 	%rd245, %rd418, %rd244;
	ld.global.u32 	%r203, [%rd408+-14336];
	setp.ne.s32 	%p72, %r203, 0;
	selp.u64 	%rd246, 1, 0, %p72;
	add.s64 	%rd247, %rd245, %rd246;
	ld.global.u32 	%r204, [%rd408+-12288];
	setp.ne.s32 	%p73, %r204, 0;
	selp.u64 	%rd248, 1, 0, %p73;
	add.s64 	%rd249, %rd247, %rd248;
	ld.global.u32 	%r205, [%rd408+-10240];
	setp.ne.s32 	%p74, %r205, 0;
	selp.u64 	%rd250, 1, 0, %p74;
	add.s64 	%rd251, %rd249, %rd250;
	ld.global.u32 	%r206, [%rd408+-8192];
	setp.ne.s32 	%p75, %r206, 0;
	selp.u64 	%rd252, 1, 0, %p75;
	add.s64 	%rd253, %rd251, %rd252;
	ld.global.u32 	%r207, [%rd408+-6144];
	setp.ne.s32 	%p76, %r207, 0;
	selp.u64 	%rd254, 1, 0, %p76;
	add.s64 	%rd255, %rd253, %rd254;
	ld.global.u32 	%r208, [%rd408+-4096];
	setp.ne.s32 	%p77, %r208, 0;
	selp.u64 	%rd256, 1, 0, %p77;
	add.s64 	%rd257, %rd255, %rd256;
	ld.global.u32 	%r209, [%rd408+-2048];
	setp.ne.s32 	%p78, %r209, 0;
	selp.u64 	%rd258, 1, 0, %p78;
	add.s64 	%rd259, %rd257, %rd258;
	ld.global.u32 	%r210, [%rd408];
	setp.ne.s32 	%p79, %r210, 0;
	selp.u64 	%rd260, 1, 0, %p79;
	add.s64 	%rd261, %rd259, %rd260;
	ld.global.u32 	%r211, [%rd408+2048];
	setp.ne.s32 	%p80, %r211, 0;
	selp.u64 	%rd262, 1, 0, %p80;
	add.s64 	%rd263, %rd261, %rd262;
	ld.global.u32 	%r212, [%rd408+4096];
	setp.ne.s32 	%p81, %r212, 0;
	selp.u64 	%rd264, 1, 0, %p81;
	add.s64 	%rd265, %rd263, %rd264;
	ld.global.u32 	%r213, [%rd408+6144];
	setp.ne.s32 	%p82, %r213, 0;
	selp.u64 	%rd266, 1, 0, %p82;
	add.s64 	%rd267, %rd265, %rd266;
	ld.global.u32 	%r214, [%rd408+8192];
	setp.ne.s32 	%p83, %r214, 0;
	selp.u64 	%rd268, 1, 0, %p83;
	add.s64 	%rd269, %rd267, %rd268;
	ld.global.u32 	%r215, [%rd408+10240];
	setp.ne.s32 	%p84, %r215, 0;
	selp.u64 	%rd270, 1, 0, %p84;
	add.s64 	%rd271, %rd269, %rd270;
	ld.global.u32 	%r216, [%rd408+12288];
	setp.ne.s32 	%p85, %r216, 0;
	selp.u64 	%rd272, 1, 0, %p85;
	add.s64 	%rd273, %rd271, %rd272;
	ld.global.u32 	%r217, [%rd408+14336];
	setp.ne.s32 	%p86, %r217, 0;
	selp.u64 	%rd274, 1, 0, %p86;
	add.s64 	%rd418, %rd273, %rd274;
	add.s32 	%r354, %r354, 8192;
	add.s32 	%r352, %r352, 16;
	add.s64 	%rd408, %rd408, 32768;
	setp.ne.s32 	%p87, %r352, 0;
	@%p87 bra 	$L__BB13_9;
$L__BB13_10:
	setp.eq.s32 	%p88, %r5, 0;
	@%p88 bra 	$L__BB13_19;
	and.b32  	%r12, %r4, 7;
	setp.lt.u32 	%p89, %r5, 8;
	@%p89 bra 	$L__BB13_13;
	mul.wide.u32 	%rd276, %r354, 4;
	add.s64 	%rd277, %rd2, %rd276;
	ld.global.u32 	%r218, [%rd277];
	setp.ne.s32 	%p90, %r218, 0;
	selp.u64 	%rd278, 1, 0, %p90;
	add.s64 	%rd279, %rd418, %rd278;
	ld.global.u32 	%r219, [%rd277+2048];
	setp.ne.s32 	%p91, %r219, 0;
	selp.u64 	%rd280, 1, 0, %p91;
	add.s64 	%rd281, %rd279, %rd280;
	ld.global.u32 	%r220, [%rd277+4096];
	setp.ne.s32 	%p92, %r220, 0;
	selp.u64 	%rd282, 1, 0, %p92;
	add.s64 	%rd283, %rd281, %rd282;
	ld.global.u32 	%r221, [%rd277+6144];
	setp.ne.s32 	%p93, %r221, 0;
	selp.u64 	%rd284, 1, 0, %p93;
	add.s64 	%rd285, %rd283, %rd284;
	ld.global.u32 	%r222, [%rd277+8192];
	setp.ne.s32 	%p94, %r222, 0;
	selp.u64 	%rd286, 1, 0, %p94;
	add.s64 	%rd287, %rd285, %rd286;
	ld.global.u32 	%r223, [%rd277+10240];
	setp.ne.s32 	%p95, %r223, 0;
	selp.u64 	%rd288, 1, 0, %p95;
	add.s64 	%rd289, %rd287, %rd288;
	ld.global.u32 	%r224, [%rd277+12288];
	setp.ne.s32 	%p96, %r224, 0;
	selp.u64 	%rd290, 1, 0, %p96;
	add.s64 	%rd291, %rd289, %rd290;
	ld.global.u32 	%r225, [%rd277+14336];
	setp.ne.s32 	%p97, %r225, 0;
	selp.u64 	%rd292, 1, 0, %p97;
	add.s64 	%rd418, %rd291, %rd292;
	add.s32 	%r354, %r354, 4096;
$L__BB13_13:
	setp.eq.s32 	%p98, %r12, 0;
	@%p98 bra 	$L__BB13_19;
	and.b32  	%r15, %r4, 3;
	setp.lt.u32 	%p99, %r12, 4;
	@%p99 bra 	$L__BB13_16;
	mul.wide.u32 	%rd294, %r354, 4;
	add.s64 	%rd295, %rd2, %rd294;
	ld.global.u32 	%r226, [%rd295];
	setp.ne.s32 	%p100, %r226, 0;
	selp.u64 	%rd296, 1, 0, %p100;
	add.s64 	%rd297, %rd418, %rd296;
	ld.global.u32 	%r227, [%rd295+2048];
	setp.ne.s32 	%p101, %r227, 0;
	selp.u64 	%rd298, 1, 0, %p101;
	add.s64 	%rd299, %rd297, %rd298;
	ld.global.u32 	%r228, [%rd295+4096];
	setp.ne.s32 	%p102, %r228, 0;
	selp.u64 	%rd300, 1, 0, %p102;
	add.s64 	%rd301, %rd299, %rd300;
	ld.global.u32 	%r229, [%rd295+6144];
	setp.ne.s32 	%p103, %r229, 0;
	selp.u64 	%rd302, 1, 0, %p103;
	add.s64 	%rd418, %rd301, %rd302;
	add.s32 	%r354, %r354, 2048;
$L__BB13_16:
	setp.eq.s32 	%p104, %r15, 0;
	@%p104 bra 	$L__BB13_19;
	mul.wide.u32 	%rd303, %r354, 4;
	add.s64 	%rd416, %rd2, %rd303;
	neg.s32 	%r357, %r15;
$L__BB13_18:
	.pragma "nounroll";
	ld.global.u32 	%r230, [%rd416];
	setp.ne.s32 	%p105, %r230, 0;
	selp.u64 	%rd304, 1, 0, %p105;
	add.s64 	%rd418, %rd418, %rd304;
	add.s64 	%rd416, %rd416, 2048;
	add.s32 	%r357, %r357, 1;
	setp.ne.s32 	%p106, %r357, 0;
	@%p106 bra 	$L__BB13_18;
$L__BB13_19:
	setp.lt.u32 	%p107, %r51, 512;
	@%p107 bra 	$L__BB13_24;
	// begin inline asm
	mov.u32 %r294, %laneid;
	// end inline asm
	mov.b64 	{%r296, %r301}, %rd418;
	mov.b32 	%r302, 1;
	mov.b32 	%r343, 31;
	mov.b32 	%r344, -1;
	// begin inline asm
	shfl.sync.down.b32 %r295, %r296, %r302, %r343, %r344;
	// end inline asm
	// begin inline asm
	shfl.sync.down.b32 %r300, %r301, %r302, %r343, %r344;
	// end inline asm
	mov.b64 	%rd363, {%r295, %r300};
	setp.gt.s32 	%p131, %r294, 30;
	selp.b64 	%rd364, 0, %rd363, %p131;
	add.s64 	%rd365, %rd364, %rd418;
	mov.b64 	{%r306, %r311}, %rd365;
	mov.b32 	%r312, 2;
	// begin inline asm
	shfl.sync.down.b32 %r305, %r306, %r312, %r343, %r344;
	// end inline asm
	// begin inline asm
	shfl.sync.down.b32 %r310, %r311, %r312, %r343, %r344;
	// end inline asm
	mov.b64 	%rd366, {%r305, %r310};
	setp.gt.s32 	%p132, %r294, 29;
	selp.b64 	%rd367, 0, %rd366, %p132;
	add.s64 	%rd368, %rd367, %rd365;
	mov.b64 	{%r316, %r321}, %rd368;
	mov.b32 	%r322, 4;
	// begin inline asm
	shfl.sync.down.b32 %r315, %r316, %r322, %r343, %r344;
	// end inline asm
	// begin inline asm
	shfl.sync.down.b32 %r320, %r321, %r322, %r343, %r344;
	// end inline asm
	mov.b64 	%rd369, {%r315, %r320};
	setp.gt.s32 	%p133, %r294, 27;
	selp.b64 	%rd370, 0, %rd369, %p133;
	add.s64 	%rd371, %rd370, %rd368;
	mov.b64 	{%r326, %r331}, %rd371;
	mov.b32 	%r332, 8;
	// begin inline asm
	shfl.sync.down.b32 %r325, %r326, %r332, %r343, %r344;
	// end inline asm
	// begin inline asm
	shfl.sync.down.b32 %r330, %r331, %r332, %r343, %r344;
	// end inline asm
	mov.b64 	%rd372, {%r325, %r330};
	setp.gt.s32 	%p134, %r294, 23;
	selp.b64 	%rd373, 0, %rd372, %p134;
	add.s64 	%rd374, %rd373, %rd371;
	mov.b64 	{%r336, %r341}, %rd374;
	mov.b32 	%r342, 16;
	// begin inline asm
	shfl.sync.down.b32 %r335, %r336, %r342, %r343, %r344;
	// end inline asm
	// begin inline asm
	shfl.sync.down.b32 %r340, %r341, %r342, %r343, %r344;
	// end inline asm
	mov.b64 	%rd375, {%r335, %r340};
	setp.gt.s32 	%p135, %r294, 15;
	selp.b64 	%rd376, 0, %rd375, %p135;
	add.s64 	%rd430, %rd376, %rd374;
	setp.ne.s32 	%p136, %r294, 0;
	@%p136 bra 	$L__BB13_22;
	shr.u32 	%r345, %r1, 2;
	and.b32  	%r346, %r345, 248;
	mov.u32 	%r347, _ZZN3cub18CUB_300001_SM_10006detail6reduce28DeviceReduceSingleTileKernelINS2_10policy_hubIljN4cuda3std3__44plusIlEEE10Policy1000EN6thrust24THRUST_300001_SM_1000_NS18transform_iteratorI8not_zeroNSD_6detail15normal_iteratorINSD_10device_ptrIiEEEEllEEPljS9_llNS7_10__identityEEEvT0_T1_T2_T3_T4_T6_E12temp_storage;
	add.s32 	%r348, %r347, %r346;
	st.shared.u64 	[%r348+16], %rd430;
$L__BB13_22:
	bar.sync 	0;
	setp.ne.s32 	%p137, %r1, 0;
	@%p137 bra 	$L__BB13_50;
	ld.shared.u64 	%rd377, [_ZZN3cub18CUB_300001_SM_10006detail6reduce28DeviceReduceSingleTileKernelINS2_10policy_hubIljN4cuda3std3__44plusIlEEE10Policy1000EN6thrust24THRUST_300001_SM_1000_NS18transform_iteratorI8not_zeroNSD_6detail15normal_iteratorINSD_10device_ptrIiEEEEllEEPljS9_llNS7_10__identityEEEvT0_T1_T2_T3_T4_T6_E12temp_storage+24];
	add.s64 	%rd378, %rd377, %rd430;
	ld.shared.u64 	%rd379, [_ZZN3cub18CUB_300001_SM_10006detail6reduce28DeviceReduceSingleTileKernelINS2_10policy_hubIljN4cuda3std3__44plusIlEEE10Policy1000EN6thrust24THRUST_300001_SM_1000_NS18transform_iteratorI8not_zeroNSD_6detail15normal_iteratorINSD_10device_ptrIiEEEEllEEPljS9_llNS7_10__identityEEEvT0_T1_T2_T3_T4_T6_E12temp_storage+32];
	add.s64 	%rd380, %rd378, %rd379;
	ld.shared.u64 	%rd381, [_ZZN3cub18CUB_300001_SM_10006detail6reduce28DeviceReduceSingleTileKernelINS2_10policy_hubIljN4cuda3std3__44plusIlEEE10Policy1000EN6thrust24THRUST_300001_SM_1000_NS18transform_iteratorI8not_zeroNSD_6detail15normal_iteratorINSD_10device_ptrIiEEEEllEEPljS9_llNS7_10__identityEEEvT0_T1_T2_T3_T4_T6_E12temp_storage+40];
	add.s64 	%rd382, %rd380, %rd381;
	ld.shared.u64 	%rd383, [_ZZN3cub18CUB_300001_SM_10006detail6reduce28DeviceReduceSingleTileKernelINS2_10policy_hubIljN4cuda3std3__44plusIlEEE10Policy1000EN6thrust24THRUST_300001_SM_1000_NS18transform_iteratorI8not_zeroNSD_6detail15normal_iteratorINSD_10device_ptrIiEEEEllEEPljS9_llNS7_10__identityEEEvT0_T1_T2_T3_T4_T6_E12temp_storage+48];
	add.s64 	%rd384, %rd382, %rd383;
	ld.shared.u64 	%rd385, [_ZZN3cub18CUB_300001_SM_10006detail6reduce28DeviceReduceSingleTileKernelINS2_10policy_hubIljN4cuda3std3__44plusIlEEE10Policy1000EN6thrust24THRUST_300001_SM_1000_NS18transform_iteratorI8not_zeroNSD_6detail15normal_iteratorINSD_10device_ptrIiEEEEllEEPljS9_llNS7_10__identityEEEvT0_T1_T2_T3_T4_T6_E12temp_storage+56];
	add.s64 	%rd386, %rd384, %rd385;
	ld.shared.u64 	%rd387, [_ZZN3cub18CUB_300001_SM_10006detail6reduce28DeviceReduceSingleTileKernelINS2_10policy_hubIljN4cuda3std3__44plusIlEEE10Policy1000EN6thrust24THRUST_300001_SM_1000_NS18transform_iteratorI8not_zeroNSD_6detail15normal_iteratorINSD_10device_ptrIiEEEEllEEPljS9_llNS7_10__identityEEEvT0_T1_T2_T3_T4_T6_E12temp_storage+64];
	add.s64 	%rd388, %rd386, %rd387;
	ld.shared.u64 	%rd389, [_ZZN3cub18CUB_300001_SM_10006detail6reduce28DeviceReduceSingleTileKernelINS2_10policy_hubIljN4cuda3std3__44plusIlEEE10Policy1000EN6thrust24THRUST_300001_SM_1000_NS18transform_iteratorI8not_zeroNSD_6detail15normal_iteratorINSD_10device_ptrIiEEEEllEEPljS9_llNS7_10__identityEEEvT0_T1_T2_T3_T4_T6_E12temp_storage+72];
	add.s64 	%rd390, %rd388, %rd389;
	ld.shared.u64 	%rd391, [_ZZN3cub18CUB_300001_SM_10006detail6reduce28DeviceReduceSingleTileKernelINS2_10policy_hubIljN4cuda3std3__44plusIlEEE10Policy1000EN6thrust24THRUST_300001_SM_1000_NS18transform_iteratorI8not_zeroNSD_6detail15normal_iteratorINSD_10device_ptrIiEEEEllEEPljS9_llNS7_10__identityEEEvT0_T1_T2_T3_T4_T6_E12temp_storage+80];
	add.s64 	%rd392, %rd390, %rd391;
	ld.shared.u64 	%rd393, [_ZZN3cub18CUB_300001_SM_10006detail6reduce28DeviceReduceSingleTileKernelINS2_10policy_hubIljN4cuda3std3__44plusIlEEE10Policy1000EN6thrust24THRUST_300001_SM_1000_NS18transform_iteratorI8not_zeroNSD_6detail15normal_iteratorINSD_10device_ptrIiEEEEllEEPljS9_llNS7_10__identityEEEvT0_T1_T2_T3_T4_T6_E12temp_storage+88];
	add.s64 	%rd394, %rd392, %rd393;
	ld.shared.u64 	%rd395, [_ZZN3cub18CUB_300001_SM_10006detail6reduce28DeviceReduceSingleTileKernelINS2_10policy_hubIljN4cuda3std3__44plusIlEEE10Policy1000EN6thrust24THRUST_300001_SM_1000_NS18transform_iteratorI8not_zeroNSD_6detail15normal_iteratorINSD_10device_ptrIiEEEEllEEPljS9_llNS7_10__identityEEEvT0_T1_T2_T3_T4_T6_E12temp_storage+96];
	add.s64 	%rd396, %rd394, %rd395;
	ld.shared.u64 	%rd397, [_ZZN3cub18CUB_300001_SM_10006detail6reduce28DeviceReduceSingleTileKernelINS2_10policy_hubIljN4cuda3std3__44plusIlEEE10Policy1000EN6thrust24THRUST_300001_SM_1000_NS18transform_iteratorI8not_zeroNSD_6detail15normal_iteratorINSD_10device_ptrIiEEEEllEEPljS9_llNS7_10__identityEEEvT0_T1_T2_T3_T4_T6_E12temp_storage+104];
	add.s64 	%rd398, %rd396, %rd397;
	ld.shared.u64 	%rd399, [_ZZN3cub18CUB_300001_SM_10006detail6reduce28DeviceReduceSingleTileKernelINS2_10policy_hubIljN4cuda3std3__44plusIlEEE10Policy1000EN6thrust24THRUST_300001_SM_1000_NS18transform_iteratorI8not_zeroNSD_6detail15normal_iteratorINSD_10device_ptrIiEEEEllEEPljS9_llNS7_10__identityEEEvT0_T1_T2_T3_T4_T6_E12temp_storage+112];
	add.s64 	%rd400, %rd398, %rd399;
	ld.shared.u64 	%rd401, [_ZZN3cub18CUB_300001_SM_10006detail6reduce28DeviceReduceSingleTileKernelINS2_10policy_hubIljN4cuda3std3__44plusIlEEE10Policy1000EN6thrust24THRUST_300001_SM_1000_NS18transform_iteratorI8not_zeroNSD_6detail15normal_iteratorINSD_10device_ptrIiEEEEllEEPljS9_llNS7_10__identityEEEvT0_T1_T2_T3_T4_T6_E12temp_storage+120];
	add.s64 	%rd402, %rd400, %rd401;
	ld.shared.u64 	%rd403, [_ZZN3cub18CUB_300001_SM_10006detail6reduce28DeviceReduceSingleTileKernelINS2_10policy_hubIljN4cuda3std3__44plusIlEEE10Policy1000EN6thrust24THRUST_300001_SM_1000_NS18transform_iteratorI8not_zeroNSD_6detail15normal_iteratorINSD_10device_ptrIiEEEEllEEPljS9_llNS7_10__identityEEEvT0_T1_T2_T3_T4_T6_E12temp_storage+128];
	add.s64 	%rd404, %rd402, %rd403;
	ld.shared.u64 	%rd405, [_ZZN3cub18CUB_300001_SM_10006detail6reduce28DeviceReduceSingleTileKernelINS2_10policy_hubIljN4cuda3std3__44plusIlEEE10Policy1000EN6thrust24THRUST_300001_SM_1000_NS18transform_iteratorI8not_zeroNSD_6detail15normal_iteratorINSD_10device_ptrIiEEEEllEEPljS9_llNS7_10__identityEEEvT0_T1_T2_T3_T4_T6_E12temp_storage+136];
	add.s64 	%rd430, %rd404, %rd405;
	bra.uni 	$L__BB13_50;
$L__BB13_24:
	// begin inline asm
	mov.u32 %r231, %laneid;
	// end inline asm
	and.b32  	%r282, %r1, 992;
	add.s32 	%r283, %r282, 32;
	setp.gt.u32 	%p108, %r283, %r51;
	not.b32 	%r284, %r282;
	add.s32 	%r285, %r51, %r284;
	selp.b32 	%r280, %r285, 31, %p108;
	mov.b64 	{%r233, %r238}, %rd418;
	mov.b32 	%r239, 1;
	mov.b32 	%r281, -1;
	// begin inline asm
	shfl.sync.down.b32 %r232, %r233, %r239, %r280, %r281;
	// end inline asm
	// begin inline asm
	shfl.sync.down.b32 %r237, %r238, %r239, %r280, %r281;
	// end inline asm
	mov.b64 	%rd305, {%r232, %r237};
	setp.lt.s32 	%p109, %r231, %r280;
	selp.b64 	%rd306, %rd305, 0, %p109;
	add.s64 	%rd307, %rd306, %rd418;
	mov.b64 	{%r243, %r248}, %rd307;
	mov.b32 	%r249, 2;
	// begin inline asm
	shfl.sync.down.b32 %r242, %r243, %r249, %r280, %r281;
	// end inline asm
	// begin inline asm
	shfl.sync.down.b32 %r247, %r248, %r249, %r280, %r281;
	// end inline asm
	mov.b64 	%rd308, {%r242, %r247};
	add.s32 	%r286, %r231, 2;
	setp.gt.s32 	%p110, %r286, %r280;
	selp.b64 	%rd309, 0, %rd308, %p110;
	add.s64 	%rd310, %rd309, %rd307;
	mov.b64 	{%r253, %r258}, %rd310;
	mov.b32 	%r259, 4;
	// begin inline asm
	shfl.sync.down.b32 %r252, %r253, %r259, %r280, %r281;
	// end inline asm
	// begin inline asm
	shfl.sync.down.b32 %r257, %r258, %r259, %r280, %r281;
	// end inline asm
	mov.b64 	%rd311, {%r252, %r257};
	add.s32 	%r287, %r231, 4;
	setp.gt.s32 	%p111, %r287, %r280;
	selp.b64 	%rd312, 0, %rd311, %p111;
	add.s64 	%rd313, %rd312, %rd310;
	mov.b64 	{%r263, %r268}, %rd313;
	mov.b32 	%r269, 8;
	// begin inline asm
	shfl.sync.down.b32 %r262, %r263, %r269, %r280, %r281;
	// end inline asm
	// begin inline asm
	shfl.sync.down.b32 %r267, %r268, %r269, %r280, %r281;
	// end inline asm
	mov.b64 	%rd314, {%r262, %r267};
	add.s32 	%r288, %r231, 8;
	setp.gt.s32 	%p112, %r288, %r280;
	selp.b64 	%rd315, 0, %rd314, %p112;
	add.s64 	%rd316, %rd315, %rd313;
	mov.b64 	{%r273, %r278}, %rd316;
	mov.b32 	%r279, 16;
	// begin inline asm
	shfl.sync.down.b32 %r272, %r273, %r279, %r280, %r281;
	// end inline asm
	// begin inline asm
	shfl.sync.down.b32 %r277, %r278, %r279, %r280, %r281;
	// end inline asm
	mov.b64 	%rd317, {%r272, %r277};
	add.s32 	%r289, %r231, 16;
	setp.gt.s32 	%p113, %r289, %r280;
	selp.b64 	%rd318, 0, %rd317, %p113;
	add.s64 	%rd430, %rd318, %rd316;
	setp.ne.s32 	%p114, %r231, 0;
	@%p114 bra 	$L__BB13_26;
	shr.u32 	%r290, %r1, 2;
	and.b32  	%r291, %r290, 248;
	mov.u32 	%r292, _ZZN3cub18CUB_300001_SM_10006detail6reduce28DeviceReduceSingleTileKernelINS2_10policy_hubIljN4cuda3std3__44plusIlEEE10Policy1000EN6thrust24THRUST_300001_SM_1000_NS18transform_iteratorI8not_zeroNSD_6detail15normal_iteratorINSD_10device_ptrIiEEEEllEEPljS9_llNS7_10__identityEEEvT0_T1_T2_T3_T4_T6_E12temp_storage;
	add.s32 	%r293, %r292, %r291;
	st.shared.u64 	[%r293+16], %rd430;
$L__BB13_26:
	bar.sync 	0;
	setp.ne.s32 	%p115, %r1, 0;
	@%p115 bra 	$L__BB13_50;
	setp.gt.u32 	%p116, %r51, 32;
	ld.shared.u64 	%rd319, [_ZZN3cub18CUB_300001_SM_10006detail6reduce28DeviceReduceSingleTileKernelINS2_10policy_hubIljN4cuda3std3__44plusIlEEE10Policy1000EN6thrust24THRUST_300001_SM_1000_NS18transform_iteratorI8not_zeroNSD_6detail15normal_iteratorINSD_10device_ptrIiEEEEllEEPljS9_llNS7_10__identityEEEvT0_T1_T2_T3_T4_T6_E12temp_storage+24];
	selp.b64 	%rd320, %rd319, 0, %p116;
	add.s64 	%rd321, %rd320, %rd430;
	setp.gt.u32 	%p117, %r51, 64;
	ld.shared.u64 	%rd322, [_ZZN3cub18CUB_300001_SM_10006detail6reduce28DeviceReduceSingleTileKernelINS2_10policy_hubIljN4cuda3std3__44plusIlEEE10Policy1000EN6thrust24THRUST_300001_SM_1000_NS18transform_iteratorI8not_zeroNSD_6detail15normal_iteratorINSD_10device_ptrIiEEEEllEEPljS9_llNS7_10__identityEEEvT0_T1_T2_T3_T4_T6_E12temp_storage+32];
	selp.b64 	%rd323, %rd322, 0, %p117;
	add.s64 	%rd324, %rd321, %rd323;
	setp.gt.u32 	%p118, %r51, 96;
	ld.shared.u64 	%rd325, [_ZZN3cub18CUB_300001_SM_10006detail6reduce28DeviceReduceSingleTileKernelINS2_10policy_hubIljN4cuda3std3__44plusIlEEE10Policy1000EN6thrust24THRUST_300001_SM_1000_NS18transform_iteratorI8not_zeroNSD_6detail15normal_iteratorINSD_10device_ptrIiEEEEllEEPljS9_llNS7_10__identityEEEvT0_T1_T2_T3_T4_T6_E12temp_storage+40];
	selp.b64 	%rd326, %rd325, 0, %p118;
	add.s64 	%rd327, %rd324, %rd326;
	setp.gt.u32 	%p119, %r51, 128;
	ld.shared.u64 	%rd328, [_ZZN3cub18CUB_300001_SM_10006detail6reduce28DeviceReduceSingleTileKernelINS2_10policy_hubIljN4cuda3std3__44plusIlEEE10Policy1000EN6thrust24THRUST_300001_SM_1000_NS18transform_iteratorI8not_zeroNSD_6detail15normal_iteratorINSD_10device_ptrIiEEEEllEEPljS9_llNS7_10__identityEEEvT0_T1_T2_T3_T4_T6_E12temp_storage+48];
	selp.b64 	%rd329, %rd328, 0, %p119;
	add.s64 	%rd330, %rd327, %rd329;
	setp.gt.u32 	%p120, %r51, 160;
	ld.shared.u64 	%rd331, [_ZZN3cub18CUB_300001_SM_10006detail6reduce28DeviceReduceSingleTileKernelINS2_10policy_hubIljN4cuda3std3__44plusIlEEE10Policy1000EN6thrust24THRUST_300001_SM_1000_NS18transform_iteratorI8not_zeroNSD_6detail15normal_iteratorINSD_10device_ptrIiEEEEllEEPljS9_llNS7_10__identityEEEvT0_T1_T2_T3_T4_T6_E12temp_storage+56];
	selp.b64 	%rd332, %rd331, 0, %p120;
	add.s64 	%rd333, %rd330, %rd332;
	setp.gt.u32 	%p121, %r51, 192;
	ld.shared.u64 	%rd334, [_ZZN3cub18CUB_300001_SM_10006detail6reduce28DeviceReduceSingleTileKernelINS2_10policy_hubIljN4cuda3std3__44plusIlEEE10Policy1000EN6thrust24THRUST_300001_SM_1000_NS18transform_iteratorI8not_zeroNSD_6detail15normal_iteratorINSD_10device_ptrIiEEEEllEEPljS9_llNS7_10__identityEEEvT0_T1_T2_T3_T4_T6_E12temp_storage+64];
	selp.b64 	%rd335, %rd334, 0, %p121;
	add.s64 	%rd336, %rd333, %rd335;
	setp.gt.u32 	%p122, %r51, 224;
	ld.shared.u64 	%rd337, [_ZZN3cub18CUB_300001_SM_10006detail6reduce28DeviceReduceSingleTileKernelINS2_10policy_hubIljN4cuda3std3__44plusIlEEE10Policy1000EN6thrust24THRUST_300001_SM_1000_NS18transform_iteratorI8not_zeroNSD_6detail15normal_iteratorINSD_10device_ptrIiEEEEllEEPljS9_llNS7_10__identityEEEvT0_T1_T2_T3_T4_T6_E12temp_storage+72];
	selp.b64 	%rd338, %rd337, 0, %p122;
	add.s64 	%rd339, %rd336, %rd338;
	setp.gt.u32 	%p123, %r51, 256;
	ld.shared.u64 	%rd340, [_ZZN3cub18CUB_300001_SM_10006detail6reduce28DeviceReduceSingleTileKernelINS2_10policy_hubIljN4cuda3std3__44plusIlEEE10Policy1000EN6thrust24THRUST_300001_SM_1000_NS18transform_iteratorI8not_zeroNSD_6detail15normal_iteratorINSD_10device_ptrIiEEEEllEEPljS9_llNS7_10__identityEEEvT0_T1_T2_T3_T4_T6_E12temp_storage+80];
	selp.b64 	%rd341, %rd340, 0, %p123;
	add.s64 	%rd342, %rd339, %rd341;
	setp.gt.u32 	%p124, %r51, 288;
	ld.shared.u64 	%rd343, [_ZZN3cub18CUB_300001_SM_10006detail6reduce28DeviceReduceSingleTileKernelINS2_10policy_hubIljN4cuda3std3__44plusIlEEE10Policy1000EN6thrust24THRUST_300001_SM_1000_NS18transform_iteratorI8not_zeroNSD_6detail15normal_iteratorINSD_10device_ptrIiEEEEllEEPljS9_llNS7_10__identityEEEvT0_T1_T2_T3_T4_T6_E12temp_storage+88];
	selp.b64 	%rd344, %rd343, 0, %p124;
	add.s64 	%rd345, %rd342, %rd344;
	setp.gt.u32 	%p125, %r51, 320;
	ld.shared.u64 	%rd346, [_ZZN3cub18CUB_300001_SM_10006detail6reduce28DeviceReduceSingleTileKernelINS2_10policy_hubIljN4cuda3std3__44plusIlEEE10Policy1000EN6thrust24THRUST_300001_SM_1000_NS18transform_iteratorI8not_zeroNSD_6detail15normal_iteratorINSD_10device_ptrIiEEEEllEEPljS9_llNS7_10__identityEEEvT0_T1_T2_T3_T4_T6_E12temp_storage+96];
	selp.b64 	%rd347, %rd346, 0, %p125;
	add.s64 	%rd348, %rd345, %rd347;
	setp.gt.u32 	%p126, %r51, 352;
	ld.shared.u64 	%rd349, [_ZZN3cub18CUB_300001_SM_10006detail6reduce28DeviceReduceSingleTileKernelINS2_10policy_hubIljN4cuda3std3__44plusIlEEE10Policy1000EN6thrust24THRUST_300001_SM_1000_NS18transform_iteratorI8not_zeroNSD_6detail15normal_iteratorINSD_10device_ptrIiEEEEllEEPljS9_llNS7_10__identityEEEvT0_T1_T2_T3_T4_T6_E12temp_storage+104];
	selp.b64 	%rd350, %rd349, 0, %p126;
	add.s64 	%rd351, %rd348, %rd350;
	setp.gt.u32 	%p127, %r51, 384;
	ld.shared.u64 	%rd352, [_ZZN3cub18CUB_300001_SM_10006detail6reduce28DeviceReduceSingleTileKernelINS2_10policy_hubIljN4cuda3std3__44plusIlEEE10Policy1000EN6thrust24THRUST_300001_SM_1000_NS18transform_iteratorI8not_zeroNSD_6detail15normal_iteratorINSD_10device_ptrIiEEEEllEEPljS9_llNS7_10__identityEEEvT0_T1_T2_T3_T4_T6_E12temp_storage+112];
	selp.b64 	%rd353, %rd352, 0, %p127;
	add.s64 	%rd354, %rd351, %rd353;
	setp.gt.u32 	%p128, %r51, 416;
	ld.shared.u64 	%rd355, [_ZZN3cub18CUB_300001_SM_10006detail6reduce28DeviceReduceSingleTileKernelINS2_10policy_hubIljN4cuda3std3__44plusIlEEE10Policy1000EN6thrust24THRUST_300001_SM_1000_NS18transform_iteratorI8not_zeroNSD_6detail15normal_iteratorINSD_10device_ptrIiEEEEllEEPljS9_llNS7_10__identityEEEvT0_T1_T2_T3_T4_T6_E12temp_storage+120];
	selp.b64 	%rd356, %rd355, 0, %p128;
	add.s64 	%rd357, %rd354, %rd356;
	setp.gt.u32 	%p129, %r51, 448;
	ld.shared.u64 	%rd358, [_ZZN3cub18CUB_300001_SM_10006detail6reduce28DeviceReduceSingleTileKernelINS2_10policy_hubIljN4cuda3std3__44plusIlEEE10Policy1000EN6thrust24THRUST_300001_SM_1000_NS18transform_iteratorI8not_zeroNSD_6detail15normal_iteratorINSD_10device_ptrIiEEEEllEEPljS9_llNS7_10__identityEEEvT0_T1_T2_T3_T4_T6_E12temp_storage+128];
	selp.b64 	%rd359, %rd358, 0, %p129;
	add.s64 	%rd360, %rd357, %rd359;
	setp.gt.u32 	%p130, %r51, 480;
	ld.shared.u64 	%rd361, [_ZZN3cub18CUB_300001_SM_10006detail6reduce28DeviceReduceSingleTileKernelINS2_10policy_hubIljN4cuda3std3__44plusIlEEE10Policy1000EN6thrust24THRUST_300001_SM_1000_NS18transform_iteratorI8not_zeroNSD_6detail15normal_iteratorINSD_10device_ptrIiEEEEllEEPljS9_llNS7_10__identityEEEvT0_T1_T2_T3_T4_T6_E12temp_storage+136];
	selp.b64 	%rd362, %rd361, 0, %p130;
	add.s64 	%rd430, %rd360, %rd362;
	bra.uni 	$L__BB13_50;
$L__BB13_28:
	mov.u32 	%r21, %tid.x;
	mul.wide.u32 	%rd52, %r21, 4;
	add.s64 	%rd28, %rd2, %rd52;
	ld.global.u32 	%r63, [%rd28];
	setp.ne.s32 	%p3, %r63, 0;
	selp.u64 	%rd53, 1, 0, %p3;
	ld.global.u32 	%r64, [%rd28+2048];
	setp.ne.s32 	%p4, %r64, 0;
	selp.u64 	%rd54, 1, 0, %p4;
	ld.global.u32 	%r65, [%rd28+4096];
	setp.ne.s32 	%p5, %r65, 0;
	selp.u64 	%rd55, 1, 0, %p5;
	ld.global.u32 	%r66, [%rd28+6144];
	setp.ne.s32 	%p6, %r66, 0;
	selp.u64 	%rd56, 1, 0, %p6;
	ld.global.u32 	%r67, [%rd28+8192];
	setp.ne.s32 	%p7, %r67, 0;
	selp.u64 	%rd57, 1, 0, %p7;
	ld.global.u32 	%r68, [%rd28+10240];
	setp.ne.s32 	%p8, %r68, 0;
	selp.u64 	%rd58, 1, 0, %p8;
	ld.global.u32 	%r69, [%rd28+12288];
	setp.ne.s32 	%p9, %r69, 0;
	selp.u64 	%rd59, 1, 0, %p9;
	add.s64 	%rd60, %rd54, %rd53;
	add.s64 	%rd61, %rd60, %rd55;
	add.s64 	%rd62, %rd61, %rd56;
	add.s64 	%rd63, %rd62, %rd57;
	add.s64 	%rd64, %rd63, %rd58;
	add.s64 	%rd429, %rd64, %rd59;
	add.s32 	%r22, %r51, -3584;
	setp.lt.u32 	%p10, %r22, 3584;
	mov.b32 	%r359, 3584;
	@%p10 bra 	$L__BB13_32;
	mov.b32 	%r359, 3584;
$L__BB13_30:
	mul.wide.u32 	%rd65, %r359, 4;
	add.s64 	%rd66, %rd28, %rd65;
	ld.global.u32 	%r71, [%rd66];
	setp.ne.s32 	%p11, %r71, 0;
	selp.u64 	%rd67, 1, 0, %p11;
	ld.global.u32 	%r72, [%rd66+2048];
	setp.ne.s32 	%p12, %r72, 0;
	selp.u64 	%rd68, 1, 0, %p12;
	ld.global.u32 	%r73, [%rd66+4096];
	setp.ne.s32 	%p13, %r73, 0;
	selp.u64 	%rd69, 1, 0, %p13;
	ld.global.u32 	%r74, [%rd66+6144];
	setp.ne.s32 	%p14, %r74, 0;
	selp.u64 	%rd70, 1, 0, %p14;
	ld.global.u32 	%r75, [%rd66+8192];
	setp.ne.s32 	%p15, %r75, 0;
	selp.u64 	%rd71, 1, 0, %p15;
	ld.global.u32 	%r76, [%rd66+10240];
	setp.ne.s32 	%p16, %r76, 0;
	selp.u64 	%rd72, 1, 0, %p16;
	ld.global.u32 	%r77, [%rd66+12288];
	setp.ne.s32 	%p17, %r77, 0;
	selp.u64 	%rd73, 1, 0, %p17;
	add.s64 	%rd74, %rd429, %rd67;
	add.s64 	%rd75, %rd74, %rd68;
	add.s64 	%rd76, %rd75, %rd69;
	add.s64 	%rd77, %rd76, %rd70;
	add.s64 	%rd78, %rd77, %rd71;
	add.s64 	%rd79, %rd78, %rd72;
	add.s64 	%rd429, %rd79, %rd73;
	sub.s32 	%r78, %r51, %r359;
	setp.lt.u32 	%p18, %r78, 3584;
	@%p18 bra 	$L__BB13_46;
	add.s32 	%r359, %r359, 3584;
	setp.le.u32 	%p19, %r359, %r22;
	@%p19 bra 	$L__BB13_30;
$L__BB13_32:
	setp.le.u32 	%p20, %r51, %r359;
	sub.s32 	%r79, %r51, %r359;
	setp.ge.s32 	%p21, %r21, %r79;
	or.pred  	%p22, %p20, %p21;
	@%p22 bra 	$L__BB13_46;
	not.b32 	%r81, %r21;
	add.s32 	%r82, %r51, %r81;
	sub.s32 	%r83, %r82, %r359;
	shr.u32 	%r84, %r83, 9;
	add.s32 	%r26, %r84, 1;
	and.b32  	%r27, %r26, 15;
	setp.lt.u32 	%p23, %r83, 7680;
	mov.u32 	%r364, %r21;
	@%p23 bra 	$L__BB13_37;
	or.b32  	%r362, %r21, 4096;
	add.s32 	%r361, %r21, %r359;
	and.b32  	%r85, %r26, 16777200;
	neg.s32 	%r360, %r85;
$L__BB13_35:
	.pragma "nounroll";
	mul.wide.u32 	%rd81, %r361, 4;
	add.s64 	%rd82, %rd2, %rd81;
	ld.global.u32 	%r86, [%rd82];
	setp.ne.s32 	%p24, %r86, 0;
	selp.u64 	%rd83, 1, 0, %p24;
	add.s64 	%rd84, %rd429, %rd83;
	add.s32 	%r87, %r361, 512;
	mul.wide.u32 	%rd85, %r87, 4;
	add.s64 	%rd86, %rd2, %rd85;
	ld.global.u32 	%r88, [%rd86];
	setp.ne.s32 	%p25, %r88, 0;
	selp.u64 	%rd87, 1, 0, %p25;
	add.s64 	%rd88, %rd84, %rd87;
	add.s32 	%r89, %r361, 1024;
	mul.wide.u32 	%rd89, %r89, 4;
	add.s64 	%rd90, %rd2, %rd89;
	ld.global.u32 	%r90, [%rd90];
	setp.ne.s32 	%p26, %r90, 0;
	selp.u64 	%rd91, 1, 0, %p26;
	add.s64 	%rd92, %rd88, %rd91;
	add.s32 	%r91, %r361, 1536;
	mul.wide.u32 	%rd93, %r91, 4;
	add.s64 	%rd94, %rd2, %rd93;
	ld.global.u32 	%r92, [%rd94];
	setp.ne.s32 	%p27, %r92, 0;
	selp.u64 	%rd95, 1, 0, %p27;
	add.s64 	%rd96, %rd92, %rd95;
	add.s32 	%r93, %r361, 2048;
	mul.wide.u32 	%rd97, %r93, 4;
	add.s64 	%rd98, %rd2, %rd97;
	ld.global.u32 	%r94, [%rd98];
	setp.ne.s32 	%p28, %r94, 0;
	selp.u64 	%rd99, 1, 0, %p28;
	add.s64 	%rd100, %rd96, %rd99;
	add.s32 	%r95, %r361, 2560;
	mul.wide.u32 	%rd101, %r95, 4;
	add.s64 	%rd102, %rd2, %rd101;
	ld.global.u32 	%r96, [%rd102];
	setp.ne.s32 	%p29, %r96, 0;
	selp.u64 	%rd103, 1, 0, %p29;
	add.s64 	%rd104, %rd100, %rd103;
	add.s32 	%r97, %r361, 3072;
	mul.wide.u32 	%rd105, %r97, 4;
	add.s64 	%rd106, %rd2, %rd105;
	ld.global.u32 	%r98, [%rd106];
	setp.ne.s32 	%p30, %r98, 0;
	selp.u64 	%rd107, 1, 0, %p30;
	add.s64 	%rd108, %rd104, %rd107;
	add.s32 	%r99, %r361, 3584;
	mul.wide.u32 	%rd109, %r99, 4;
	add.s64 	%rd110, %rd2, %rd109;
	ld.global.u32 	%r100, [%rd110];
	setp.ne.s32 	%p31, %r100, 0;
	selp.u64 	%rd111, 1, 0, %p31;
	add.s64 	%rd112, %rd108, %rd111;
	add.s32 	%r101, %r361, 4096;
	mul.wide.u32 	%rd113, %r101, 4;
	add.s64 	%rd114, %rd2, %rd113;
	ld.global.u32 	%r102, [%rd114];
	setp.ne.s32 	%p32, %r102, 0;
	selp.u64 	%rd115, 1, 0, %p32;
	add.s64 	%rd116, %rd112, %rd115;
	add.s32 	%r103, %r361, 4608;
	mul.wide.u32 	%rd117, %r103, 4;
	add.s64 	%rd118, %rd2, %rd117;
	ld.global.u32 	%r104, [%rd118];
	setp.ne.s32 	%p33, %r104, 0;
	selp.u64 	%rd119, 1, 0, %p33;
	add.s64 	%rd120, %rd116, %rd119;
	add.s32 	%r105, %r361, 5120;
	mul.wide.u32 	%rd121, %r105, 4;
	add.s64 	%rd122, %rd2, %rd121;
	ld.global.u32 	%r106, [%rd122];
	setp.ne.s32 	%p34, %r106, 0;
	selp.u64 	%rd123, 1, 0, %p34;
	add.s64 	%rd124, %rd120, %rd123;
	add.s32 	%r107, %r361, 5632;
	mul.wide.u32 	%rd125, %r107, 4;
	add.s64 	%rd126, %rd2, %rd125;
	ld.global.u32 	%r108, [%rd126];
	setp.ne.s32 	%p35, %r108, 0;
	selp.u64 	%rd127, 1, 0, %p35;
	add.s64 	%rd128, %rd124, %rd127;
	add.s32 	%r109, %r361, 6144;
	mul.wide.u32 	%rd129, %r109, 4;
	add.s64 	%rd130, %rd2, %rd129;
	ld.global.u32 	%r110, [%rd130];
	setp.ne.s32 	%p36, %r110, 0;
	selp.u64 	%rd131, 1, 0, %p36;
	add.s64 	%rd132, %rd128, %rd131;
	add.s32 	%r111, %r361, 6656;
	mul.wide.u32 	%rd133, %r111, 4;
	add.s64 	%rd134, %rd2, %rd133;
	ld.global.u32 	%r112, [%rd134];
	setp.ne.s32 	%p37, %r112, 0;
	selp.u64 	%rd135, 1, 0, %p37;
	add.s64 	%rd136, %rd132, %rd135;
	add.s32 	%r113, %r361, 7168;
	mul.wide.u32 	%rd137, %r113, 4;
	add.s64 	%rd138, %rd2, %rd137;
	ld.global.u32 	%r114, [%rd138];
	setp.ne.s32 	%p38, %r114, 0;
	selp.u64 	%rd139, 1, 0, %p38;
	add.s64 	%rd140, %rd136, %rd139;
	add.s32 	%r115, %r361, 7680;
	mul.wide.u32 	%rd141, %r115, 4;
	add.s64 	%rd142, %rd2, %rd141;
	ld.global.u32 	%r116, [%rd142];
	setp.ne.s32 	%p39, %r116, 0;
	selp.u64 	%rd143, 1, 0, %p39;
	add.s64 	%rd429, %rd140, %rd143;
	add.s32 	%r362, %r362, 8192;
	add.s32 	%r361, %r361, 8192;
	add.s32 	%r360, %r360, 16;
	setp.ne.s32 	%p40, %r360, 0;
	@%p40 bra 	$L__BB13_35;
	add.s32 	%r364, %r362, -4096;
$L__BB13_37:
	setp.eq.s32 	%p41, %r27, 0;
	@%p41 bra 	$L__BB13_46;
	and.b32  	%r39, %r26, 7;
	setp.lt.u32 	%p42, %r27, 8;
	@%p42 bra 	$L__BB13_40;
	add.s32 	%r117, %r364, %r359;
	mul.wide.u32 	%rd145, %r117, 4;
	add.s64 	%rd146, %rd2, %rd145;
	ld.global.u32 	%r118, [%rd146];
	setp.ne.s32 	%p43, %r118, 0;
	selp.u64 	%rd147, 1, 0, %p43;
	add.s64 	%rd148, %rd429, %rd147;
	add.s32 	%r119, %r117, 512;
	mul.wide.u32 	%rd149, %r119, 4;
	add.s64 	%rd150, %rd2, %rd149;
	ld.global.u32 	%r120, [%rd150];
	setp.ne.s32 	%p44, %r120, 0;
	selp.u64 	%rd151, 1, 0, %p44;
	add.s64 	%rd152, %rd148, %rd151;
	add.s32 	%r121, %r117, 1024;
	mul.wide.u32 	%rd153, %r121, 4;
	add.s64 	%rd154, %rd2, %rd153;
	ld.global.u32 	%r122, [%rd154];
	setp.ne.s32 	%p45, %r122, 0;
	selp.u64 	%rd155, 1, 0, %p45;
	add.s64 	%rd156, %rd152, %rd155;
	add.s32 	%r123, %r117, 1536;
	mul.wide.u32 	%rd157, %r123, 4;
	add.s64 	%rd158, %rd2, %rd157;
	ld.global.u32 	%r124, [%rd158];
	setp.ne.s32 	%p46, %r124, 0;
	selp.u64 	%rd159, 1, 0, %p46;
	add.s64 	%rd160, %rd156, %rd159;
	add.s32 	%r125, %r117, 2048;
	mul.wide.u32 	%rd161, %r125, 4;
	add.s64 	%rd162, %rd2, %rd161;
	ld.global.u32 	%r126, [%rd162];
	setp.ne.s32 	%p47, %r126, 0;
	selp.u64 	%rd163, 1, 0, %p47;
	add.s64 	%rd164, %rd160, %rd163;
	add.s32 	%r127, %r117, 2560;
	mul.wide.u32 	%rd165, %r127, 4;
	add.s64 	%rd166, %rd2, %rd165;
	ld.global.u32 	%r128, [%rd166];
	setp.ne.s32 	%p48, %r128, 0;
	selp.u64 	%rd167, 1, 0, %p48;
	add.s64 	%rd168, %rd164, %rd167;
	add.s32 	%r129, %r117, 3072;
	mul.wide.u32 	%rd169, %r129, 4;
	add.s64 	%rd170, %rd2, %rd169;
	ld.global.u32 	%r130, [%rd170];
	setp.ne.s32 	%p49, %r130, 0;
	selp.u64 	%rd171, 1, 0, %p49;
	add.s64 	%rd172, %rd168, %rd171;
	add.s32 	%r131, %r117, 3584;
	mul.wide.u32 	%rd173, %r131, 4;
	add.s64 	%rd174, %rd2, %rd173;
	ld.global.u32 	%r132, [%rd174];
	setp.ne.s32 	%p50, %r132, 0;
	selp.u64 	%rd175, 1, 0, %p50;
	add.s64 	%rd429, %rd172, %rd175;
	add.s32 	%r364, %r364, 4096;
$L__BB13_40:
	setp.eq.s32 	%p51, %r39, 0;
	@%p51 bra 	$L__BB13_46;
	and.b32  	%r42, %r26, 3;
	setp.lt.u32 	%p52, %r39, 4;
	@%p52 bra 	$L__BB13_43;
	add.s32 	%r133, %r364, %r359;
	mul.wide.u32 	%rd177, %r133, 4;
	add.s64 	%rd178, %rd2, %rd177;
	ld.global.u32 	%r134, [%rd178];
	setp.ne.s32 	%p53, %r134, 0;
	selp.u64 	%rd179, 1, 0, %p53;
	add.s64 	%rd180, %rd429, %rd179;
	add.s32 	%r135, %r133, 512;
	mul.wide.u32 	%rd181, %r135, 4;
	add.s64 	%rd182, %rd2, %rd181;
	ld.global.u32 	%r136, [%rd182];
	setp.ne.s32 	%p54, %r136, 0;
	selp.u64 	%rd183, 1, 0, %p54;
	add.s64 	%rd184, %rd180, %rd183;
	add.s32 	%r137, %r133, 1024;
	mul.wide.u32 	%rd185, %r137, 4;
	add.s64 	%rd186, %rd2, %rd185;
	ld.global.u32 	%r138, [%rd186];
	setp.ne.s32 	%p55, %r138, 0;
	selp.u64 	%rd187, 1, 0, %p55;
	add.s64 	%rd188, %rd184, %rd187;
	add.s32 	%r139, %r133, 1536;
	mul.wide.u32 	%rd189, %r139, 4;
	add.s64 	%rd190, %rd2, %rd189;
	ld.global.u32 	%r140, [%rd190];
	setp.ne.s32 	%p56, %r140, 0;
	selp.u64 	%rd191, 1, 0, %p56;
	add.s64 	%rd429, %rd188, %rd191;
	add.s32 	%r364, %r364, 2048;
$L__BB13_43:
	setp.eq.s32 	%p57, %r42, 0;
	@%p57 bra 	$L__BB13_46;
	add.s32 	%r367, %r364, %r359;
	neg.s32 	%r366, %r42;
$L__BB13_45:
	.pragma "nounroll";
	mul.wide.u32 	%rd192, %r367, 4;
	add.s64 	%rd193, %rd2, %rd192;
	ld.global.u32 	%r141, [%rd193];
	setp.ne.s32 	%p58, %r141, 0;
	selp.u64 	%rd194, 1, 0, %p58;
	add.s64 	%rd429, %rd429, %rd194;
	add.s32 	%r367, %r367, 512;
	add.s32 	%r366, %r366, 1;
	setp.ne.s32 	%p59, %r366, 0;
	@%p59 bra 	$L__BB13_45;
$L__BB13_46:
	// begin inline asm
	mov.u32 %r142, %laneid;
	// end inline asm
	mov.b64 	{%r144, %r149}, %rd429;
	mov.b32 	%r150, 1;
	mov.b32 	%r191, 31;
	mov.b32 	%r192, -1;
	// begin inline asm
	shfl.sync.down.b32 %r143, %r144, %r150, %r191, %r192;
	// end inline asm
	// begin inline asm
	shfl.sync.down.b32 %r148, %r149, %r150, %r191, %r192;
	// end inline asm
	mov.b64 	%rd195, {%r143, %r148};
	setp.gt.s32 	%p60, %r142, 30;
	selp.b64 	%rd196, 0, %rd195, %p60;
	add.s64 	%rd197, %rd196, %rd429;
	mov.b64 	{%r154, %r159}, %rd197;
	mov.b32 	%r160, 2;
	// begin inline asm
	shfl.sync.down.b32 %r153, %r154, %r160, %r191, %r192;
	// end inline asm
	// begin inline asm
	shfl.sync.down.b32 %r158, %r159, %r160, %r191, %r192;
	// end inline asm
	mov.b64 	%rd198, {%r153, %r158};
	setp.gt.s32 	%p61, %r142, 29;
	selp.b64 	%rd199, 0, %rd198, %p61;
	add.s64 	%rd200, %rd199, %rd197;
	mov.b64 	{%r164, %r169}, %rd200;
	mov.b32 	%r170, 4;
	// begin inline asm
	shfl.sync.down.b32 %r163, %r164, %r170, %r191, %r192;
	// end inline asm
	// begin inline asm
	shfl.sync.down.b32 %r168, %r169, %r170, %r191, %r192;
	// end inline asm
	mov.b64 	%rd201, {%r163, %r168};
	setp.gt.s32 	%p62, %r142, 27;
	selp.b64 	%rd202, 0, %rd201, %p62;
	add.s64 	%rd203, %rd202, %rd200;
	mov.b64 	{%r174, %r179}, %rd203;
	mov.b32 	%r180, 8;
	// begin inline asm
	shfl.sync.down.b32 %r173, %r174, %r180, %r191, %r192;
	// end inline asm
	// begin inline asm
	shfl.sync.down.b32 %r178, %r179, %r180, %r191, %r192;
	// end inline asm
	mov.b64 	%rd204, {%r173, %r178};
	setp.gt.s32 	%p63, %r142, 23;
	selp.b64 	%rd205, 0, %rd204, %p63;
	add.s64 	%rd206, %rd205, %rd203;
	mov.b64 	{%r184, %r189}, %rd206;
	mov.b32 	%r190, 16;
	// begin inline asm
	shfl.sync.down.b32 %r183, %r184, %r190, %r191, %r192;
	// end inline asm
	// begin inline asm
	shfl.sync.down.b32 %r188, %r189, %r190, %r191, %r192;
	// end inline asm
	mov.b64 	%rd207, {%r183, %r188};
	setp.gt.s32 	%p64, %r142, 15;
	selp.b64 	%rd208, 0, %rd207, %p64;
	add.s64 	%rd430, %rd208, %rd206;
	setp.ne.s32 	%p65, %r142, 0;
	@%p65 bra 	$L__BB13_48;
	shr.u32 	%r193, %r21, 2;
	and.b32  	%r194, %r193, 248;
	mov.u32 	%r195, _ZZN3cub18CUB_300001_SM_10006detail6reduce28DeviceReduceSingleTileKernelINS2_10policy_hubIljN4cuda3std3__44plusIlEEE10Policy1000EN6thrust24THRUST_300001_SM_1000_NS18transform_iteratorI8not_zeroNSD_6detail15normal_iteratorINSD_10device_ptrIiEEEEllEEPljS9_llNS7_10__identityEEEvT0_T1_T2_T3_T4_T6_E12temp_storage;
	add.s32 	%r196, %r195, %r194;
	st.shared.u64 	[%r196+16], %rd430;
$L__BB13_48:
	bar.sync 	0;
	setp.ne.s32 	%p66, %r21, 0;
	@%p66 bra 	$L__BB13_50;
	ld.shared.u64 	%rd209, [_ZZN3cub18CUB_300001_SM_10006detail6reduce28DeviceReduceSingleTileKernelINS2_10policy_hubIljN4cuda3std3__44plusIlEEE10Policy1000EN6thrust24THRUST_300001_SM_1000_NS18transform_iteratorI8not_zeroNSD_6detail15normal_iteratorINSD_10device_ptrIiEEEEllEEPljS9_llNS7_10__identityEEEvT0_T1_T2_T3_T4_T6_E12temp_storage+24];
	add.s64 	%rd210, %rd209, %rd430;
	ld.shared.u64 	%rd211, [_ZZN3cub18CUB_300001_SM_10006detail6reduce28DeviceReduceSingleTileKernelINS2_10policy_hubIljN4cuda3std3__44plusIlEEE10Policy1000EN6thrust24THRUST_300001_SM_1000_NS18transform_iteratorI8not_zeroNSD_6detail15normal_iteratorINSD_10device_ptrIiEEEEllEEPljS9_llNS7_10__identityEEEvT0_T1_T2_T3_T4_T6_E12temp_storage+32];
	add.s64 	%rd212, %rd210, %rd211;
	ld.shared.u64 	%rd213, [_ZZN3cub18CUB_300001_SM_10006detail6reduce28DeviceReduceSingleTileKernelINS2_10policy_hubIljN4cuda3std3__44plusIlEEE10Policy1000EN6thrust24THRUST_300001_SM_1000_NS18transform_iteratorI8not_zeroNSD_6detail15normal_iteratorINSD_10device_ptrIiEEEEllEEPljS9_llNS7_10__identityEEEvT0_T1_T2_T3_T4_T6_E12temp_storage+40];
	add.s64 	%rd214, %rd212, %rd213;
	ld.shared.u64 	%rd215, [_ZZN3cub18CUB_300001_SM_10006detail6reduce28DeviceReduceSingleTileKernelINS2_10policy_hubIljN4cuda3std3__44plusIlEEE10Policy1000EN6thrust24THRUST_300001_SM_1000_NS18transform_iteratorI8not_zeroNSD_6detail15normal_iteratorINSD_10device_ptrIiEEEEllEEPljS9_llNS7_10__identityEEEvT0_T1_T2_T3_T4_T6_E12temp_storage+48];
	add.s64 	%rd216, %rd214, %rd215;
	ld.shared.u64 	%rd217, [_ZZN3cub18CUB_300001_SM_10006detail6reduce28DeviceReduceSingleTileKernelINS2_10policy_hubIljN4cuda3std3__44plusIlEEE10Policy1000EN6thrust24THRUST_300001_SM_1000_NS18transform_iteratorI8not_zeroNSD_6detail15normal_iteratorINSD_10device_ptrIiEEEEllEEPljS9_llNS7_10__identityEEEvT0_T1_T2_T3_T4_T6_E12temp_storage+56];
	add.s64 	%rd218, %rd216, %rd217;
	ld.shared.u64 	%rd219, [_ZZN3cub18CUB_300001_SM_10006detail6reduce28DeviceReduceSingleTileKernelINS2_10policy_hubIljN4cuda3std3__44plusIlEEE10Policy1000EN6thrust24THRUST_300001_SM_1000_NS18transform_iteratorI8not_zeroNSD_6detail15normal_iteratorINSD_10device_ptrIiEEEEllEEPljS9_llNS7_10__identityEEEvT0_T1_T2_T3_T4_T6_E12temp_storage+64];
	add.s64 	%rd220, %rd218, %rd219;
	ld.shared.u64 	%rd221, [_ZZN3cub18CUB_300001_SM_10006detail6reduce28DeviceReduceSingleTileKernelINS2_10policy_hubIljN4cuda3std3__44plusIlEEE10Policy1000EN6thrust24THRUST_300001_SM_1000_NS18transform_iteratorI8not_zeroNSD_6detail15normal_iteratorINSD_10device_ptrIiEEEEllEEPljS9_llNS7_10__identityEEEvT0_T1_T2_T3_T4_T6_E12temp_storage+72];
	add.s64 	%rd222, %rd220, %rd221;
	ld.shared.u64 	%rd223, [_ZZN3cub18CUB_300001_SM_10006detail6reduce28DeviceReduceSingleTileKernelINS2_10policy_hubIljN4cuda3std3__44plusIlEEE10Policy1000EN6thrust24THRUST_300001_SM_1000_NS18transform_iteratorI8not_zeroNSD_6detail15normal_iteratorINSD_10device_ptrIiEEEEllEEPljS9_llNS7_10__identityEEEvT0_T1_T2_T3_T4_T6_E12temp_storage+80];
	add.s64 	%rd224, %rd222, %rd223;
	ld.shared.u64 	%rd225, [_ZZN3cub18CUB_300001_SM_10006detail6reduce28DeviceReduceSingleTileKernelINS2_10policy_hubIljN4cuda3std3__44plusIlEEE10Policy1000EN6thrust24THRUST_300001_SM_1000_NS18transform_iteratorI8not_zeroNSD_6detail15normal_iteratorINSD_10device_ptrIiEEEEllEEPljS9_llNS7_10__identityEEEvT0_T1_T2_T3_T4_T6_E12temp_storage+88];
	add.s64 	%rd226, %rd224, %rd225;
	ld.shared.u64 	%rd227, [_ZZN3cub18CUB_300001_SM_10006detail6reduce28DeviceReduceSingleTileKernelINS2_10policy_hubIljN4cuda3std3__44plusIlEEE10Policy1000EN6thrust24THRUST_300001_SM_1000_NS18transform_iteratorI8not_zeroNSD_6detail15normal_iteratorINSD_10device_ptrIiEEEEllEEPljS9_llNS7_10__identityEEEvT0_T1_T2_T3_T4_T6_E12temp_storage+96];
	add.s64 	%rd228, %rd226, %rd227;
	ld.shared.u64 	%rd229, [_ZZN3cub18CUB_300001_SM_10006detail6reduce28DeviceReduceSingleTileKernelINS2_10policy_hubIljN4cuda3std3__44plusIlEEE10Policy1000EN6thrust24THRUST_300001_SM_1000_NS18transform_iteratorI8not_zeroNSD_6detail15normal_iteratorINSD_10device_ptrIiEEEEllEEPljS9_llNS7_10__identityEEEvT0_T1_T2_T3_T4_T6_E12temp_storage+104];
	add.s64 	%rd230, %rd228, %rd229;
	ld.shared.u64 	%rd231, [_ZZN3cub18CUB_300001_SM_10006detail6reduce28DeviceReduceSingleTileKernelINS2_10policy_hubIljN4cuda3std3__44plusIlEEE10Policy1000EN6thrust24THRUST_300001_SM_1000_NS18transform_iteratorI8not_zeroNSD_6detail15normal_iteratorINSD_10device_ptrIiEEEEllEEPljS9_llNS7_10__identityEEEvT0_T1_T2_T3_T4_T6_E12temp_storage+112];
	add.s64 	%rd232, %rd230, %rd231;
	ld.shared.u64 	%rd233, [_ZZN3cub18CUB_300001_SM_10006detail6reduce28DeviceReduceSingleTileKernelINS2_10policy_hubIljN4cuda3std3__44plusIlEEE10Policy1000EN6thrust24THRUST_300001_SM_1000_NS18transform_iteratorI8not_zeroNSD_6detail15normal_iteratorINSD_10device_ptrIiEEEEllEEPljS9_llNS7_10__identityEEEvT0_T1_T2_T3_T4_T6_E12temp_storage+120];
	add.s64 	%rd234, %rd232, %rd233;
	ld.shared.u64 	%rd235, [_ZZN3cub18CUB_300001_SM_10006detail6reduce28DeviceReduceSingleTileKernelINS2_10policy_hubIljN4cuda3std3__44plusIlEEE10Policy1000EN6thrust24THRUST_300001_SM_1000_NS18transform_iteratorI8not_zeroNSD_6detail15normal_iteratorINSD_10device_ptrIiEEEEllEEPljS9_llNS7_10__identityEEEvT0_T1_T2_T3_T4_T6_E12temp_storage+128];
	add.s64 	%rd236, %rd234, %rd235;
	ld.shared.u64 	%rd237, [_ZZN3cub18CUB_300001_SM_10006detail6reduce28DeviceReduceSingleTileKernelINS2_10policy_hubIljN4cuda3std3__44plusIlEEE10Policy1000EN6thrust24THRUST_300001_SM_1000_NS18transform_iteratorI8not_zeroNSD_6detail15normal_iteratorINSD_10device_ptrIiEEEEllEEPljS9_llNS7_10__identityEEEvT0_T1_T2_T3_T4_T6_E12temp_storage+136];
	add.s64 	%rd430, %rd236, %rd237;
$L__BB13_50:
	mov.u32 	%r349, %tid.x;
	setp.ne.s32 	%p138, %r349, 0;
	@%p138 bra 	$L__BB13_52;
	add.s64 	%rd406, %rd430, %rd50;
	st.global.u64 	[%rd1], %rd406;
$L__BB13_52:
	ret;

}
	// .globl	_ZN3cub18CUB_300001_SM_10006detail6reduce18DeviceReduceKernelINS2_10policy_hubIljN4cuda3std3__44plusIlEEE10Policy1000EN6thrust24THRUST_300001_SM_1000_NS18transform_iteratorI8not_zeroNSD_6detail15normal_iteratorINSD_10device_ptrIiEEEEllEEjS9_lNS7_10__identityEEEvT0_PT3_T1_NS0_13GridEvenShareISQ_EET2_T4_
.visible .entry _ZN3cub18CUB_300001_SM_10006detail6reduce18DeviceReduceKernelINS2_10policy_hubIljN4cuda3std3__44plusIlEEE10Policy1000EN6thrust24THRUST_300001_SM_1000_NS18transform_iteratorI8not_zeroNSD_6detail15normal_iteratorINSD_10device_ptrIiEEEEllEEjS9_lNS7_10__identityEEEvT0_PT3_T1_NS0_13GridEvenShareISQ_EET2_T4_(
	.param .align 8 .b8 _ZN3cub18CUB_300001_SM_10006detail6reduce18DeviceReduceKernelINS2_10policy_hubIljN4cuda3std3__44plusIlEEE10Policy1000EN6thrust24THRUST_300001_SM_1000_NS18transform_iteratorI8not_zeroNSD_6detail15normal_iteratorINSD_10device_ptrIiEEEEllEEjS9_lNS7_10__identityEEEvT0_PT3_T1_NS0_13GridEvenShareISQ_EET2_T4__param_0[16],
	.param .u64 .ptr .align 1 _ZN3cub18CUB_300001_SM_10006detail6reduce18DeviceReduceKernelINS2_10policy_hubIljN4cuda3std3__44plusIlEEE10Policy1000EN6thrust24THRUST_300001_SM_1000_NS18transform_iteratorI8not_zeroNSD_6detail15normal_iteratorINSD_10device_ptrIiEEEEllEEjS9_lNS7_10__identityEEEvT0_PT3_T1_NS0_13GridEvenShareISQ_EET2_T4__param_1,
	.param .u32 _ZN3cub18CUB_300001_SM_10006detail6reduce18DeviceReduceKernelINS2_10policy_hubIljN4cuda3std3__44plusIlEEE10Policy1000EN6thrust24THRUST_300001_SM_1000_NS18transform_iteratorI8not_zeroNSD_6detail15normal_iteratorINSD_10device_ptrIiEEEEllEEjS9_lNS7_10__identityEEEvT0_PT3_T1_NS0_13GridEvenShareISQ_EET2_T4__param_2,
	.param .align 4 .b8 _ZN3cub18CUB_300001_SM_10006detail6reduce18DeviceReduceKernelINS2_10policy_hubIljN4cuda3std3__44plusIlEEE10Policy1000EN6thrust24THRUST_300001_SM_1000_NS18transform_iteratorI8not_zeroNSD_6detail15normal_iteratorINSD_10device_ptrIiEEEEllEEjS9_lNS7_10__identityEEEvT0_PT3_T1_NS0_13GridEvenShareISQ_EET2_T4__param_3[40],
	.param .align 1 .b8 _ZN3cub18CUB_300001_SM_10006detail6reduce18DeviceReduceKernelINS2_10policy_hubIljN4cuda3std3__44plusIlEEE10Policy1000EN6thrust24THRUST_300001_SM_1000_NS18transform_iteratorI8not_zeroNSD_6detail15normal_iteratorINSD_10device_ptrIiEEEEllEEjS9_lNS7_10__identityEEEvT0_PT3_T1_NS0_13GridEvenShareISQ_EET2_T4__param_4[1],
	.param .align 1 .b8 _ZN3cub18CUB_300001_SM_10006detail6reduce18DeviceReduceKernelINS2_10policy_hubIljN4cuda3std3__44plusIlEEE10Policy1000EN6thrust24THRUST_300001_SM_1000_NS18transform_iteratorI8not_zeroNSD_6detail15normal_iteratorINSD_10device_ptrIiEEEEllEEjS9_lNS7_10__identityEEEvT0_PT3_T1_NS0_13GridEvenShareISQ_EET2_T4__param_5[1]
)
.maxntid 512
{
	.reg .pred 	%p<138>;
	.reg .b16 	%rs<4>;
	.reg .b32 	%r<423>;
	.reg .b64 	%rd<476>;
	// demoted variable
	.shared .align 8 .b8 _ZZN3cub18CUB_300001_SM_10006detail6reduce18DeviceReduceKernelINS2_10policy_hubIljN4cuda3std3__44plusIlEEE10Policy1000EN6thrust24THRUST_300001_SM_1000_NS18transform_iteratorI8not_zeroNSD_6detail15normal_iteratorINSD_10device_ptrIiEEEEllEEjS9_lNS7_10__identityEEEvT0_PT3_T1_NS0_13GridEvenShareISQ_EET2_T4_E12temp_storage[152];
	ld.param.u32 	%r1, [_ZN3cub18CUB_300001_SM_10006detail6reduce18DeviceReduceKernelINS2_10policy_hubIljN4cuda3std3__44plusIlEEE10Policy1000EN6thrust24THRUST_300001_SM_1000_NS18transform_iteratorI8not_zeroNSD_6detail15normal_iteratorINSD_10device_ptrIiEEEEllEEjS9_lNS7_10__identityEEEvT0_PT3_T1_NS0_13GridEvenShareISQ_EET2_T4__param_3+20];
	ld.param.u32 	%r2, [_ZN3cub18CUB_300001_SM_10006detail6reduce18DeviceReduceKernelINS2_10policy_hubIljN4cuda3std3__44plusIlEEE10Policy1000EN6thrust24THRUST_300001_SM_1000_NS18transform_iteratorI8not_zeroNSD_6detail15normal_iteratorINSD_10device_ptrIiEEEEllEEjS9_lNS7_10__identityEEEvT0_PT3_T1_NS0_13GridEvenShareISQ_EET2_T4__param_3+24];
	ld.param.u64 	%rd41, [_ZN3cub18CUB_300001_SM_10006detail6reduce18DeviceReduceKernelINS2_10policy_hubIljN4cuda3std3__44plusIlEEE10Policy1000EN6thrust24THRUST_300001_SM_1000_NS18transform_iteratorI8not_zeroNSD_6detail15normal_iteratorINSD_10device_ptrIiEEEEllEEjS9_lNS7_10__identityEEEvT0_PT3_T1_NS0_13GridEvenShareISQ_EET2_T4__param_0];
	cvta.to.global.u64 	%rd1, %rd41;
	mov.u32 	%r3, %ctaid.x;
	mul.lo.s32 	%r4, %r2, 3584;
	mul.lo.s32 	%r414, %r3, 3584;
	sub.s32 	%r6, %r1, %r414;
	setp.gt.u32 	%p1, %r6, 3583;
	@%p1 bra 	$L__BB14_26;
	mov.u32 	%r7, %tid.x;
	setp.ge.u32 	%p66, %r7, %r6;
	mov.b64 	%rd464, 0;
	mov.u32 	%r405, %r7;
	@%p66 bra 	$L__BB14_3;
	add.s32 	%r219, %r414, %r7;
	mul.wide.u32 	%rd233, %r219, 4;
	add.s64 	%rd234, %rd1, %rd233;
	ld.global.u32 	%r220, [%rd234];
	setp.ne.s32 	%p67, %r220, 0;
	selp.u64 	%rd464, 1, 0, %p67;
	add.s32 	%r405, %r7, 512;
$L__BB14_3:
	setp.ge.u32 	%p68, %r405, %r6;
	@%p68 bra 	$L__BB14_17;
	not.b32 	%r221, %r405;
	add.s32 	%r222, %r1, %r221;
	sub.s32 	%r223, %r222, %r414;
	shr.u32 	%r224, %r223, 9;
	add.s32 	%r10, %r224, 1;
	and.b32  	%r11, %r10, 15;
	setp.lt.u32 	%p69, %r223, 7680;
	@%p69 bra 	$L__BB14_8;
	or.b32  	%r404, %r405, 4096;
	add.s32 	%r403, %r405, %r414;
	and.b32  	%r225, %r10, 16777200;
	neg.s32 	%r402, %r225;
$L__BB14_6:
	.pragma "nounroll";
	mul.wide.u32 	%rd236, %r403, 4;
	add.s64 	%rd237, %rd1, %rd236;
	ld.global.u32 	%r226, [%rd237];
	setp.ne.s32 	%p70, %r226, 0;
	selp.u64 	%rd238, 1, 0, %p70;
	add.s64 	%rd239, %rd464, %rd238;
	add.s32 	%r227, %r403, 512;
	mul.wide.u32 	%rd240, %r227, 4;
	add.s64 	%rd241, %rd1, %rd240;
	ld.global.u32 	%r228, [%rd241];
	setp.ne.s32 	%p71, %r228, 0;
	selp.u64 	%rd242, 1, 0, %p71;
	add.s64 	%rd243, %rd239, %rd242;
	add.s32 	%r229, %r403, 1024;
	mul.wide.u32 	%rd244, %r229, 4;
	add.s64 	%rd245, %rd1, %rd244;
	ld.global.u32 	%r230, [%rd245];
	setp.ne.s32 	%p72, %r230, 0;
	selp.u64 	%rd246, 1, 0, %p72;
	add.s64 	%rd247, %rd243, %rd246;
	add.s32 	%r231, %r403, 1536;
	mul.wide.u32 	%rd248, %r231, 4;
	add.s64 	%rd249, %rd1, %rd248;
	ld.global.u32 	%r232, [%rd249];
	setp.ne.s32 	%p73, %r232, 0;
	selp.u64 	%rd250, 1, 0, %p73;
	add.s64 	%rd251, %rd247, %rd250;
	add.s32 	%r233, %r403, 2048;
	mul.wide.u32 	%rd252, %r233, 4;
	add.s64 	%rd253, %rd1, %rd252;
	ld.global.u32 	%r234, [%rd253];
	setp.ne.s32 	%p74, %r234, 0;
	selp.u64 	%rd254, 1, 0, %p74;
	add.s64 	%rd255, %rd251, %rd254;
	add.s32 	%r235, %r403, 2560;
	mul.wide.u32 	%rd256, %r235, 4;
	add.s64 	%rd257, %rd1, %rd256;
	ld.global.u32 	%r236, [%rd257];
	setp.ne.s32 	%p75, %r236, 0;
	selp.u64 	%rd258, 1, 0, %p75;
	add.s64 	%rd259, %rd255, %rd258;
	add.s32 	%r237, %r403, 3072;
	mul.wide.u32 	%rd260, %r237, 4;
	add.s64 	%rd261, %rd1, %rd260;
	ld.global.u32 	%r238, [%rd261];
	setp.ne.s32 	%p76, %r238, 0;
	selp.u64 	%rd262, 1, 0, %p76;
	add.s64 	%rd263, %rd259, %rd262;
	add.s32 	%r239, %r403, 3584;
	mul.wide.u32 	%rd264, %r239, 4;
	add.s64 	%rd265, %rd1, %rd264;
	ld.global.u32 	%r240, [%rd265];
	setp.ne.s32 	%p77, %r240, 0;
	selp.u64 	%rd266, 1, 0, %p77;
	add.s64 	%rd267, %rd263, %rd266;
	add.s32 	%r241, %r403, 4096;
	mul.wide.u32 	%rd268, %r241, 4;
	add.s64 	%rd269, %rd1, %rd268;
	ld.global.u32 	%r242, [%rd269];
	setp.ne.s32 	%p78, %r242, 0;
	selp.u64 	%rd270, 1, 0, %p78;
	add.s64 	%rd271, %rd267, %rd270;
	add.s32 	%r243, %r403, 4608;
	mul.wide.u32 	%rd272, %r243, 4;
	add.s64 	%rd273, %rd1, %rd272;
	ld.global.u32 	%r244, [%rd273];
	setp.ne.s32 	%p79, %r244, 0;
	selp.u64 	%rd274, 1, 0, %p79;
	add.s64 	%rd275, %rd271, %rd274;
	add.s32 	%r245, %r403, 5120;
	mul.wide.u32 	%rd276, %r245, 4;
	add.s64 	%rd277, %rd1, %rd276;
	ld.global.u32 	%r246, [%rd277];
	setp.ne.s32 	%p80, %r246, 0;
	selp.u64 	%rd278, 1, 0, %p80;
	add.s64 	%rd279, %rd275, %rd278;
	add.s32 	%r247, %r403, 5632;
	mul.wide.u32 	%rd280, %r247, 4;
	add.s64 	%rd281, %rd1, %rd280;
	ld.global.u32 	%r248, [%rd281];
	setp.ne.s32 	%p81, %r248, 0;
	selp.u64 	%rd282, 1, 0, %p81;
	add.s64 	%rd283, %rd279, %rd282;
	add.s32 	%r249, %r403, 6144;
	mul.wide.u32 	%rd284, %r249, 4;
	add.s64 	%rd285, %rd1, %rd284;
	ld.global.u32 	%r250, [%rd285];
	setp.ne.s32 	%p82, %r250, 0;
	selp.u64 	%rd286, 1, 0, %p82;
	add.s64 	%rd287, %rd283, %rd286;
	add.s32 	%r251, %r403, 6656;
	mul.wide.u32 	%rd288, %r251, 4;
	add.s64 	%rd289, %rd1, %rd288;
	ld.global.u32 	%r252, [%rd289];
	setp.ne.s32 	%p83, %r252, 0;
	selp.u64 	%rd290, 1, 0, %p83;
	add.s64 	%rd291, %rd287, %rd290;
	add.s32 	%r253, %r403, 7168;
	mul.wide.u32 	%rd292, %r253, 4;
	add.s64 	%rd293, %rd1, %rd292;
	ld.global.u32 	%r254, [%rd293];
	setp.ne.s32 	%p84, %r254, 0;
	selp.u64 	%rd294, 1, 0, %p84;
	add.s64 	%rd295, %rd291, %rd294;
	add.s32 	%r255, %r403, 7680;
	mul.wide.u32 	%rd296, %r255, 4;
	add.s64 	%rd297, %rd1, %rd296;
	ld.global.u32 	%r256, [%rd297];
	setp.ne.s32 	%p85, %r256, 0;
	selp.u64 	%rd298, 1, 0, %p85;
	add.s64 	%rd464, %rd295, %rd298;
	add.s32 	%r404, %r404, 8192;
	add.s32 	%r403, %r403, 8192;
	add.s32 	%r402, %r402, 16;
	setp.ne.s32 	%p86, %r402, 0;
	@%p86 bra 	$L__BB14_6;
	add.s32 	%r405, %r404, -4096;
$L__BB14_8:
	setp.eq.s32 	%p87, %r11, 0;
	@%p87 bra 	$L__BB14_17;
	and.b32  	%r23, %r10, 7;
	setp.lt.u32 	%p88, %r11, 8;
	@%p88 bra 	$L__BB14_11;
	add.s32 	%r257, %r405, %r414;
	mul.wide.u32 	%rd300, %r257, 4;
	add.s64 	%rd301, %rd1, %rd300;
	ld.global.u32 	%r258, [%rd301];
	setp.ne.s32 	%p89, %r258, 0;
	selp.u64 	%rd302, 1, 0, %p89;
	add.s64 	%rd303, %rd464, %rd302;
	add.s32 	%r259, %r257, 512;
	mul.wide.u32 	%rd304, %r259, 4;
	add.s64 	%rd305, %rd1, %rd304;
	ld.global.u32 	%r260, [%rd305];
	setp.ne.s32 	%p90, %r260, 0;
	selp.u64 	%rd306, 1, 0, %p90;
	add.s64 	%rd307, %rd303, %rd306;
	add.s32 	%r261, %r257, 1024;
	mul.wide.u32 	%rd308, %r261, 4;
	add.s64 	%rd309, %rd1, %rd308;
	ld.global.u32 	%r262, [%rd309];
	setp.ne.s32 	%p91, %r262, 0;
	selp.u64 	%rd310, 1, 0, %p91;
	add.s64 	%rd311, %rd307, %rd310;
	add.s32 	%r263, %r257, 1536;
	mul.wide.u32 	%rd312, %r263, 4;
	add.s64 	%rd313, %rd1, %rd312;
	ld.global.u32 	%r264, [%rd313];
	setp.ne.s32 	%p92, %r264, 0;
	selp.u64 	%rd314, 1, 0, %p92;
	add.s64 	%rd315, %rd311, %rd314;
	add.s32 	%r265, %r257, 2048;
	mul.wide.u32 	%rd316, %r265, 4;
	add.s64 	%rd317, %rd1, %rd316;
	ld.global.u32 	%r266, [%rd317];
	setp.ne.s32 	%p93, %r266, 0;
	selp.u64 	%rd318, 1, 0, %p93;
	add.s64 	%rd319, %rd315, %rd318;
	add.s32 	%r267, %r257, 2560;
	mul.wide.u32 	%rd320, %r267, 4;
	add.s64 	%rd321, %rd1, %rd320;
	ld.global.u32 	%r268, [%rd321];
	setp.ne.s32 	%p94, %r268, 0;
	selp.u64 	%rd322, 1, 0, %p94;
	add.s64 	%rd323, %rd319, %rd322;
	add.s32 	%r269, %r257, 3072;
	mul.wide.u32 	%rd324, %r269, 4;
	add.s64 	%rd325, %rd1, %rd324;
	ld.global.u32 	%r270, [%rd325];
	setp.ne.s32 	%p95, %r270, 0;
	selp.u64 	%rd326, 1, 0, %p95;
	add.s64 	%rd327, %rd323, %rd326;
	add.s32 	%r271, %r257, 3584;
	mul.wide.u32 	%rd328, %r271, 4;
	add.s64 	%rd329, %rd1, %rd328;
	ld.global.u32 	%r272, [%rd329];
	setp.ne.s32 	%p96, %r272, 0;
	selp.u64 	%rd330, 1, 0, %p96;
	add.s64 	%rd464, %rd327, %rd330;
	add.s32 	%r405, %r405, 4096;
$L__BB14_11:
	setp.eq.s32 	%p97, %r23, 0;
	@%p97 bra 	$L__BB14_17;
	and.b32  	%r26, %r10, 3;
	setp.lt.u32 	%p98, %r23, 4;
	@%p98 bra 	$L__BB14_14;
	add.s32 	%r273, %r405, %r414;
	mul.wide.u32 	%rd332, %r273, 4;
	add.s64 	%rd333, %rd1, %rd332;
	ld.global.u32 	%r274, [%rd333];
	setp.ne.s32 	%p99, %r274, 0;
	selp.u64 	%rd334, 1, 0, %p99;
	add.s64 	%rd335, %rd464, %rd334;
	add.s32 	%r275, %r273, 512;
	mul.wide.u32 	%rd336, %r275, 4;
	add.s64 	%rd337, %rd1, %rd336;
	ld.global.u32 	%r276, [%rd337];
	setp.ne.s32 	%p100, %r276, 0;
	selp.u64 	%rd338, 1, 0, %p100;
	add.s64 	%rd339, %rd335, %rd338;
	add.s32 	%r277, %r273, 1024;
	mul.wide.u32 	%rd340, %r277, 4;
	add.s64 	%rd341, %rd1, %rd340;
	ld.global.u32 	%r278, [%rd341];
	setp.ne.s32 	%p101, %r278, 0;
	selp.u64 	%rd342, 1, 0, %p101;
	add.s64 	%rd343, %rd339, %rd342;
	add.s32 	%r279, %r273, 1536;
	mul.wide.u32 	%rd344, %r279, 4;
	add.s64 	%rd345, %rd1, %rd344;
	ld.global.u32 	%r280, [%rd345];
	setp.ne.s32 	%p102, %r280, 0;
	selp.u64 	%rd346, 1, 0, %p102;
	add.s64 	%rd464, %rd343, %rd346;
	add.s32 	%r405, %r405, 2048;
$L__BB14_14:
	setp.eq.s32 	%p103, %r26, 0;
	@%p103 bra 	$L__BB14_17;
	add.s32 	%r409, %r405, %r414;
	neg.s32 	%r408, %r26;
$L__BB14_16:
	.pragma "nounroll";
	mul.wide.u32 	%rd347, %r409, 4;
	add.s64 	%rd348, %rd1, %rd347;
	ld.global.u32 	%r281, [%rd348];
	setp.ne.s32 	%p104, %r281, 0;
	selp.u64 	%rd349, 1, 0, %p104;
	add.s64 	%rd464, %rd464, %rd349;
	add.s32 	%r409, %r409, 512;
	add.s32 	%r408, %r408, 1;
	setp.ne.s32 	%p105, %r408, 0;
	@%p105 bra 	$L__BB14_16;
$L__BB14_17:
	setp.lt.u32 	%p106, %r6, 512;
	@%p106 bra 	$L__BB14_22;
	// begin inline asm
	mov.u32 %r345, %laneid;
	// end inline asm
	mov.b64 	{%r347, %r352}, %rd464;
	mov.b32 	%r353, 1;
	mov.b32 	%r394, 31;
	mov.b32 	%r395, -1;
	// begin inline asm
	shfl.sync.down.b32 %r346, %r347, %r353, %r394, %r395;
	// end inline asm
	// begin inline asm
	shfl.sync.down.b32 %r351, %r352, %r353, %r394, %r395;
	// end inline asm
	mov.b64 	%rd408, {%r346, %r351};
	setp.gt.s32 	%p130, %r345, 30;
	selp.b64 	%rd409, 0, %rd408, %p130;
	add.s64 	%rd410, %rd409, %rd464;
	mov.b64 	{%r357, %r362}, %rd410;
	mov.b32 	%r363, 2;
	// begin inline asm
	shfl.sync.down.b32 %r356, %r357, %r363, %r394, %r395;
	// end inline asm
	// begin inline asm
	shfl.sync.down.b32 %r361, %r362, %r363, %r394, %r395;
	// end inline asm
	mov.b64 	%rd411, {%r356, %r361};
	setp.gt.s32 	%p131, %r345, 29;
	selp.b64 	%rd412, 0, %rd411, %p131;
	add.s64 	%rd413, %rd412, %rd410;
	mov.b64 	{%r367, %r372}, %rd413;
	mov.b32 	%r373, 4;
	// begin inline asm
	shfl.sync.down.b32 %r366, %r367, %r373, %r394, %r395;
	// end inline asm
	// begin inline asm
	shfl.sync.down.b32 %r371, %r372, %r373, %r394, %r395;
	// end inline asm
	mov.b64 	%rd414, {%r366, %r371};
	setp.gt.s32 	%p132, %r345, 27;
	selp.b64 	%rd415, 0, %rd414, %p132;
	add.s64 	%rd416, %rd415, %rd413;
	mov.b64 	{%r377, %r382}, %rd416;
	mov.b32 	%r383, 8;
	// begin inline asm
	shfl.sync.down.b32 %r376, %r377, %r383, %r394, %r395;
	// end inline asm
	// begin inline asm
	shfl.sync.down.b32 %r381, %r382, %r383, %r394, %r395;
	// end inline asm
	mov.b64 	%rd417, {%r376, %r381};
	setp.gt.s32 	%p133, %r345, 23;
	selp.b64 	%rd418, 0, %rd417, %p133;
	add.s64 	%rd419, %rd418, %rd416;
	mov.b64 	{%r387, %r392}, %rd419;
	mov.b32 	%r393, 16;
	// begin inline asm
	shfl.sync.down.b32 %r386, %r387, %r393, %r394, %r395;
	// end inline asm
	// begin inline asm
	shfl.sync.down.b32 %r391, %r392, %r393, %r394, %r395;
	// end inline asm
	mov.b64 	%rd420, {%r386, %r391};
	setp.gt.s32 	%p134, %r345, 15;
	selp.b64 	%rd421, 0, %rd420, %p134;
	add.s64 	%rd475, %rd421, %rd419;
	setp.ne.s32 	%p135, %r345, 0;
	@%p135 bra 	$L__BB14_20;
	shr.u32 	%r396, %r7, 2;
	and.b32  	%r397, %r396, 248;
	mov.u32 	%r398, _ZZN3cub18CUB_300001_SM_10006detail6reduce18DeviceReduceKernelINS2_10policy_hubIljN4cuda3std3__44plusIlEEE10Policy1000EN6thrust24THRUST_300001_SM_1000_NS18transform_iteratorI8not_zeroNSD_6detail15normal_iteratorINSD_10device_ptrIiEEEEllEEjS9_lNS7_10__identityEEEvT0_PT3_T1_NS0_13GridEvenShareISQ_EET2_T4_E12temp_storage;
	add.s32 	%r399, %r398, %r397;
	st.shared.u64 	[%r399+16], %rd475;
$L__BB14_20:
	bar.sync 	0;
	setp.ne.s32 	%p136, %r7, 0;
	@%p136 bra 	$L__BB14_48;
	ld.shared.u64 	%rd422, [_ZZN3cub18CUB_300001_SM_10006detail6reduce18DeviceReduceKernelINS2_10policy_hubIljN4cuda3std3__44plusIlEEE10Policy1000EN6thrust24THRUST_300001_SM_1000_NS18transform_iteratorI8not_zeroNSD_6detail15normal_iteratorINSD_10device_ptrIiEEEEllEEjS9_lNS7_10__identityEEEvT0_PT3_T1_NS0_13GridEvenShareISQ_EET2_T4_E12temp_storage+24];
	add.s64 	%rd423, %rd422, %rd475;
	ld.shared.u64 	%rd424, [_ZZN3cub18CUB_300001_SM_10006detail6reduce18DeviceReduceKernelINS2_10policy_hubIljN4cuda3std3__44plusIlEEE10Policy1000EN6thrust24THRUST_300001_SM_1000_NS18transform_iteratorI8not_zeroNSD_6detail15normal_iteratorINSD_10device_ptrIiEEEEllEEjS9_lNS7_10__identityEEEvT0_PT3_T1_NS0_13GridEvenShareISQ_EET2_T4_E12temp_storage+32];
	add.s64 	%rd425, %rd423, %rd424;
	ld.shared.u64 	%rd426, [_ZZN3cub18CUB_300001_SM_10006detail6reduce18DeviceReduceKernelINS2_10policy_hubIljN4cuda3std3__44plusIlEEE10Policy1000EN6thrust24THRUST_300001_SM_1000_NS18transform_iteratorI8not_zeroNSD_6detail15normal_iteratorINSD_10device_ptrIiEEEEllEEjS9_lNS7_10__identityEEEvT0_PT3_T1_NS0_13GridEvenShareISQ_EET2_T4_E12temp_storage+40];
	add.s64 	%rd427, %rd425, %rd426;
	ld.shared.u64 	%rd428, [_ZZN3cub18CUB_300001_SM_10006detail6reduce18DeviceReduceKernelINS2_10policy_hubIljN4cuda3std3__44plusIlEEE10Policy1000EN6thrust24THRUST_300001_SM_1000_NS18transform_iteratorI8not_zeroNSD_6detail15normal_iteratorINSD_10device_ptrIiEEEEllEEjS9_lNS7_10__identityEEEvT0_PT3_T1_NS0_13GridEvenShareISQ_EET2_T4_E12temp_storage+48];
	add.s64 	%rd429, %rd427, %rd428;
	ld.shared.u64 	%rd430, [_ZZN3cub18CUB_300001_SM_10006detail6reduce18DeviceReduceKernelINS2_10policy_hubIljN4cuda3std3__44plusIlEEE10Policy1000EN6thrust24THRUST_300001_SM_1000_NS18transform_iteratorI8not_zeroNSD_6detail15normal_iteratorINSD_10device_ptrIiEEEEllEEjS9_lNS7_10__identityEEEvT0_PT3_T1_NS0_13GridEvenShareISQ_EET2_T4_E12temp_storage+56];
	add.s64 	%rd431, %rd429, %rd430;
	ld.shared.u64 	%rd432, [_ZZN3cub18CUB_300001_SM_10006detail6reduce18DeviceReduceKernelINS2_10policy_hubIljN4cuda3std3__44plusIlEEE10Policy1000EN6thrust24THRUST_300001_SM_1000_NS18transform_iteratorI8not_zeroNSD_6detail15normal_iteratorINSD_10device_ptrIiEEEEllEEjS9_lNS7_10__identityEEEvT0_PT3_T1_NS0_13GridEvenShareISQ_EET2_T4_E12temp_storage+64];
	add.s64 	%rd433, %rd431, %rd432;
	ld.shared.u64 	%rd434, [_ZZN3cub18CUB_300001_SM_10006detail6reduce18DeviceReduceKernelINS2_10policy_hubIljN4cuda3std3__44plusIlEEE10Policy1000EN6thrust24THRUST_300001_SM_1000_NS18transform_iteratorI8not_zeroNSD_6detail15normal_iteratorINSD_10device_ptrIiEEEEllEEjS9_lNS7_10__identityEEEvT0_PT3_T1_NS0_13GridEvenShareISQ_EET2_T4_E12temp_storage+72];
	add.s64 	%rd435, %rd433, %rd434;
	ld.shared.u64 	%rd436, [_ZZN3cub18CUB_300001_SM_10006detail6reduce18DeviceReduceKernelINS2_10policy_hubIljN4cuda3std3__44plusIlEEE10Policy1000EN6thrust24THRUST_300001_SM_1000_NS18transform_iteratorI8not_zeroNSD_6detail15normal_iteratorINSD_10device_ptrIiEEEEllEEjS9_lNS7_10__identityEEEvT0_PT3_T1_NS0_13GridEvenShareISQ_EET2_T4_E12temp_storage+80];
	add.s64 	%rd437, %rd435, %rd436;
	ld.shared.u64 	%rd438, [_ZZN3cub18CUB_300001_SM_10006detail6reduce18DeviceReduceKernelINS2_10policy_hubIljN4cuda3std3__44plusIlEEE10Policy1000EN6thrust24THRUST_300001_SM_1000_NS18transform_iteratorI8not_zeroNSD_6detail15normal_iteratorINSD_10device_ptrIiEEEEllEEjS9_lNS7_10__identityEEEvT0_PT3_T1_NS0_13GridEvenShareISQ_EET2_T4_E12temp_storage+88];
	add.s64 	%rd439, %rd437, %rd438;
	ld.shared.u64 	%rd440, [_ZZN3cub18CUB_300001_SM_10006detail6reduce18DeviceReduceKernelINS2_10policy_hubIljN4cuda3std3__44plusIlEEE10Policy1000EN6thrust24THRUST_300001_SM_1000_NS18transform_iteratorI8not_zeroNSD_6detail15normal_iteratorINSD_10device_ptrIiEEEEllEEjS9_lNS7_10__identityEEEvT0_PT3_T1_NS0_13GridEvenShareISQ_EET2_T4_E12temp_storage+96];
	add.s64 	%rd441, %rd439, %rd440;
	ld.shared.u64 	%rd442, [_ZZN3cub18CUB_300001_SM_10006detail6reduce18DeviceReduceKernelINS2_10policy_hubIljN4cuda3std3__44plusIlEEE10Policy1000EN6thrust24THRUST_300001_SM_1000_NS18transform_iteratorI8not_zeroNSD_6detail15normal_iteratorINSD_10device_ptrIiEEEEllEEjS9_lNS7_10__identityEEEvT0_PT3_T1_NS0_13GridEvenShareISQ_EET2_T4_E12temp_storage+104];
	add.s64 	%rd443, %rd441, %rd442;
	ld.shared.u64 	%rd444, [_ZZN3cub18CUB_300001_SM_10006detail6reduce18DeviceReduceKernelINS2_10policy_hubIljN4cuda3std3__44plusIlEEE10Policy1000EN6thrust24THRUST_300001_SM_1000_NS18transform_iteratorI8not_zeroNSD_6detail15normal_iteratorINSD_10device_ptrIiEEEEllEEjS9_lNS7_10__identityEEEvT0_PT3_T1_NS0_13GridEvenShareISQ_EET2_T4_E12temp_storage+112];
	add.s64 	%rd445, %rd443, %rd444;
	ld.shared.u64 	%rd446, [_ZZN3cub18CUB_300001_SM_10006detail6reduce18DeviceReduceKernelINS2_10policy_hubIljN4cuda3std3__44plusIlEEE10Policy1000EN6thrust24THRUST_300001_SM_1000_NS18transform_iteratorI8not_zeroNSD_6detail15normal_iteratorINSD_10device_ptrIiEEEEllEEjS9_lNS7_10__identityEEEvT0_PT3_T1_NS0_13GridEvenShareISQ_EET2_T4_E12temp_storage+120];
	add.s64 	%rd447, %rd445, %rd446;
	ld.shared.u64 	%rd448, [_ZZN3cub18CUB_300001_SM_10006detail6reduce18DeviceReduceKernelINS2_10policy_hubIljN4cuda3std3__44plusIlEEE10Policy1000EN6thrust24THRUST_300001_SM_1000_NS18transform_iteratorI8not_zeroNSD_6detail15normal_iteratorINSD_10device_ptrIiEEEEllEEjS9_lNS7_10__identityEEEvT0_PT3_T1_NS0_13GridEvenShareISQ_EET2_T4_E12temp_storage+128];
	add.s64 	%rd449, %rd447, %rd448;
	ld.shared.u64 	%rd450, [_ZZN3cub18CUB_300001_SM_10006detail6reduce18DeviceReduceKernelINS2_10policy_hubIljN4cuda3std3__44plusIlEEE10Policy1000EN6thrust24THRUST_300001_SM_1000_NS18transform_iteratorI8not_zeroNSD_6detail15normal_iteratorINSD_10device_ptrIiEEEEllEEjS9_lNS7_10__identityEEEvT0_PT3_T1_NS0_13GridEvenShareISQ_EET2_T4_E12temp_storage+136];
	add.s64 	%rd475, %rd449, %rd450;
	bra.uni 	$L__BB14_48;
$L__BB14_22:
	// begin inline asm
	mov.u32 %r282, %laneid;
	// end inline asm
	and.b32  	%r333, %r7, 992;
	add.s32 	%r334, %r333, 32;
	setp.gt.u32 	%p107, %r334, %r6;
	not.b32 	%r335, %r333;
	add.s32 	%r336, %r6, %r335;
	selp.b32 	%r331, %r336, 31, %p107;
	mov.b64 	{%r284, %r289}, %rd464;
	mov.b32 	%r290, 1;
	mov.b32 	%r332, -1;
	// begin inline asm
	shfl.sync.down.b32 %r283, %r284, %r290, %r331, %r332;
	// end inline asm
	// begin inline asm
	shfl.sync.down.b32 %r288, %r289, %r290, %r331, %r332;
	// end inline asm
	mov.b64 	%rd350, {%r283, %r288};
	setp.lt.s32 	%p108, %r282, %r331;
	selp.b64 	%rd351, %rd350, 0, %p108;
	add.s64 	%rd352, %rd351, %rd464;
	mov.b64 	{%r294, %r299}, %rd352;
	mov.b32 	%r300, 2;
	// begin inline asm
	shfl.sync.down.b32 %r293, %r294, %r300, %r331, %r332;
	// end inline asm
	// begin inline asm
	shfl.sync.down.b32 %r298, %r299, %r300, %r331, %r332;
	// end inline asm
	mov.b64 	%rd353, {%r293, %r298};
	add.s32 	%r337, %r282, 2;
	setp.gt.s32 	%p109, %r337, %r331;
	selp.b64 	%rd354, 0, %rd353, %p109;
	add.s64 	%rd355, %rd354, %rd352;
	mov.b64 	{%r304, %r309}, %rd355;
	mov.b32 	%r310, 4;
	// begin inline asm
	shfl.sync.down.b32 %r303, %r304, %r310, %r331, %r332;
	// end inline asm
	// begin inline asm
	shfl.sync.down.b32 %r308, %r309, %r310, %r331, %r332;
	// end inline asm
	mov.b64 	%rd356, {%r303, %r308};
	add.s32 	%r338, %r282, 4;
	setp.gt.s32 	%p110, %r338, %r331;
	selp.b64 	%rd357, 0, %rd356, %p110;
	add.s64 	%rd358, %rd357, %rd355;
	mov.b64 	{%r314, %r319}, %rd358;
	mov.b32 	%r320, 8;
	// begin inline asm
	shfl.sync.down.b32 %r313, %r314, %r320, %r331, %r332;
	// end inline asm
	// begin inline asm
	shfl.sync.down.b32 %r318, %r319, %r320, %r331, %r332;
	// end inline asm
	mov.b64 	%rd359, {%r313, %r318};
	add.s32 	%r339, %r282, 8;
	setp.gt.s32 	%p111, %r339, %r331;
	selp.b64 	%rd360, 0, %rd359, %p111;
	add.s64 	%rd361, %rd360, %rd358;
	mov.b64 	{%r324, %r329}, %rd361;
	mov.b32 	%r330, 16;
	// begin inline asm
	shfl.sync.down.b32 %r323, %r324, %r330, %r331, %r332;
	// end inline asm
	// begin inline asm
	shfl.sync.down.b32 %r328, %r329, %r330, %r331, %r332;
	// end inline asm
	mov.b64 	%rd362, {%r323, %r328};
	add.s32 	%r340, %r282, 16;
	setp.gt.s32 	%p112, %r340, %r331;
	selp.b64 	%rd363, 0, %rd362, %p112;
	add.s64 	%rd475, %rd363, %rd361;
	setp.ne.s32 	%p113, %r282, 0;
	@%p113 bra 	$L__BB14_24;
	shr.u32 	%r341, %r7, 2;
	and.b32  	%r342, %r341, 248;
	mov.u32 	%r343, _ZZN3cub18CUB_300001_SM_10006detail6reduce18DeviceReduceKernelINS2_10policy_hubIljN4cuda3std3__44plusIlEEE10Policy1000EN6thrust24THRUST_300001_SM_1000_NS18transform_iteratorI8not_zeroNSD_6detail15normal_iteratorINSD_10device_ptrIiEEEEllEEjS9_lNS7_10__identityEEEvT0_PT3_T1_NS0_13GridEvenShareISQ_EET2_T4_E12temp_storage;
	add.s32 	%r344, %r343, %r342;
	st.shared.u64 	[%r344+16], %rd475;
$L__BB14_24:
	bar.sync 	0;
	setp.ne.s32 	%p114, %r7, 0;
	@%p114 bra 	$L__BB14_48;
	setp.gt.u32 	%p115, %r6, 32;
	ld.shared.u64 	%rd364, [_ZZN3cub18CUB_300001_SM_10006detail6reduce18DeviceReduceKernelINS2_10policy_hubIljN4cuda3std3__44plusIlEEE10Policy1000EN6thrust24THRUST_300001_SM_1000_NS18transform_iteratorI8not_zeroNSD_6detail15normal_iteratorINSD_10device_ptrIiEEEEllEEjS9_lNS7_10__identityEEEvT0_PT3_T1_NS0_13GridEvenShareISQ_EET2_T4_E12temp_storage+24];
	selp.b64 	%rd365, %rd364, 0, %p115;
	add.s64 	%rd366, %rd365, %rd475;
	setp.gt.u32 	%p116, %r6, 64;
	ld.shared.u64 	%rd367, [_ZZN3cub18CUB_300001_SM_10006detail6reduce18DeviceReduceKernelINS2_10policy_hubIljN4cuda3std3__44plusIlEEE10Policy1000EN6thrust24THRUST_300001_SM_1000_NS18transform_iteratorI8not_zeroNSD_6detail15normal_iteratorINSD_10device_ptrIiEEEEllEEjS9_lNS7_10__identityEEEvT0_PT3_T1_NS0_13GridEvenShareISQ_EET2_T4_E12temp_storage+32];
	selp.b64 	%rd368, %rd367, 0, %p116;
	add.s64 	%rd369, %rd366, %rd368;
	setp.gt.u32 	%p117, %r6, 96;
	ld.shared.u64 	%rd370, [_ZZN3cub18CUB_300001_SM_10006detail6reduce18DeviceReduceKernelINS2_10policy_hubIljN4cuda3std3__44plusIlEEE10Policy1000EN6thrust24THRUST_300001_SM_1000_NS18transform_iteratorI8not_zeroNSD_6detail15normal_iteratorINSD_10device_ptrIiEEEEllEEjS9_lNS7_10__identityEEEvT0_PT3_T1_NS0_13GridEvenShareISQ_EET2_T4_E12temp_storage+40];
	selp.b64 	%rd371, %rd370, 0, %p117;
	add.s64 	%rd372, %rd369, %rd371;
	setp.gt.u32 	%p118, %r6, 128;
	ld.shared.u64 	%rd373, [_ZZN3cub18CUB_300001_SM_10006detail6reduce18DeviceReduceKernelINS2_10policy_hubIljN4cuda3std3__44plusIlEEE10Policy1000EN6thrust24THRUST_300001_SM_1000_NS18transform_iteratorI8not_zeroNSD_6detail15normal_iteratorINSD_10device_ptrIiEEEEllEEjS9_lNS7_10__identityEEEvT0_PT3_T1_NS0_13GridEvenShareISQ_EET2_T4_E12temp_storage+48];
	selp.b64 	%rd374, %rd373, 0, %p118;
	add.s64 	%rd375, %rd372, %rd374;
	setp.gt.u32 	%p119, %r6, 160;
	ld.shared.u64 	%rd376, [_ZZN3cub18CUB_300001_SM_10006detail6reduce18DeviceReduceKernelINS2_10policy_hubIljN4cuda3std3__44plusIlEEE10Policy1000EN6thrust24THRUST_300001_SM_1000_NS18transform_iteratorI8not_zeroNSD_6detail15normal_iteratorINSD_10device_ptrIiEEEEllEEjS9_lNS7_10__identityEEEvT0_PT3_T1_NS0_13GridEvenShareISQ_EET2_T4_E12temp_storage+56];
	selp.b64 	%rd377, %rd376, 0, %p119;
	add.s64 	%rd378, %rd375, %rd377;
	setp.gt.u32 	%p120, %r6, 192;
	ld.shared.u64 	%rd379, [_ZZN3cub18CUB_300001_SM_10006detail6reduce18DeviceReduceKernelINS2_10policy_hubIljN4cuda3std3__44plusIlEEE10Policy1000EN6thrust24THRUST_300001_SM_1000_NS18transform_iteratorI8not_zeroNSD_6detail15normal_iteratorINSD_10device_ptrIiEEEEllEEjS9_lNS7_10__identityEEEvT0_PT3_T1_NS0_13GridEvenShareISQ_EET2_T4_E12temp_storage+64];
	selp.b64 	%rd380, %rd379, 0, %p120;
	add.s64 	%rd381, %rd378, %rd380;
	setp.gt.u32 	%p121, %r6, 224;
	ld.shared.u64 	%rd382, [_ZZN3cub18CUB_300001_SM_10006detail6reduce18DeviceReduceKernelINS2_10policy_hubIljN4cuda3std3__44plusIlEEE10Policy1000EN6thrust24THRUST_300001_SM_1000_NS18transform_iteratorI8not_zeroNSD_6detail15normal_iteratorINSD_10device_ptrIiEEEEllEEjS9_lNS7_10__identityEEEvT0_PT3_T1_NS0_13GridEvenShareISQ_EET2_T4_E12temp_storage+72];
	selp.b64 	%rd383, %rd382, 0, %p121;
	add.s64 	%rd384, %rd381, %rd383;
	setp.gt.u32 	%p122, %r6, 256;
	ld.shared.u64 	%rd385, [_ZZN3cub18CUB_300001_SM_10006detail6reduce18DeviceReduceKernelINS2_10policy_hubIljN4cuda3std3__44plusIlEEE10Policy1000EN6thrust24THRUST_300001_SM_1000_NS18transform_iteratorI8not_zeroNSD_6detail15normal_iteratorINSD_10device_ptrIiEEEEllEEjS9_lNS7_10__identityEEEvT0_PT3_T1_NS0_13GridEvenShareISQ_EET2_T4_E12temp_storage+80];
	selp.b64 	%rd386, %rd385, 0, %p122;
	add.s64 	%rd387, %rd384, %rd386;
	setp.gt.u32 	%p123, %r6, 288;
	ld.shared.u64 	%rd388, [_ZZN3cub18CUB_300001_SM_10006detail6reduce18DeviceReduceKernelINS2_10policy_hubIljN4cuda3std3__44plusIlEEE10Policy1000EN6thrust24THRUST_300001_SM_1000_NS18transform_iteratorI8not_zeroNSD_6detail15normal_iteratorINSD_10device_ptrIiEEEEllEEjS9_lNS7_10__identityEEEvT0_PT3_T1_NS0_13GridEvenShareISQ_EET2_T4_E12temp_storage+88];
	selp.b64 	%rd389, %rd388, 0, %p123;
	add.s64 	%rd390, %rd387, %rd389;
	setp.gt.u32 	%p124, %r6, 320;
	ld.shared.u64 	%rd391, [_ZZN3cub18CUB_300001_SM_10006detail6reduce18DeviceReduceKernelINS2_10policy_hubIljN4cuda3std3__44plusIlEEE10Policy1000EN6thrust24THRUST_300001_SM_1000_NS18transform_iteratorI8not_zeroNSD_6detail15normal_iteratorINSD_10device_ptrIiEEEEllEEjS9_lNS7_10__identityEEEvT0_PT3_T1_NS0_13GridEvenShareISQ_EET2_T4_E12temp_storage+96];
	selp.b64 	%rd392, %rd391, 0, %p124;
	add.s64 	%rd393, %rd390, %rd392;
	setp.gt.u32 	%p125, %r6, 352;
	ld.shared.u64 	%rd394, [_ZZN3cub18CUB_300001_SM_10006detail6reduce18DeviceReduceKernelINS2_10policy_hubIljN4cuda3std3__44plusIlEEE10Policy1000EN6thrust24THRUST_300001_SM_1000_NS18transform_iteratorI8not_zeroNSD_6detail15normal_iteratorINSD_10device_ptrIiEEEEllEEjS9_lNS7_10__identityEEEvT0_PT3_T1_NS0_13GridEvenShareISQ_EET2_T4_E12temp_storage+104];
	selp.b64 	%rd395, %rd394, 0, %p125;
	add.s64 	%rd396, %rd393, %rd395;
	setp.gt.u32 	%p126, %r6, 384;
	ld.shared.u64 	%rd397, [_ZZN3cub18CUB_300001_SM_10006detail6reduce18DeviceReduceKernelINS2_10policy_hubIljN4cuda3std3__44plusIlEEE10Policy1000EN6thrust24THRUST_300001_SM_1000_NS18transform_iteratorI8not_zeroNSD_6detail15normal_iteratorINSD_10device_ptrIiEEEEllEEjS9_lNS7_10__identityEEEvT0_PT3_T1_NS0_13GridEvenShareISQ_EET2_T4_E12temp_storage+112];
	selp.b64 	%rd398, %rd397, 0, %p126;
	add.s64 	%rd399, %rd396, %rd398;
	setp.gt.u32 	%p127, %r6, 416;
	ld.shared.u64 	%rd400, [_ZZN3cub18CUB_300001_SM_10006detail6reduce18DeviceReduceKernelINS2_10policy_hubIljN4cuda3std3__44plusIlEEE10Policy1000EN6thrust24THRUST_300001_SM_1000_NS18transform_iteratorI8not_zeroNSD_6detail15normal_iteratorINSD_10device_ptrIiEEEEllEEjS9_lNS7_10__identityEEEvT0_PT3_T1_NS0_13GridEvenShareISQ_EET2_T4_E12temp_storage+120];
	selp.b64 	%rd401, %rd400, 0, %p127;
	add.s64 	%rd402, %rd399, %rd401;
	setp.gt.u32 	%p128, %r6, 448;
	ld.shared.u64 	%rd403, [_ZZN3cub18CUB_300001_SM_10006detail6reduce18DeviceReduceKernelINS2_10policy_hubIljN4cuda3std3__44plusIlEEE10Policy1000EN6thrust24THRUST_300001_SM_1000_NS18transform_iteratorI8not_zeroNSD_6detail15normal_iteratorINSD_10device_ptrIiEEEEllEEjS9_lNS7_10__identityEEEvT0_PT3_T1_NS0_13GridEvenShareISQ_EET2_T4_E12temp_storage+128];
	selp.b64 	%rd404, %rd403, 0, %p128;
	add.s64 	%rd405, %rd402, %rd404;
	setp.gt.u32 	%p129, %r6, 480;
	ld.shared.u64 	%rd406, [_ZZN3cub18CUB_300001_SM_10006detail6reduce18DeviceReduceKernelINS2_10policy_hubIljN4cuda3std3__44plusIlEEE10Policy1000EN6thrust24THRUST_300001_SM_1000_NS18transform_iteratorI8not_zeroNSD_6detail15normal_iteratorINSD_10device_ptrIiEEEEllEEjS9_lNS7_10__identityEEEvT0_PT3_T1_NS0_13GridEvenShareISQ_EET2_T4_E12temp_storage+136];
	selp.b64 	%rd407, %rd406, 0, %p129;
	add.s64 	%rd475, %rd405, %rd407;
	bra.uni 	$L__BB14_48;
$L__BB14_26:
	mov.u32 	%r35, %tid.x;
	add.s32 	%r72, %r414, %r35;
	mul.wide.u32 	%rd42, %r72, 4;
	add.s64 	%rd43, %rd1, %rd42;
	ld.global.u32 	%r73, [%rd43];
	setp.ne.s32 	%p2, %r73, 0;
	selp.u64 	%rd44, 1, 0, %p2;
	ld.global.u32 	%r74, [%rd43+2048];
	setp.ne.s32 	%p3, %r74, 0;
	selp.u64 	%rd45, 1, 0, %p3;
	ld.global.u32 	%r75, [%rd43+4096];
	setp.ne.s32 	%p4, %r75, 0;
	selp.u64 	%rd46, 1, 0, %p4;
	ld.global.u32 	%r76, [%rd43+6144];
	setp.ne.s32 	%p5, %r76, 0;
	selp.u64 	%rd47, 1, 0, %p5;
	ld.global.u32 	%r77, [%rd43+8192];
	setp.ne.s32 	%p6, %r77, 0;
	selp.u64 	%rd48, 1, 0, %p6;
	ld.global.u32 	%r78, [%rd43+10240];
	setp.ne.s32 	%p7, %r78, 0;
	selp.u64 	%rd49, 1, 0, %p7;
	ld.global.u32 	%r79, [%rd43+12288];
	setp.ne.s32 	%p8, %r79, 0;
	selp.u64 	%rd50, 1, 0, %p8;
	add.s64 	%rd51, %rd45, %rd44;
	add.s64 	%rd52, %rd51, %rd46;
	add.s64 	%rd53, %rd52, %rd47;
	add.s64 	%rd54, %rd53, %rd48;
	add.s64 	%rd55, %rd54, %rd49;
	add.s64 	%rd474, %rd55, %rd50;
	setp.lt.u32 	%p9, %r6, %r4;
	@%p9 bra 	$L__BB14_44;
	add.s32 	%r36, %r4, %r414;
	not.b32 	%r81, %r35;
	add.s32 	%r82, %r81, %r1;
	sub.s32 	%r83, %r82, %r4;
	sub.s32 	%r411, %r83, %r414;
	add.s32 	%r84, %r36, %r35;
	add.s32 	%r410, %r84, 4096;
	mov.b32 	%r413, 0;
	cvt.u64.u32 	%rd57, %r35;
	mov.u32 	%r412, %r36;
$L__BB14_28:
	add.s32 	%r414, %r414, %r4;
	add.s32 	%r85, %r1, -3584;
	setp.gt.u32 	%p10, %r414, %r85;
	@%p10 bra 	$L__BB14_30;
	cvt.u64.u32 	%rd56, %r414;
	add.s64 	%rd58, %rd57, %rd56;
	shl.b64 	%rd59, %rd58, 2;
	add.s64 	%rd60, %rd1, %rd59;
	ld.global.u32 	%r86, [%rd60];
	setp.ne.s32 	%p11, %r86, 0;
	selp.u64 	%rd61, 1, 0, %p11;
	ld.global.u32 	%r87, [%rd60+2048];
	setp.ne.s32 	%p12, %r87, 0;
	selp.u64 	%rd62, 1, 0, %p12;
	ld.global.u32 	%r88, [%rd60+4096];
	setp.ne.s32 	%p13, %r88, 0;
	selp.u64 	%rd63, 1, 0, %p13;
	ld.global.u32 	%r89, [%rd60+6144];
	setp.ne.s32 	%p14, %r89, 0;
	selp.u64 	%rd64, 1, 0, %p14;
	ld.global.u32 	%r90, [%rd60+8192];
	setp.ne.s32 	%p15, %r90, 0;
	selp.u64 	%rd65, 1, 0, %p15;
	ld.global.u32 	%r91, [%rd60+10240];
	setp.ne.s32 	%p16, %r91, 0;
	selp.u64 	%rd66, 1, 0, %p16;
	ld.global.u32 	%r92, [%rd60+12288];
	setp.ne.s32 	%p17, %r92, 0;
	selp.u64 	%rd67, 1, 0, %p17;
	add.s64 	%rd68, %rd474, %rd61;
	add.s64 	%rd69, %rd68, %rd62;
	add.s64 	%rd70, %rd69, %rd63;
	add.s64 	%rd71, %rd70, %rd64;
	add.s64 	%rd72, %rd71, %rd65;
	add.s64 	%rd73, %rd72, %rd66;
	add.s64 	%rd474, %rd73, %rd67;
	sub.s32 	%r93, %r1, %r414;
	setp.lt.u32 	%p18, %r93, %r4;
	add.s32 	%r413, %r413, 1;
	add.s32 	%r412, %r412, %r4;
	sub.s32 	%r411, %r411, %r4;
	add.s32 	%r410, %r410, %r4;
	@%p18 bra 	$L__BB14_44;
	bra.uni 	$L__BB14_28;
$L__BB14_30:
	setp.le.u32 	%p19, %r1, %r414;
	sub.s32 	%r94, %r1, %r414;
	setp.ge.s32 	%p20, %r35, %r94;
	or.pred  	%p21, %p19, %p20;
	@%p21 bra 	$L__BB14_44;
	not.b32 	%r96, %r35;
	add.s32 	%r97, %r1, %r96;
	sub.s32 	%r98, %r97, %r36;
	mul.lo.s32 	%r99, %r2, %r413;
	mad.lo.s32 	%r100, %r99, -3584, %r98;
	shr.u32 	%r101, %r100, 9;
	add.s32 	%r49, %r101, 1;
	and.b32  	%r50, %r49, 15;
	setp.lt.u32 	%p22, %r100, 7680;
	mov.u32 	%r419, %r35;
	@%p22 bra 	$L__BB14_35;
	or.b32  	%r417, %r35, 4096;
	shr.u32 	%r102, %r411, 9;
	add.s32 	%r103, %r102, 1;
	and.b32  	%r104, %r103, 16777200;
	neg.s32 	%r415, %r104;
$L__BB14_33:
	.pragma "nounroll";
	add.s32 	%r105, %r410, -4096;
	mul.wide.u32 	%rd75, %r105, 4;
	add.s64 	%rd76, %rd1, %rd75;
	ld.global.u32 	%r106, [%rd76];
	setp.ne.s32 	%p23, %r106, 0;
	selp.u64 	%rd77, 1, 0, %p23;
	add.s64 	%rd78, %rd474, %rd77;
	add.s32 	%r107, %r410, -3584;
	mul.wide.u32 	%rd79, %r107, 4;
	add.s64 	%rd80, %rd1, %rd79;
	ld.global.u32 	%r108, [%rd80];
	setp.ne.s32 	%p24, %r108, 0;
	selp.u64 	%rd81, 1, 0, %p24;
	add.s64 	%rd82, %rd78, %rd81;
	add.s32 	%r109, %r410, -3072;
	mul.wide.u32 	%rd83, %r109, 4;
	add.s64 	%rd84, %rd1, %rd83;
	ld.global.u32 	%r110, [%rd84];
	setp.ne.s32 	%p25, %r110, 0;
	selp.u64 	%rd85, 1, 0, %p25;
	add.s64 	%rd86, %rd82, %rd85;
	add.s32 	%r111, %r410, -2560;
	mul.wide.u32 	%rd87, %r111, 4;
	add.s64 	%rd88, %rd1, %rd87;
	ld.global.u32 	%r112, [%rd88];
	setp.ne.s32 	%p26, %r112, 0;
	selp.u64 	%rd89, 1, 0, %p26;
	add.s64 	%rd90, %rd86, %rd89;
	add.s32 	%r113, %r410, -2048;
	mul.wide.u32 	%rd91, %r113, 4;
	add.s64 	%rd92, %rd1, %rd91;
	ld.global.u32 	%r114, [%rd92];
	setp.ne.s32 	%p27, %r114, 0;
	selp.u64 	%rd93, 1, 0, %p27;
	add.s64 	%rd94, %rd90, %rd93;
	add.s32 	%r115, %r410, -1536;
	mul.wide.u32 	%rd95, %r115, 4;
	add.s64 	%rd96, %rd1, %rd95;
	ld.global.u32 	%r116, [%rd96];
	setp.ne.s32 	%p28, %r116, 0;
	selp.u64 	%rd97, 1, 0, %p28;
	add.s64 	%rd98, %rd94, %rd97;
	add.s32 	%r117, %r410, -1024;
	mul.wide.u32 	%rd99, %r117, 4;
	add.s64 	%rd100, %rd1, %rd99;
	ld.global.u32 	%r118, [%rd100];
	setp.ne.s32 	%p29, %r118, 0;
	selp.u64 	%rd101, 1, 0, %p29;
	add.s64 	%rd102, %rd98, %rd101;
	add.s32 	%r119, %r410, 3584;
	add.s32 	%r120, %r410, -512;
	mul.wide.u32 	%rd103, %r120, 4;
	add.s64 	%rd104, %rd1, %rd103;
	ld.global.u32 	%r121, [%rd104];
	setp.ne.s32 	%p30, %r121, 0;
	selp.u64 	%rd105, 1, 0, %p30;
	add.s64 	%rd106, %rd102, %rd105;
	mul.wide.u32 	%rd107, %r410, 4;
	add.s64 	%rd108, %rd1, %rd107;
	ld.global.u32 	%r122, [%rd108];
	setp.ne.s32 	%p31, %r122, 0;
	selp.u64 	%rd109, 1, 0, %p31;
	add.s64 	%rd110, %rd106, %rd109;
	add.s32 	%r123, %r410, 512;
	mul.wide.u32 	%rd111, %r123, 4;
	add.s64 	%rd112, %rd1, %rd111;
	ld.global.u32 	%r124, [%rd112];
	setp.ne.s32 	%p32, %r124, 0;
	selp.u64 	%rd113, 1, 0, %p32;
	add.s64 	%rd114, %rd110, %rd113;
	add.s32 	%r125, %r410, 1024;
	mul.wide.u32 	%rd115, %r125, 4;
	add.s64 	%rd116, %rd1, %rd115;
	ld.global.u32 	%r126, [%rd116];
	setp.ne.s32 	%p33, %r126, 0;
	selp.u64 	%rd117, 1, 0, %p33;
	add.s64 	%rd118, %rd114, %rd117;
	add.s32 	%r127, %r410, 1536;
	mul.wide.u32 	%rd119, %r127, 4;
	add.s64 	%rd120, %rd1, %rd119;
	ld.global.u32 	%r128, [%rd120];
	setp.ne.s32 	%p34, %r128, 0;
	selp.u64 	%rd121, 1, 0, %p34;
	add.s64 	%rd122, %rd118, %rd121;
	add.s32 	%r129, %r410, 2048;
	mul.wide.u32 	%rd123, %r129, 4;
	add.s64 	%rd124, %rd1, %rd123;
	ld.global.u32 	%r130, [%rd124];
	setp.ne.s32 	%p35, %r130, 0;
	selp.u64 	%rd125, 1, 0, %p35;
	add.s64 	%rd126, %rd122, %rd125;
	add.s32 	%r131, %r410, 2560;
	mul.wide.u32 	%rd127, %r131, 4;
	add.s64 	%rd128, %rd1, %rd127;
	ld.global.u32 	%r132, [%rd128];
	setp.ne.s32 	%p36, %r132, 0;
	selp.u64 	%rd129, 1, 0, %p36;
	add.s64 	%rd130, %rd126, %rd129;
	add.s32 	%r133, %r410, 3072;
	mul.wide.u32 	%rd131, %r133, 4;
	add.s64 	%rd132, %rd1, %rd131;
	ld.global.u32 	%r134, [%rd132];
	setp.ne.s32 	%p37, %r134, 0;
	selp.u64 	%rd133, 1, 0, %p37;
	add.s64 	%rd134, %rd130, %rd133;
	mul.wide.u32 	%rd135, %r119, 4;
	add.s64 	%rd136, %rd1, %rd135;
	ld.global.u32 	%r135, [%rd136];
	setp.ne.s32 	%p38, %r135, 0;
	selp.u64 	%rd137, 1, 0, %p38;
	add.s64 	%rd474, %rd134, %rd137;
	add.s32 	%r417, %r417, 8192;
	add.s32 	%r410, %r410, 8192;
	add.s32 	%r415, %r415, 16;
	setp.ne.s32 	%p39, %r415, 0;
	@%p39 bra 	$L__BB14_33;
	add.s32 	%r419, %r417, -4096;
$L__BB14_35:
	setp.eq.s32 	%p40, %r50, 0;
	@%p40 bra 	$L__BB14_44;
	and.b32  	%r61, %r49, 7;
	setp.lt.u32 	%p41, %r50, 8;
	@%p41 bra 	$L__BB14_38;
	add.s32 	%r136, %r419, %r414;
	mul.wide.u32 	%rd139, %r136, 4;
	add.s64 	%rd140, %rd1, %rd139;
	ld.global.u32 	%r137, [%rd140];
	setp.ne.s32 	%p42, %r137, 0;
	selp.u64 	%rd141, 1, 0, %p42;
	add.s64 	%rd142, %rd474, %rd141;
	add.s32 	%r138, %r136, 512;
	mul.wide.u32 	%rd143, %r138, 4;
	add.s64 	%rd144, %rd1, %rd143;
	ld.global.u32 	%r139, [%rd144];
	setp.ne.s32 	%p43, %r139, 0;
	selp.u64 	%rd145, 1, 0, %p43;
	add.s64 	%rd146, %rd142, %rd145;
	add.s32 	%r140, %r136, 1024;
	mul.wide.u32 	%rd147, %r140, 4;
	add.s64 	%rd148, %rd1, %rd147;
	ld.global.u32 	%r141, [%rd148];
	setp.ne.s32 	%p44, %r141, 0;
	selp.u64 	%rd149, 1, 0, %p44;
	add.s64 	%rd150, %rd146, %rd149;
	add.s32 	%r142, %r136, 1536;
	mul.wide.u32 	%rd151, %r142, 4;
	add.s64 	%rd152, %rd1, %rd151;
	ld.global.u32 	%r143, [%rd152];
	setp.ne.s32 	%p45, %r143, 0;
	selp.u64 	%rd153, 1, 0, %p45;
	add.s64 	%rd154, %rd150, %rd153;
	add.s32 	%r144, %r136, 2048;
	mul.wide.u32 	%rd155, %r144, 4;
	add.s64 	%rd156, %rd1, %rd155;
	ld.global.u32 	%r145, [%rd156];
	setp.ne.s32 	%p46, %r145, 0;
	selp.u64 	%rd157, 1, 0, %p46;
	add.s64 	%rd158, %rd154, %rd157;
	add.s32 	%r146, %r136, 2560;
	mul.wide.u32 	%rd159, %r146, 4;
	add.s64 	%rd160, %rd1, %rd159;
	ld.global.u32 	%r147, [%rd160];
	setp.ne.s32 	%p47, %r147, 0;
	selp.u64 	%rd161, 1, 0, %p47;
	add.s64 	%rd162, %rd158, %rd161;
	add.s32 	%r148, %r136, 3072;
	mul.wide.u32 	%rd163, %r148, 4;
	add.s64 	%rd164, %rd1, %rd163;
	ld.global.u32 	%r149, [%rd164];
	setp.ne.s32 	%p48, %r149, 0;
	selp.u64 	%rd165, 1, 0, %p48;
	add.s64 	%rd166, %rd162, %rd165;
	add.s32 	%r150, %r136, 3584;
	mul.wide.u32 	%rd167, %r150, 4;
	add.s64 	%rd168, %rd1, %rd167;
	ld.global.u32 	%r151, [%rd168];
	setp.ne.s32 	%p49, %r151, 0;
	selp.u64 	%rd169, 1, 0, %p49;
	add.s64 	%rd474, %rd166, %rd169;
	add.s32 	%r419, %r419, 4096;
$L__BB14_38:
	setp.eq.s32 	%p50, %r61, 0;
	@%p50 bra 	$L__BB14_44;
	setp.lt.u32 	%p51, %r61, 4;
	@%p51 bra 	$L__BB14_41;
	add.s32 	%r152, %r419, %r414;
	mul.wide.u32 	%rd171, %r152, 4;
	add.s64 	%rd172, %rd1, %rd171;
	ld.global.u32 	%r153, [%rd172];
	setp.ne.s32 	%p52, %r153, 0;
	selp.u64 	%rd173, 1, 0, %p52;
	add.s64 	%rd174, %rd474, %rd173;
	add.s32 	%r154, %r152, 512;
	mul.wide.u32 	%rd175, %r154, 4;
	add.s64 	%rd176, %rd1, %rd175;
	ld.global.u32 	%r155, [%rd176];
	setp.ne.s32 	%p53, %r155, 0;
	selp.u64 	%rd177, 1, 0, %p53;
	add.s64 	%rd178, %rd174, %rd177;
	add.s32 	%r156, %r152, 1024;
	mul.wide.u32 	%rd179, %r156, 4;
	add.s64 	%rd180, %rd1, %rd179;
	ld.global.u32 	%r157, [%rd180];
	setp.ne.s32 	%p54, %r157, 0;
	selp.u64 	%rd181, 1, 0, %p54;
	add.s64 	%rd182, %rd178, %rd181;
	add.s32 	%r158, %r152, 1536;
	mul.wide.u32 	%rd183, %r158, 4;
	add.s64 	%rd184, %rd1, %rd183;
	ld.global.u32 	%r159, [%rd184];
	setp.ne.s32 	%p55, %r159, 0;
	selp.u64 	%rd185, 1, 0, %p55;
	add.s64 	%rd474, %rd182, %rd185;
	add.s32 	%r419, %r419, 2048;
$L__BB14_41:
	and.b32  	%r160, %r49, 3;
	setp.eq.s32 	%p56, %r160, 0;
	@%p56 bra 	$L__BB14_44;
	add.s32 	%r422, %r419, %r412;
	cvt.u16.u32 	%rs1, %r411;
	shr.u16 	%rs2, %rs1, 9;
	add.s16 	%rs3, %rs2, 1;
	cvt.u32.u16 	%r161, %rs3;
	and.b32  	%r162, %r161, 3;
	neg.s32 	%r421, %r162;
$L__BB14_43:
	.pragma "nounroll";
	mul.wide.u32 	%rd186, %r422, 4;
	add.s64 	%rd187, %rd1, %rd186;
	ld.global.u32 	%r163, [%rd187];
	setp.ne.s32 	%p57, %r163, 0;
	selp.u64 	%rd188, 1, 0, %p57;
	add.s64 	%rd474, %rd474, %rd188;
	add.s32 	%r422, %r422, 512;
	add.s32 	%r421, %r421, 1;
	setp.ne.s32 	%p58, %r421, 0;
	@%p58 bra 	$L__BB14_43;
$L__BB14_44:
	// begin inline asm
	mov.u32 %r164, %laneid;
	// end inline asm
	mov.b64 	{%r166, %r171}, %rd474;
	mov.b32 	%r172, 1;
	mov.b32 	%r213, 31;
	mov.b32 	%r214, -1;
	// begin inline asm
	shfl.sync.down.b32 %r165, %r166, %r172, %r213, %r214;
	// end inline asm
	// begin inline asm
	shfl.sync.down.b32 %r170, %r171, %r172, %r213, %r214;
	// end inline asm
	mov.b64 	%rd189, {%r165, %r170};
	setp.gt.s32 	%p59, %r164, 30;
	selp.b64 	%rd190, 0, %rd189, %p59;
	add.s64 	%rd191, %rd190, %rd474;
	mov.b64 	{%r176, %r181}, %rd191;
	mov.b32 	%r182, 2;
	// begin inline asm
	shfl.sync.down.b32 %r175, %r176, %r182, %r213, %r214;
	// end inline asm
	// begin inline asm
	shfl.sync.down.b32 %r180, %r181, %r182, %r213, %r214;
	// end inline asm
	mov.b64 	%rd192, {%r175, %r180};
	setp.gt.s32 	%p60, %r164, 29;
	selp.b64 	%rd193, 0, %rd192, %p60;
	add.s64 	%rd194, %rd193, %rd191;
	mov.b64 	{%r186, %r191}, %rd194;
	mov.b32 	%r192, 4;
	// begin inline asm
	shfl.sync.down.b32 %r185, %r186, %r192, %r213, %r214;
	// end inline asm
	// begin inline asm
	shfl.sync.down.b32 %r190, %r191, %r192, %r213, %r214;
	// end inline asm
	mov.b64 	%rd195, {%r185, %r190};
	setp.gt.s32 	%p61, %r164, 27;
	selp.b64 	%rd196, 0, %rd195, %p61;
	add.s64 	%rd197, %rd196, %rd194;
	mov.b64 	{%r196, %r201}, %rd197;
	mov.b32 	%r202, 8;
	// begin inline asm
	shfl.sync.down.b32 %r195, %r196, %r202, %r213, %r214;
	// end inline asm
	// begin inline asm
	shfl.sync.down.b32 %r200, %r201, %r202, %r213, %r214;
	// end inline asm
	mov.b64 	%rd198, {%r195, %r200};
	setp.gt.s32 	%p62, %r164, 23;
	selp.b64 	%rd199, 0, %rd198, %p62;
	add.s64 	%rd200, %rd199, %rd197;
	mov.b64 	{%r206, %r211}, %rd200;
	mov.b32 	%r212, 16;
	// begin inline asm
	shfl.sync.down.b32 %r205, %r206, %r212, %r213, %r214;
	// end inline asm
	// begin inline asm
	shfl.sync.down.b32 %r210, %r211, %r212, %r213, %r214;
	// end inline asm
	mov.b64 	%rd201, {%r205, %r210};
	setp.gt.s32 	%p63, %r164, 15;
	selp.b64 	%rd202, 0, %rd201, %p63;
	add.s64 	%rd475, %rd202, %rd200;
	setp.ne.s32 	%p64, %r164, 0;
	@%p64 bra 	$L__BB14_46;
	shr.u32 	%r215, %r35, 2;
	and.b32  	%r216, %r215, 248;
	mov.u32 	%r217, _ZZN3cub18CUB_300001_SM_10006detail6reduce18DeviceReduceKernelINS2_10policy_hubIljN4cuda3std3__44plusIlEEE10Policy1000EN6thrust24THRUST_300001_SM_1000_NS18transform_iteratorI8not_zeroNSD_6detail15normal_iteratorINSD_10device_ptrIiEEEEllEEjS9_lNS7_10__identityEEEvT0_PT3_T1_NS0_13GridEvenShareISQ_EET2_T4_E12temp_storage;
	add.s32 	%r218, %r217, %r216;
	st.shared.u64 	[%r218+16], %rd475;
$L__BB14_46:
	bar.sync 	0;
	setp.ne.s32 	%p65, %r35, 0;
	@%p65 bra 	$L__BB14_48;
	ld.shared.u64 	%rd203, [_ZZN3cub18CUB_300001_SM_10006detail6reduce18DeviceReduceKernelINS2_10policy_hubIljN4cuda3std3__44plusIlEEE10Policy1000EN6thrust24THRUST_300001_SM_1000_NS18transform_iteratorI8not_zeroNSD_6detail15normal_iteratorINSD_10device_ptrIiEEEEllEEjS9_lNS7_10__identityEEEvT0_PT3_T1_NS0_13GridEvenShareISQ_EET2_T4_E12temp_storage+24];
	add.s64 	%rd204, %rd203, %rd475;
	ld.shared.u64 	%rd205, [_ZZN3cub18CUB_300001_SM_10006detail6reduce18DeviceReduceKernelINS2_10policy_hubIljN4cuda3std3__44plusIlEEE10Policy1000EN6thrust24THRUST_300001_SM_1000_NS18transform_iteratorI8not_zeroNSD_6detail15normal_iteratorINSD_10device_ptrIiEEEEllEEjS9_lNS7_10__identityEEEvT0_PT3_T1_NS0_13GridEvenShareISQ_EET2_T4_E12temp_storage+32];
	add.s64 	%rd206, %rd204, %rd205;
	ld.shared.u64 	%rd207, [_ZZN3cub18CUB_300001_SM_10006detail6reduce18DeviceReduceKernelINS2_10policy_hubIljN4cuda3std3__44plusIlEEE10Policy1000EN6thrust24THRUST_300001_SM_1000_NS18transform_iteratorI8not_zeroNSD_6detail15normal_iteratorINSD_10device_ptrIiEEEEllEEjS9_lNS7_10__identityEEEvT0_PT3_T1_NS0_13GridEvenShareISQ_EET2_T4_E12temp_storage+40];
	add.s64 	%rd208, %rd206, %rd207;
	ld.shared.u64 	%rd209, [_ZZN3cub18CUB_300001_SM_10006detail6reduce18DeviceReduceKernelINS2_10policy_hubIljN4cuda3std3__44plusIlEEE10Policy1000EN6thrust24THRUST_300001_SM_1000_NS18transform_iteratorI8not_zeroNSD_6detail15normal_iteratorINSD_10device_ptrIiEEEEllEEjS9_lNS7_10__identityEEEvT0_PT3_T1_NS0_13GridEvenShareISQ_EET2_T4_E12temp_storage+48];
	add.s64 	%rd210, %rd208, %rd209;
	ld.shared.u64 	%rd211, [_ZZN3cub18CUB_300001_SM_10006detail6reduce18DeviceReduceKernelINS2_10policy_hubIljN4cuda3std3__44plusIlEEE10Policy1000EN6thrust24THRUST_300001_SM_1000_NS18transform_iteratorI8not_zeroNSD_6detail15normal_iteratorINSD_10device_ptrIiEEEEllEEjS9_lNS7_10__identityEEEvT0_PT3_T1_NS0_13GridEvenShareISQ_EET2_T4_E12temp_storage+56];
	add.s64 	%rd212, %rd210, %rd211;
	ld.shared.u64 	%rd213, [_ZZN3cub18CUB_300001_SM_10006detail6reduce18DeviceReduceKernelINS2_10policy_hubIljN4cuda3std3__44plusIlEEE10Policy1000EN6thrust24THRUST_300001_SM_1000_NS18transform_iteratorI8not_zeroNSD_6detail15normal_iteratorINSD_10device_ptrIiEEEEllEEjS9_lNS7_10__identityEEEvT0_PT3_T1_NS0_13GridEvenShareISQ_EET2_T4_E12temp_storage+64];
	add.s64 	%rd214, %rd212, %rd213;
	ld.shared.u64 	%rd215, [_ZZN3cub18CUB_300001_SM_10006detail6reduce18DeviceReduceKernelINS2_10policy_hubIljN4cuda3std3__44plusIlEEE10Policy1000EN6thrust24THRUST_300001_SM_1000_NS18transform_iteratorI8not_zeroNSD_6detail15normal_iteratorINSD_10device_ptrIiEEEEllEEjS9_lNS7_10__identityEEEvT0_PT3_T1_NS0_13GridEvenShareISQ_EET2_T4_E12temp_storage+72];
	add.s64 	%rd216, %rd214, %rd215;
	ld.shared.u64 	%rd217, [_ZZN3cub18CUB_300001_SM_10006detail6reduce18DeviceReduceKernelINS2_10policy_hubIljN4cuda3std3__44plusIlEEE10Policy1000EN6thrust24THRUST_300001_SM_1000_NS18transform_iteratorI8not_zeroNSD_6detail15normal_iteratorINSD_10device_ptrIiEEEEllEEjS9_lNS7_10__identityEEEvT0_PT3_T1_NS0_13GridEvenShareISQ_EET2_T4_E12temp_storage+80];
	add.s64 	%rd218, %rd216, %rd217;
	ld.shared.u64 	%rd219, [_ZZN3cub18CUB_300001_SM_10006detail6reduce18DeviceReduceKernelINS2_10policy_hubIljN4cuda3std3__44plusIlEEE10Policy1000EN6thrust24THRUST_300001_SM_1000_NS18transform_iteratorI8not_zeroNSD_6detail15normal_iteratorINSD_10device_ptrIiEEEEllEEjS9_lNS7_10__identityEEEvT0_PT3_T1_NS0_13GridEvenShareISQ_EET2_T4_E12temp_storage+88];
	add.s64 	%rd220, %rd218, %rd219;
	ld.shared.u64 	%rd221, [_ZZN3cub18CUB_300001_SM_10006detail6reduce18DeviceReduceKernelINS2_10policy_hubIljN4cuda3std3__44plusIlEEE10Policy1000EN6thrust24THRUST_300001_SM_1000_NS18transform_iteratorI8not_zeroNSD_6detail15normal_iteratorINSD_10device_ptrIiEEEEllEEjS9_lNS7_10__identityEEEvT0_PT3_T1_NS0_13GridEvenShareISQ_EET2_T4_E12temp_storage+96];
	add.s64 	%rd222, %rd220, %rd221;
	ld.shared.u64 	%rd223, [_ZZN3cub18CUB_300001_SM_10006detail6reduce18DeviceReduceKernelINS2_10policy_hubIljN4cuda3std3__44plusIlEEE10Policy1000EN6thrust24THRUST_300001_SM_1000_NS18transform_iteratorI8not_zeroNSD_6detail15normal_iteratorINSD_10device_ptrIiEEEEllEEjS9_lNS7_10__identityEEEvT0_PT3_T1_NS0_13GridEvenShareISQ_EET2_T4_E12temp_storage+104];
	add.s64 	%rd224, %rd222, %rd223;
	ld.shared.u64 	%rd225, [_ZZN3cub18CUB_300001_SM_10006detail6reduce18DeviceReduceKernelINS2_10policy_hubIljN4cuda3std3__44plusIlEEE10Policy1000EN6thrust24THRUST_300001_SM_1000_NS18transform_iteratorI8not_zeroNSD_6detail15normal_iteratorINSD_10device_ptrIiEEEEllEEjS9_lNS7_10__identityEEEvT0_PT3_T1_NS0_13GridEvenShareISQ_EET2_T4_E12temp_storage+112];
	add.s64 	%rd226, %rd224, %rd225;
	ld.shared.u64 	%rd227, [_ZZN3cub18CUB_300001_SM_10006detail6reduce18DeviceReduceKernelINS2_10policy_hubIljN4cuda3std3__44plusIlEEE10Policy1000EN6thrust24THRUST_300001_SM_1000_NS18transform_iteratorI8not_zeroNSD_6detail15normal_iteratorINSD_10device_ptrIiEEEEllEEjS9_lNS7_10__identityEEEvT0_PT3_T1_NS0_13GridEvenShareISQ_EET2_T4_E12temp_storage+120];
	add.s64 	%rd228, %rd226, %rd227;
	ld.shared.u64 	%rd229, [_ZZN3cub18CUB_300001_SM_10006detail6reduce18DeviceReduceKernelINS2_10policy_hubIljN4cuda3std3__44plusIlEEE10Policy1000EN6thrust24THRUST_300001_SM_1000_NS18transform_iteratorI8not_zeroNSD_6detail15normal_iteratorINSD_10device_ptrIiEEEEllEEjS9_lNS7_10__identityEEEvT0_PT3_T1_NS0_13GridEvenShareISQ_EET2_T4_E12temp_storage+128];
	add.s64 	%rd230, %rd228, %rd229;
	ld.shared.u64 	%rd231, [_ZZN3cub18CUB_300001_SM_10006detail6reduce18DeviceReduceKernelINS2_10policy_hubIljN4cuda3std3__44plusIlEEE10Policy1000EN6thrust24THRUST_300001_SM_1000_NS18transform_iteratorI8not_zeroNSD_6detail15normal_iteratorINSD_10device_ptrIiEEEEllEEjS9_lNS7_10__identityEEEvT0_PT3_T1_NS0_13GridEvenShareISQ_EET2_T4_E12temp_storage+136];
	add.s64 	%rd475, %rd230, %rd231;
$L__BB14_48:
	mov.u32 	%r400, %tid.x;
	setp.ne.s32 	%p137, %r400, 0;
	@%p137 bra 	$L__BB14_50;
	ld.param.u64 	%rd454, [_ZN3cub18CUB_300001_SM_10006detail6reduce18DeviceReduceKernelINS2_10policy_hubIljN4cuda3std3__44plusIlEEE10Policy1000EN6thrust24THRUST_300001_SM_1000_NS18transform_iteratorI8not_zeroNSD_6detail15normal_iteratorINSD_10device_ptrIiEEEEllEEjS9_lNS7_10__identityEEEvT0_PT3_T1_NS0_13GridEvenShareISQ_EET2_T4__param_1];
	cvta.to.global.u64 	%rd451, %rd454;
	mul.wide.u32 	%rd452, %r3, 8;
	add.s64 	%rd453, %rd451, %rd452;
	st.global.u64 	[%rd453], %rd475;
$L__BB14_50:
	ret;

}
	// .globl	_ZN3cub18CUB_300001_SM_10006detail6reduce28DeviceReduceSingleTileKernelINS2_10policy_hubIlyN4cuda3std3__44plusIlEEE10Policy1000EN6thrust24THRUST_300001_SM_1000_NS18transform_iteratorI8not_zeroNSD_6detail15normal_iteratorINSD_10device_ptrIiEEEEllEEPlyS9_llNS7_10__identityEEEvT0_T1_T2_T3_T4_T6_
.visible .entry _ZN3cub18CUB_300001_SM_10006detail6reduce28DeviceReduceSingleTileKernelINS2_10policy_hubIlyN4cuda3std3__44plusIlEEE10Policy1000EN6thrust24THRUST_300001_SM_1000_NS18transform_iteratorI8not_zeroNSD_6detail15normal_iteratorINSD_10device_ptrIiEEEEllEEPlyS9_llNS7_10__identityEEEvT0_T1_T2_T3_T4_T6_(
	.param .align 8 .b8 _ZN3cub18CUB_300001_SM_10006detail6reduce28DeviceReduceSingleTileKernelINS2_10policy_hubIlyN4cuda3std3__44plusIlEEE10Policy1000EN6thrust24THRUST_300001_SM_1000_NS18transform_iteratorI8not_zeroNSD_6detail15normal_iteratorINSD_10device_ptrIiEEEEllEEPlyS9_llNS7_10__identityEEEvT0_T1_T2_T3_T4_T6__param_0[16],
	.param .u64 .ptr .align 1 _ZN3cub18CUB_300001_SM_10006detail6reduce28DeviceReduceSingleTileKernelINS2_10policy_hubIlyN4cuda3std3__44plusIlEEE10Policy1000EN6thrust24THRUST_300001_SM_1000_NS18transform_iteratorI8not_zeroNSD_6detail15normal_iteratorINSD_10device_ptrIiEEEEllEEPlyS9_llNS7_10__identityEEEvT0_T1_T2_T3_T4_T6__param_1,
	.param .u64 _ZN3cub18CUB_300001_SM_10006detail6reduce28DeviceReduceSingleTileKernelINS2_10policy_hubIlyN4cuda3std3__44plusIlEEE10Policy1000EN6thrust24THRUST_300001_SM_1000_NS18transform_iteratorI8not_zeroNSD_6detail15normal_iteratorINSD_10device_ptrIiEEEEllEEPlyS9_llNS7_10__identityEEEvT0_T1_T2_T3_T4_T6__param_2,
	.param .align 1 .b8 _ZN3cub18CUB_300001_SM_10006detail6reduce28DeviceReduceSingleTileKernelINS2_10policy_hubIlyN4cuda3std3__44plusIlEEE10Policy1000EN6thrust24THRUST_300001_SM_1000_NS18transform_iteratorI8not_zeroNSD_6detail15normal_iteratorINSD_10device_ptrIiEEEEllEEPlyS9_llNS7_10__identityEEEvT0_T1_T2_T3_T4_T6__param_3[1],
	.param .u64 _ZN3cub18CUB_300001_SM_10006detail6reduce28DeviceReduceSingleTileKernelINS2_10policy_hubIlyN4cuda3std3__44plusIlEEE10Policy1000EN6thrust24THRUST_300001_SM_1000_NS18transform_iteratorI8not_zeroNSD_6detail15normal_iteratorINSD_10device_ptrIiEEEEllEEPlyS9_llNS7_10__identityEEEvT0_T1_T2_T3_T4_T6__param_4,
	.param .align 1 .b8 _ZN3cub18CUB_300001_SM_10006detail6reduce28DeviceReduceSingleTileKernelINS2_10policy_hubIlyN4cuda3std3__44plusIlEEE10Policy1000EN6thrust24THRUST_300001_SM_1000_NS18transform_iteratorI8not_zeroNSD_6detail15normal_iteratorINSD_10device_ptrIiEEEEllEEPlyS9_llNS7_10__identityEEEvT0_T1_T2_T3_T4_T6__param_5[1]
)
.maxntid 512
.minnctapersm 1
{
	.reg .pred 	%p<140>;
	.reg .b16 	%rs<9>;
	.reg .b32 	%r<329>;
	.reg .b64 	%rd<403>;
	// demoted variable
	.shared .align 8 .b8 _ZZN3cub18CUB_300001_SM_10006detail6reduce28DeviceReduceSingleTileKernelINS2_10policy_hubIlyN4cuda3std3__44plusIlEEE10Policy1000EN6thrust24THRUST_300001_SM_1000_NS18transform_iteratorI8not_zeroNSD_6detail15normal_iteratorINSD_10device_ptrIiEEEEllEEPlyS9_llNS7_10__identityEEEvT0_T1_T2_T3_T4_T6_E12temp_storage[152];
	ld.param.u64 	%rd57, [_ZN3cub18CUB_300001_SM_10006detail6reduce28DeviceReduceSingleTileKernelINS2_10policy_hubIlyN4cuda3std3__44plusIlEEE10Policy1000EN6thrust24THRUST_300001_SM_1000_NS18transform_iteratorI8not_zeroNSD_6detail15normal_iteratorINSD_10device_ptrIiEEEEllEEPlyS9_llNS7_10__identityEEEvT0_T1_T2_T3_T4_T6__param_0];
	ld.param.u64 	%rd60, [_ZN3cub18CUB_300001_SM_10006detail6reduce28DeviceReduceSingleTileKernelINS2_10policy_hubIlyN4cuda3std3__44plusIlEEE10Policy1000EN6thrust24THRUST_300001_SM_1000_NS18transform_iteratorI8not_zeroNSD_6detail15normal_iteratorINSD_10device_ptrIiEEEEllEEPlyS9_llNS7_10__identityEEEvT0_T1_T2_T3_T4_T6__param_1];
	ld.param.u64 	%rd58, [_ZN3cub18CUB_300001_SM_10006detail6reduce28DeviceReduceSingleTileKernelINS2_10policy_hubIlyN4cuda3std3__44plusIlEEE10Policy1000EN6thrust24THRUST_300001_SM_1000_NS18transform_iteratorI8not_zeroNSD_6detail15normal_iteratorINSD_10device_ptrIiEEEEllEEPlyS9_llNS7_10__identityEEEvT0_T1_T2_T3_T4_T6__param_2];
	ld.param.u64 	%rd59, [_ZN3cub18CUB_300001_SM_10006detail6reduce28DeviceReduceSingleTileKernelINS2_10policy_hubIlyN4cuda3std3__44plusIlEEE10Policy1000EN6thrust24THRUST_300001_SM_1000_NS18transform_iteratorI8not_zeroNSD_6detail15normal_iteratorINSD_10device_ptrIiEEEEllEEPlyS9_llNS7_10__identityEEEvT0_T1_T2_T3_T4_T6__param_4];
	cvta.to.global.u64 	%rd1, %rd60;
	setp.ne.s64 	%p1, %rd58, 0;
	@%p1 bra 	$L__BB15_3;
	mov.u32 	%r314, %tid.x;
	setp.ne.s32 	%p139, %r314, 0;
	@%p139 bra 	$L__BB15_51;
	st.global.u64 	[%rd1], %rd59;
	bra.uni 	$L__BB15_51;
$L__BB15_3:
	cvta.to.global.u64 	%rd2, %rd57;
	setp.gt.u64 	%p2, %rd58, 3583;
	@%p2 bra 	$L__BB15_28;
	cvt.u32.u64 	%r1, %rd58;
	mov.u32 	%r2, %tid.x;
	setp.ge.u32 	%p67, %r2, %r1;
	mov.b64 	%rd386, 0;
	mov.u32 	%r318, %r2;
	@%p67 bra 	$L__BB15_6;
	mul.wide.u32 	%rd207, %r2, 4;
	add.s64 	%rd208, %rd2, %rd207;
	ld.global.u32 	%r161, [%rd208];
	setp.ne.s32 	%p68, %r161, 0;
	selp.u64 	%rd386, 1, 0, %p68;
	add.s32 	%r318, %r2, 512;
$L__BB15_6:
	setp.ge.u32 	%p69, %r318, %r1;
	@%p69 bra 	$L__BB15_19;
	not.b32 	%r162, %r318;
	add.s32 	%r163, %r162, %r1;
	shr.u32 	%r164, %r163, 9;
	add.s32 	%r5, %r164, 1;
	and.b32  	%r6, %r5, 15;
	setp.lt.u32 	%p70, %r163, 7680;
	@%p70 bra 	$L__BB15_10;
	and.b32  	%r165, %r5, 16777200;
	neg.s32 	%r316, %r165;
	mul.wide.u32 	%rd210, %r318, 4;
	add.s64 	%rd211, %rd210, %rd2;
	add.s64 	%rd377, %rd211, 16384;
$L__BB15_9:
	.pragma "nounroll";
	ld.global.u32 	%r166, [%rd377+-16384];
	setp.ne.s32 	%p71, %r166, 0;
	selp.u64 	%rd212, 1, 0, %p71;
	add.s64 	%rd213, %rd386, %rd212;
	ld.global.u32 	%r167, [%rd377+-14336];
	setp.ne.s32 	%p72, %r167, 0;
	selp.u64 	%rd214, 1, 0, %p72;
	add.s64 	%rd215, %rd213, %rd214;
	ld.global.u32 	%r168, [%rd377+-12288];
	setp.ne.s32 	%p73, %r168, 0;
	selp.u64 	%rd216, 1, 0, %p73;
	add.s64 	%rd217, %rd215, %rd216;
	ld.global.u32 	%r169, [%rd377+-10240];
	setp.ne.s32 	%p74, %r169, 0;
	selp.u64 	%rd218, 1, 0, %p74;
	add.s64 	%rd219, %rd217, %rd218;
	ld.global.u32 	%r170, [%rd377+-8192];
	setp.ne.s32 	%p75, %r170, 0;
	selp.u64 	%rd220, 1, 0, %p75;
	add.s64 	%rd221, %rd219, %rd220;
	ld.global.u32 	%r171, [%rd377+-6144];
	setp.ne.s32 	%p76, %r171, 0;
	selp.u64 	%rd222, 1, 0, %p76;
	add.s64 	%rd223, %rd221, %rd222;
	ld.global.u32 	%r172, [%rd377+-4096];
	setp.ne.s32 	%p77, %r172, 0;
	selp.u64 	%rd224, 1, 0, %p77;
	add.s64 	%rd225, %rd223, %rd224;
	ld.global.u32 	%r173, [%rd377+-2048];
	setp.ne.s32 	%p78, %r173, 0;
	selp.u64 	%rd226, 1, 0, %p78;
	add.s64 	%rd227, %rd225, %rd226;
	ld.global.u32 	%r174, [%rd377];
	setp.ne.s32 	%p79, %r174, 0;
	selp.u64 	%rd228, 1, 0, %p79;
	add.s64 	%rd229, %rd227, %rd228;
	ld.global.u32 	%r175, [%rd377+2048];
	setp.ne.s32 	%p80, %r175, 0;
	selp.u64 	%rd230, 1, 0, %p80;
	add.s64 	%rd231, %rd229, %rd230;
	ld.global.u32 	%r176, [%rd377+4096];
	setp.ne.s32 	%p81, %r176, 0;
	selp.u64 	%rd232, 1, 0, %p81;
	add.s64 	%rd233, %rd231, %rd232;
	ld.global.u32 	%r177, [%rd377+6144];
	setp.ne.s32 	%p82, %r177, 0;
	selp.u64 	%rd234, 1, 0, %p82;
	add.s64 	%rd235, %rd233, %rd234;
	ld.global.u32 	%r178, [%rd377+8192];
	setp.ne.s32 	%p83, %r178, 0;
	selp.u64 	%rd236, 1, 0, %p83;
	add.s64 	%rd237, %rd235, %rd236;
	ld.global.u32 	%r179, [%rd377+10240];
	setp.ne.s32 	%p84, %r179, 0;
	selp.u64 	%rd238, 1, 0, %p84;
	add.s64 	%rd239, %rd237, %rd238;
	ld.global.u32 	%r180, [%rd377+12288];
	setp.ne.s32 	%p85, %r180, 0;
	selp.u64 	%rd240, 1, 0, %p85;
	add.s64 	%rd241, %rd239, %rd240;
	ld.global.u32 	%r181, [%rd377+14336];
	setp.ne.s32 	%p86, %r181, 0;
	selp.u64 	%rd242, 1, 0, %p86;
	add.s64 	%rd386, %rd241, %rd242;
	add.s32 	%r318, %r318, 8192;
	add.s32 	%r316, %r316, 16;
	add.s64 	%rd377, %rd377, 32768;
	setp.ne.s32 	%p87, %r316, 0;
	@%p87 bra 	$L__BB15_9;
$L__BB15_10:
	setp.eq.s32 	%p88, %r6, 0;
	@%p88 bra 	$L__BB15_19;
	and.b32  	%r13, %r5, 7;
	setp.lt.u32 	%p89, %r6, 8;
	@%p89 bra 	$L__BB15_13;
	mul.wide.s32 	%rd244, %r318, 4;
	add.s64 	%rd245, %rd2, %rd244;
	ld.global.u32 	%r182, [%rd245];
	setp.ne.s32 	%p90, %r182, 0;
	selp.u64 	%rd246, 1, 0, %p90;
	add.s64 	%rd247, %rd386, %rd246;
	ld.global.u32 	%r183, [%rd245+2048];
	setp.ne.s32 	%p91, %r183, 0;
	selp.u64 	%rd248, 1, 0, %p91;
	add.s64 	%rd249, %rd247, %rd248;
	ld.global.u32 	%r184, [%rd245+4096];
	setp.ne.s32 	%p92, %r184, 0;
	selp.u64 	%rd250, 1, 0, %p92;
	add.s64 	%rd251, %rd249, %rd250;
	ld.global.u32 	%r185, [%rd245+6144];
	setp.ne.s32 	%p93, %r185, 0;
	selp.u64 	%rd252, 1, 0, %p93;
	add.s64 	%rd253, %rd251, %rd252;
	ld.global.u32 	%r186, [%rd245+8192];
	setp.ne.s32 	%p94, %r186, 0;
	selp.u64 	%rd254, 1, 0, %p94;
	add.s64 	%rd255, %rd253, %rd254;
	ld.global.u32 	%r187, [%rd245+10240];
	setp.ne.s32 	%p95, %r187, 0;
	selp.u64 	%rd256, 1, 0, %p95;
	add.s64 	%rd257, %rd255, %rd256;
	ld.global.u32 	%r188, [%rd245+12288];
	setp.ne.s32 	%p96, %r188, 0;
	selp.u64 	%rd258, 1, 0, %p96;
	add.s64 	%rd259, %rd257, %rd258;
	ld.global.u32 	%r189, [%rd245+14336];
	setp.ne.s32 	%p97, %r189, 0;
	selp.u64 	%rd260, 1, 0, %p97;
	add.s64 	%rd386, %rd259, %rd260;
	add.s32 	%r318, %r318, 4096;
$L__BB15_13:
	setp.eq.s32 	%p98, %r13, 0;
	@%p98 bra 	$L__BB15_19;
	and.b32  	%r16, %r5, 3;
	setp.lt.u32 	%p99, %r13, 4;
	@%p99 bra 	$L__BB15_16;
	mul.wide.s32 	%rd262, %r318, 4;
	add.s64 	%rd263, %rd2, %rd262;
	ld.global.u32 	%r190, [%rd263];
	setp.ne.s32 	%p100, %r190, 0;
	selp.u64 	%rd264, 1, 0, %p100;
	add.s64 	%rd265, %rd386, %rd264;
	ld.global.u32 	%r191, [%rd263+2048];
	setp.ne.s32 	%p101, %r191, 0;
	selp.u64 	%rd266, 1, 0, %p101;
	add.s64 	%rd267, %rd265, %rd266;
	ld.global.u32 	%r192, [%rd263+4096];
	setp.ne.s32 	%p102, %r192, 0;
	selp.u64 	%rd268, 1, 0, %p102;
	add.s64 	%rd269, %rd267, %rd268;
	ld.global.u32 	%r193, [%rd263+6144];
	setp.ne.s32 	%p103, %r193, 0;
	selp.u64 	%rd270, 1, 0, %p103;
	add.s64 	%rd386, %rd269, %rd270;
	add.s32 	%r318, %r318, 2048;
$L__BB15_16:
	setp.eq.s32 	%p104, %r16, 0;
	@%p104 bra 	$L__BB15_19;
	neg.s32 	%r321, %r16;
$L__BB15_18:
	.pragma "nounroll";
	mul.wide.s32 	%rd271, %r318, 4;
	add.s64 	%rd272, %rd2, %rd271;
	ld.global.u32 	%r194, [%rd272];
	setp.ne.s32 	%p105, %r194, 0;
	selp.u64 	%rd273, 1, 0, %p105;
	add.s64 	%rd386, %rd386, %rd273;
	add.s32 	%r318, %r318, 512;
	add.s32 	%r321, %r321, 1;
	setp.ne.s32 	%p106, %r321, 0;
	@%p106 bra 	$L__BB15_18;
$L__BB15_19:
	setp.lt.u64 	%p107, %rd58, 512;
	@%p107 bra 	$L__BB15_24;
	// begin inline asm
	mov.u32 %r258, %laneid;
	// end inline asm
	mov.b64 	{%r260, %r265}, %rd386;
	mov.b32 	%r266, 1;
	mov.b32 	%r307, 31;
	mov.b32 	%r308, -1;
	// begin inline asm
	shfl.sync.down.b32 %r259, %r260, %r266, %r307, %r308;
	// end inline asm
	// begin inline asm
	shfl.sync.down.b32 %r264, %r265, %r266, %r307, %r308;
	// end inline asm
	mov.b64 	%rd332, {%r259, %r264};
	setp.gt.s32 	%p131, %r258, 30;
	selp.b64 	%rd333, 0, %rd332, %p131;
	add.s64 	%rd334, %rd333, %rd386;
	mov.b64 	{%r270, %r275}, %rd334;
	mov.b32 	%r276, 2;
	// begin inline asm
	shfl.sync.down.b32 %r269, %r270, %r276, %r307, %r308;
	// end inline asm
	// begin inline asm
	shfl.sync.down.b32 %r274, %r275, %r276, %r307, %r308;
	// end inline asm
	mov.b64 	%rd335, {%r269, %r274};
	setp.gt.s32 	%p132, %r258, 29;
	selp.b64 	%rd336, 0, %rd335, %p132;
	add.s64 	%rd337, %rd336, %rd334;
	mov.b64 	{%r280, %r285}, %rd337;
	mov.b32 	%r286, 4;
	// begin inline asm
	shfl.sync.down.b32 %r279, %r280, %r286, %r307, %r308;
	// end inline asm
	// begin inline asm
	shfl.sync.down.b32 %r284, %r285, %r286, %r307, %r308;
	// end inline asm
	mov.b64 	%rd338, {%r279, %r284};
	setp.gt.s32 	%p133, %r258, 27;
	selp.b64 	%rd339, 0, %rd338, %p133;
	add.s64 	%rd340, %rd339, %rd337;
	mov.b64 	{%r290, %r295}, %rd340;
	mov.b32 	%r296, 8;
	// begin inline asm
	shfl.sync.down.b32 %r289, %r290, %r296, %r307, %r308;
	// end inline asm
	// begin inline asm
	shfl.sync.down.b32 %r294, %r295, %r296, %r307, %r308;
	// end inline asm
	mov.b64 	%rd341, {%r289, %r294};
	setp.gt.s32 	%p134, %r258, 23;
	selp.b64 	%rd342, 0, %rd341, %p134;
	add.s64 	%rd343, %rd342, %rd340;
	mov.b64 	{%r300, %r305}, %rd343;
	mov.b32 	%r306, 16;
	// begin inline asm
	shfl.sync.down.b32 %r299, %r300, %r306, %r307, %r308;
	// end inline asm
	// begin inline asm
	shfl.sync.down.b32 %r304, %r305, %r306, %r307, %r308;
	// end inline asm
	mov.b64 	%rd344, {%r299, %r304};
	setp.gt.s32 	%p135, %r258, 15;
	selp.b64 	%rd345, 0, %rd344, %p135;
	add.s64 	%rd402, %rd345, %rd343;
	setp.ne.s32 	%p136, %r258, 0;
	@%p136 bra 	$L__BB15_22;
	shr.u32 	%r309, %r2, 2;
	and.b32  	%r310, %r309, 248;
	mov.u32 	%r311, _ZZN3cub18CUB_300001_SM_10006detail6reduce28DeviceReduceSingleTileKernelINS2_10policy_hubIlyN4cuda3std3__44plusIlEEE10Policy1000EN6thrust24THRUST_300001_SM_1000_NS18transform_iteratorI8not_zeroNSD_6detail15normal_iteratorINSD_10device_ptrIiEEEEllEEPlyS9_llNS7_10__identityEEEvT0_T1_T2_T3_T4_T6_E12temp_storage;
	add.s32 	%r312, %r311, %r310;
	st.shared.u64 	[%r312+16], %rd402;
$L__BB15_22:
	bar.sync 	0;
	setp.ne.s32 	%p137, %r2, 0;
	@%p137 bra 	$L__BB15_49;
	ld.shared.u64 	%rd346, [_ZZN3cub18CUB_300001_SM_10006detail6reduce28DeviceReduceSingleTileKernelINS2_10policy_hubIlyN4cuda3std3__44plusIlEEE10Policy1000EN6thrust24THRUST_300001_SM_1000_NS18transform_iteratorI8not_zeroNSD_6detail15normal_iteratorINSD_10device_ptrIiEEEEllEEPlyS9_llNS7_10__identityEEEvT0_T1_T2_T3_T4_T6_E12temp_storage+24];
	add.s64 	%rd347, %rd346, %rd402;
	ld.shared.u64 	%rd348, [_ZZN3cub18CUB_300001_SM_10006detail6reduce28DeviceReduceSingleTileKernelINS2_10policy_hubIlyN4cuda3std3__44plusIlEEE10Policy1000EN6thrust24THRUST_300001_SM_1000_NS18transform_iteratorI8not_zeroNSD_6detail15normal_iteratorINSD_10device_ptrIiEEEEllEEPlyS9_llNS7_10__identityEEEvT0_T1_T2_T3_T4_T6_E12temp_storage+32];
	add.s64 	%rd349, %rd347, %rd348;
	ld.shared.u64 	%rd350, [_ZZN3cub18CUB_300001_SM_10006detail6reduce28DeviceReduceSingleTileKernelINS2_10policy_hubIlyN4cuda3std3__44plusIlEEE10Policy1000EN6thrust24THRUST_300001_SM_1000_NS18transform_iteratorI8not_zeroNSD_6detail15normal_iteratorINSD_10device_ptrIiEEEEllEEPlyS9_llNS7_10__identityEEEvT0_T1_T2_T3_T4_T6_E12temp_storage+40];
	add.s64 	%rd351, %rd349, %rd350;
	ld.shared.u64 	%rd352, [_ZZN3cub18CUB_300001_SM_10006detail6reduce28DeviceReduceSingleTileKernelINS2_10policy_hubIlyN4cuda3std3__44plusIlEEE10Policy1000EN6thrust24THRUST_300001_SM_1000_NS18transform_iteratorI8not_zeroNSD_6detail15normal_iteratorINSD_10device_ptrIiEEEEllEEPlyS9_llNS7_10__identityEEEvT0_T1_T2_T3_T4_T6_E12temp_storage+48];
	add.s64 	%rd353, %rd351, %rd352;
	ld.shared.u64 	%rd354, [_ZZN3cub18CUB_300001_SM_10006detail6reduce28DeviceReduceSingleTileKernelINS2_10policy_hubIlyN4cuda3std3__44plusIlEEE10Policy1000EN6thrust24THRUST_300001_SM_1000_NS18transform_iteratorI8not_zeroNSD_6detail15normal_iteratorINSD_10device_ptrIiEEEEllEEPlyS9_llNS7_10__identityEEEvT0_T1_T2_T3_T4_T6_E12temp_storage+56];
	add.s64 	%rd355, %rd353, %rd354;
	ld.shared.u64 	%rd356, [_ZZN3cub18CUB_300001_SM_10006detail6reduce28DeviceReduceSingleTileKernelINS2_10policy_hubIlyN4cuda3std3__44plusIlEEE10Policy1000EN6thrust24THRUST_300001_SM_1000_NS18transform_iteratorI8not_zeroNSD_6detail15normal_iteratorINSD_10device_ptrIiEEEEllEEPlyS9_llNS7_10__identityEEEvT0_T1_T2_T3_T4_T6_E12temp_storage+64];
	add.s64 	%rd357, %rd355, %rd356;
	ld.shared.u64 	%rd358, [_ZZN3cub18CUB_300001_SM_10006detail6reduce28DeviceReduceSingleTileKernelINS2_10policy_hubIlyN4cuda3std3__44plusIlEEE10Policy1000EN6thrust24THRUST_300001_SM_1000_NS18transform_iteratorI8not_zeroNSD_6detail15normal_iteratorINSD_10device_ptrIiEEEEllEEPlyS9_llNS7_10__identityEEEvT0_T1_T2_T3_T4_T6_E12temp_storage+72];
	add.s64 	%rd359, %rd357, %rd358;
	ld.shared.u64 	%rd360, [_ZZN3cub18CUB_300001_SM_10006detail6reduce28DeviceReduceSingleTileKernelINS2_10policy_hubIlyN4cuda3std3__44plusIlEEE10Policy1000EN6thrust24THRUST_300001_SM_1000_NS18transform_iteratorI8not_zeroNSD_6detail15normal_iteratorINSD_10device_ptrIiEEEEllEEPlyS9_llNS7_10__identityEEEvT0_T1_T2_T3_T4_T6_E12temp_storage+80];
	add.s64 	%rd361, %rd359, %rd360;
	ld.shared.u64 	%rd362, [_ZZN3cub18CUB_300001_SM_10006detail6reduce28DeviceReduceSingleTileKernelINS2_10policy_hubIlyN4cuda3std3__44plusIlEEE10Policy1000EN6thrust24THRUST_300001_SM_1000_NS18transform_iteratorI8not_zeroNSD_6detail15normal_iteratorINSD_10device_ptrIiEEEEllEEPlyS9_llNS7_10__identityEEEvT0_T1_T2_T3_T4_T6_E12temp_storage+88];
	add.s64 	%rd363, %rd361, %rd362;
	ld.shared.u64 	%rd364, [_ZZN3cub18CUB_300001_SM_10006detail6reduce28DeviceReduceSingleTileKernelINS2_10policy_hubIlyN4cuda3std3__44plusIlEEE10Policy1000EN6thrust24THRUST_300001_SM_1000_NS18transform_iteratorI8not_zeroNSD_6detail15normal_iteratorINSD_10device_ptrIiEEEEllEEPlyS9_llNS7_10__identityEEEvT0_T1_T2_T3_T4_T6_E12temp_storage+96];
	add.s64 	%rd365, %rd363, %rd364;
	ld.shared.u64 	%rd366, [_ZZN3cub18CUB_300001_SM_10006detail6reduce28DeviceReduceSingleTileKernelINS2_10policy_hubIlyN4cuda3std3__44plusIlEEE10Policy1000EN6thrust24THRUST_300001_SM_1000_NS18transform_iteratorI8not_zeroNSD_6detail15normal_iteratorINSD_10device_ptrIiEEEEllEEPlyS9_llNS7_10__identityEEEvT0_T1_T2_T3_T4_T6_E12temp_storage+104];
	add.s64 	%rd367, %rd365, %rd366;
	ld.shared.u64 	%rd368, [_ZZN3cub18CUB_300001_SM_10006detail6reduce28DeviceReduceSingleTileKernelINS2_10policy_hubIlyN4cuda3std3__44plusIlEEE10Policy1000EN6thrust24THRUST_300001_SM_1000_NS18transform_iteratorI8not_zeroNSD_6detail15normal_iteratorINSD_10device_ptrIiEEEEllEEPlyS9_llNS7_10__identityEEEvT0_T1_T2_T3_T4_T6_E12temp_storage+112];
	add.s64 	%rd369, %rd367, %rd368;
	ld.shared.u64 	%rd370, [_ZZN3cub18CUB_300001_SM_10006detail6reduce28DeviceReduceSingleTileKernelINS2_10policy_hubIlyN4cuda3std3__44plusIlEEE10Policy1000EN6thrust24THRUST_300001_SM_1000_NS18transform_iteratorI8not_zeroNSD_6detail15normal_iteratorINSD_10device_ptrIiEEEEllEEPlyS9_llNS7_10__identityEEEvT0_T1_T2_T3_T4_T6_E12temp_storage+120];
	add.s64 	%rd371, %rd369, %rd370;
	ld.shared.u64 	%rd372, [_ZZN3cub18CUB_300001_SM_10006detail6reduce28DeviceReduceSingleTileKernelINS2_10policy_hubIlyN4cuda3std3__44plusIlEEE10Policy1000EN6thrust24THRUST_300001_SM_1000_NS18transform_iteratorI8not_zeroNSD_6detail15normal_iteratorINSD_10device_ptrIiEEEEllEEPlyS9_llNS7_10__identityEEEvT0_T1_T2_T3_T4_T6_E12temp_storage+128];
	add.s64 	%rd373, %rd371, %rd372;
	ld.shared.u64 	%rd374, [_ZZN3cub18CUB_300001_SM_10006detail6reduce28DeviceReduceSingleTileKernelINS2_10policy_hubIlyN4cuda3std3__44plusIlEEE10Policy1000EN6thrust24THRUST_300001_SM_1000_NS18transform_iteratorI8not_zeroNSD_6detail15normal_iteratorINSD_10device_ptrIiEEEEllEEPlyS9_llNS7_10__identityEEEvT0_T1_T2_T3_T4_T6_E12temp_storage+136];
	add.s64 	%rd402, %rd373, %rd374;
	bra.uni 	$L__BB15_49;
$L__BB15_24:
	// begin inline asm
	mov.u32 %r195, %laneid;
	// end inline asm
	and.b32  	%r246, %r2, 992;
	add.s32 	%r247, %r246, 32;
	setp.gt.u32 	%p108, %r247, %r1;
	not.b32 	%r248, %r246;
	add.s32 	%r249, %r1, %r248;
	selp.b32 	%r244, %r249, 31, %p108;
	mov.b64 	{%r197, %r202}, %rd386;
	mov.b32 	%r203, 1;
	mov.b32 	%r245, -1;
	// begin inline asm
	shfl.sync.down.b32 %r196, %r197, %r203, %r244, %r245;
	// end inline asm
	// begin inline asm
	shfl.sync.down.b32 %r201, %r202, %r203, %r244, %r245;
	// end inline asm
	mov.b64 	%rd274, {%r196, %r201};
	setp.lt.s32 	%p109, %r195, %r244;
	selp.b64 	%rd275, %rd274, 0, %p109;
	add.s64 	%rd276, %rd275, %rd386;
	mov.b64 	{%r207, %r212}, %rd276;
	mov.b32 	%r213, 2;
	// begin inline asm
	shfl.sync.down.b32 %r206, %r207, %r213, %r244, %r245;
	// end inline asm
	// begin inline asm
	shfl.sync.down.b32 %r211, %r212, %r213, %r244, %r245;
	// end inline asm
	mov.b64 	%rd277, {%r206, %r211};
	add.s32 	%r250, %r195, 2;
	setp.gt.s32 	%p110, %r250, %r244;
	selp.b64 	%rd278, 0, %rd277, %p110;
	add.s64 	%rd279, %rd278, %rd276;
	mov.b64 	{%r217, %r222}, %rd279;
	mov.b32 	%r223, 4;
	// begin inline asm
	shfl.sync.down.b32 %r216, %r217, %r223, %r244, %r245;
	// end inline asm
	// begin inline asm
	shfl.sync.down.b32 %r221, %r222, %r223, %r244, %r245;
	// end inline asm
	mov.b64 	%rd280, {%r216, %r221};
	add.s32 	%r251, %r195, 4;
	setp.gt.s32 	%p111, %r251, %r244;
	selp.b64 	%rd281, 0, %rd280, %p111;
	add.s64 	%rd282, %rd281, %rd279;
	mov.b64 	{%r227, %r232}, %rd282;
	mov.b32 	%r233, 8;
	// begin inline asm
	shfl.sync.down.b32 %r226, %r227, %r233, %r244, %r245;
	// end inline asm
	// begin inline asm
	shfl.sync.down.b32 %r231, %r232, %r233, %r244, %r245;
	// end inline asm
	mov.b64 	%rd283, {%r226, %r231};
	add.s32 	%r252, %r195, 8;
	setp.gt.s32 	%p112, %r252, %r244;
	selp.b64 	%rd284, 0, %rd283, %p112;
	add.s64 	%rd285, %rd284, %rd282;
	mov.b64 	{%r237, %r242}, %rd285;
	mov.b32 	%r243, 16;
	// begin inline asm
	shfl.sync.down.b32 %r236, %r237, %r243, %r244, %r245;
	// end inline asm
	// begin inline asm
	shfl.sync.down.b32 %r241, %r242, %r243, %r244, %r245;
	// end inline asm
	mov.b64 	%rd286, {%r236, %r241};
	add.s32 	%r253, %r195, 16;
	setp.gt.s32 	%p113, %r253, %r244;
	selp.b64 	%rd287, 0, %rd286, %p113;
	add.s64 	%rd402, %rd287, %rd285;
	setp.ne.s32 	%p114, %r195, 0;
	@%p114 bra 	$L__BB15_26;
	shr.u32 	%r254, %r2, 2;
	and.b32  	%r255, %r254, 248;
	mov.u32 	%r256, _ZZN3cub18CUB_300001_SM_10006detail6reduce28DeviceReduceSingleTileKernelINS2_10policy_hubIlyN4cuda3std3__44plusIlEEE10Policy1000EN6thrust24THRUST_300001_SM_1000_NS18transform_iteratorI8not_zeroNSD_6detail15normal_iteratorINSD_10device_ptrIiEEEEllEEPlyS9_llNS7_10__identityEEEvT0_T1_T2_T3_T4_T6_E12temp_storage;
	add.s32 	%r257, %r256, %r255;
	st.shared.u64 	[%r257+16], %rd402;
$L__BB15_26:
	bar.sync 	0;
	setp.ne.s32 	%p115, %r2, 0;
	@%p115 bra 	$L__BB15_49;
	setp.gt.u64 	%p116, %rd58, 32;
	ld.shared.u64 	%rd288, [_ZZN3cub18CUB_300001_SM_10006detail6reduce28DeviceReduceSingleTileKernelINS2_10policy_hubIlyN4cuda3std3__44plusIlEEE10Policy1000EN6thrust24THRUST_300001_SM_1000_NS18transform_iteratorI8not_zeroNSD_6detail15normal_iteratorINSD_10device_ptrIiEEEEllEEPlyS9_llNS7_10__identityEEEvT0_T1_T2_T3_T4_T6_E12temp_storage+24];
	selp.b64 	%rd289, %rd288, 0, %p116;
	add.s64 	%rd290, %rd289, %rd402;
	setp.gt.u64 	%p117, %rd58, 64;
	ld.shared.u64 	%rd291, [_ZZN3cub18CUB_300001_SM_10006detail6reduce28DeviceReduceSingleTileKernelINS2_10policy_hubIlyN4cuda3std3__44plusIlEEE10Policy1000EN6thrust24THRUST_300001_SM_1000_NS18transform_iteratorI8not_zeroNSD_6detail15normal_iteratorINSD_10device_ptrIiEEEEllEEPlyS9_llNS7_10__identityEEEvT0_T1_T2_T3_T4_T6_E12temp_storage+32];
	selp.b64 	%rd292, %rd291, 0, %p117;
	add.s64 	%rd293, %rd290, %rd292;
	setp.gt.u64 	%p118, %rd58, 96;
	ld.shared.u64 	%rd294, [_ZZN3cub18CUB_300001_SM_10006detail6reduce28DeviceReduceSingleTileKernelINS2_10policy_hubIlyN4cuda3std3__44plusIlEEE10Policy1000EN6thrust24THRUST_300001_SM_1000_NS18transform_iteratorI8not_zeroNSD_6detail15normal_iteratorINSD_10device_ptrIiEEEEllEEPlyS9_llNS7_10__identityEEEvT0_T1_T2_T3_T4_T6_E12temp_storage+40];
	selp.b64 	%rd295, %rd294, 0, %p118;
	add.s64 	%rd296, %rd293, %rd295;
	setp.gt.u64 	%p119, %rd58, 128;
	ld.shared.u64 	%rd297, [_ZZN3cub18CUB_300001_SM_10006detail6reduce28DeviceReduceSingleTileKernelINS2_10policy_hubIlyN4cuda3std3__44plusIlEEE10Policy1000EN6thrust24THRUST_300001_SM_1000_NS18transform_iteratorI8not_zeroNSD_6detail15normal_iteratorINSD_10device_ptrIiEEEEllEEPlyS9_llNS7_10__identityEEEvT0_T1_T2_T3_T4_T6_E12temp_storage+48];
	selp.b64 	%rd298, %rd297, 0, %p119;
	add.s64 	%rd299, %rd296, %rd298;
	setp.gt.u64 	%p120, %rd58, 160;
	ld.shared.u64 	%rd300, [_ZZN3cub18CUB_300001_SM_10006detail6reduce28DeviceReduceSingleTileKernelINS2_10policy_hubIlyN4cuda3std3__44plusIlEEE10Policy1000EN6thrust24THRUST_300001_SM_1000_NS18transform_iteratorI8not_zeroNSD_6detail15normal_iteratorINSD_10device_ptrIiEEEEllEEPlyS9_llNS7_10__identityEEEvT0_T1_T2_T3_T4_T6_E12temp_storage+56];
	selp.b64 	%rd301, %rd300, 0, %p120;
	add.s64 	%rd302, %rd299, %rd301;
	setp.gt.u64 	%p121, %rd58, 192;
	ld.shared.u64 	%rd303, [_ZZN3cub18CUB_300001_SM_10006detail6reduce28DeviceReduceSingleTileKernelINS2_10policy_hubIlyN4cuda3std3__44plusIlEEE10Policy1000EN6thrust24THRUST_300001_SM_1000_NS18transform_iteratorI8not_zeroNSD_6detail15normal_iteratorINSD_10device_ptrIiEEEEllEEPlyS9_llNS7_10__identityEEEvT0_T1_T2_T3_T4_T6_E12temp_storage+64];
	selp.b64 	%rd304, %rd303, 0, %p121;
	add.s64 	%rd305, %rd302, %rd304;
	setp.gt.u64 	%p122, %rd58, 224;
	ld.shared.u64 	%rd306, [_ZZN3cub18CUB_300001_SM_10006detail6reduce28DeviceReduceSingleTileKernelINS2_10policy_hubIlyN4cuda3std3__44plusIlEEE10Policy1000EN6thrust24THRUST_300001_SM_1000_NS18transform_iteratorI8not_zeroNSD_6detail15normal_iteratorINSD_10device_ptrIiEEEEllEEPlyS9_llNS7_10__identityEEEvT0_T1_T2_T3_T4_T6_E12temp_storage+72];
	selp.b64 	%rd307, %rd306, 0, %p122;
	add.s64 	%rd308, %rd305, %rd307;
	setp.gt.u64 	%p123, %rd58, 256;
	ld.shared.u64 	%rd309, [_ZZN3cub18CUB_300001_SM_10006detail6reduce28DeviceReduceSingleTileKernelINS2_10policy_hubIlyN4cuda3std3__44plusIlEEE10Policy1000EN6thrust24THRUST_300001_SM_1000_NS18transform_iteratorI8not_zeroNSD_6detail15normal_iteratorINSD_10device_ptrIiEEEEllEEPlyS9_llNS7_10__identityEEEvT0_T1_T2_T3_T4_T6_E12temp_storage+80];
	selp.b64 	%rd310, %rd309, 0, %p123;
	add.s64 	%rd311, %rd308, %rd310;
	setp.gt.u64 	%p124, %rd58, 288;
	ld.shared.u64 	%rd312, [_ZZN3cub18CUB_300001_SM_10006detail6reduce28DeviceReduceSingleTileKernelINS2_10policy_hubIlyN4cuda3std3__44plusIlEEE10Policy1000EN6thrust24THRUST_300001_SM_1000_NS18transform_iteratorI8not_zeroNSD_6detail15normal_iteratorINSD_10device_ptrIiEEEEllEEPlyS9_llNS7_10__identityEEEvT0_T1_T2_T3_T4_T6_E12temp_storage+88];
	selp.b64 	%rd313, %rd312, 0, %p124;
	add.s64 	%rd314, %rd311, %rd313;
	setp.gt.u64 	%p125, %rd58, 320;
	ld.shared.u64 	%rd315, [_ZZN3cub18CUB_300001_SM_10006detail6reduce28DeviceReduceSingleTileKernelINS2_10policy_hubIlyN4cuda3std3__44plusIlEEE10Policy1000EN6thrust24THRUST_300001_SM_1000_NS18transform_iteratorI8not_zeroNSD_6detail15normal_iteratorINSD_10device_ptrIiEEEEllEEPlyS9_llNS7_10__identityEEEvT0_T1_T2_T3_T4_T6_E12temp_storage+96];
	selp.b64 	%rd316, %rd315, 0, %p125;
	add.s64 	%rd317, %rd314, %rd316;
	setp.gt.u64 	%p126, %rd58, 352;
	ld.shared.u64 	%rd318, [_ZZN3cub18CUB_300001_SM_10006detail6reduce28DeviceReduceSingleTileKernelINS2_10policy_hubIlyN4cuda3std3__44plusIlEEE10Policy1000EN6thrust24THRUST_300001_SM_1000_NS18transform_iteratorI8not_zeroNSD_6detail15normal_iteratorINSD_10device_ptrIiEEEEllEEPlyS9_llNS7_10__identityEEEvT0_T1_T2_T3_T4_T6_E12temp_storage+104];
	selp.b64 	%rd319, %rd318, 0, %p126;
	add.s64 	%rd320, %rd317, %rd319;
	setp.gt.u64 	%p127, %rd58, 384;
	ld.shared.u64 	%rd321, [_ZZN3cub18CUB_300001_SM_10006detail6reduce28DeviceReduceSingleTileKernelINS2_10policy_hubIlyN4cuda3std3__44plusIlEEE10Policy1000EN6thrust24THRUST_300001_SM_1000_NS18transform_iteratorI8not_zeroNSD_6detail15normal_iteratorINSD_10device_ptrIiEEEEllEEPlyS9_llNS7_10__identityEEEvT0_T1_T2_T3_T4_T6_E12temp_storage+112];
	selp.b64 	%rd322, %rd321, 0, %p127;
	add.s64 	%rd323, %rd320, %rd322;
	setp.gt.u64 	%p128, %rd58, 416;
	ld.shared.u64 	%rd324, [_ZZN3cub18CUB_300001_SM_10006detail6reduce28DeviceReduceSingleTileKernelINS2_10policy_hubIlyN4cuda3std3__44plusIlEEE10Policy1000EN6thrust24THRUST_300001_SM_1000_NS18transform_iteratorI8not_zeroNSD_6detail15normal_iteratorINSD_10device_ptrIiEEEEllEEPlyS9_llNS7_10__identityEEEvT0_T1_T2_T3_T4_T6_E12temp_storage+120];
	selp.b64 	%rd325, %rd324, 0, %p128;
	add.s64 	%rd326, %rd323, %rd325;
	setp.gt.u64 	%p129, %rd58, 448;
	ld.shared.u64 	%rd327, [_ZZN3cub18CUB_300001_SM_10006detail6reduce28DeviceReduceSingleTileKernelINS2_10policy_hubIlyN4cuda3std3__44plusIlEEE10Policy1000EN6thrust24THRUST_300001_SM_1000_NS18transform_iteratorI8not_zeroNSD_6detail15normal_iteratorINSD_10device_ptrIiEEEEllEEPlyS9_llNS7_10__identityEEEvT0_T1_T2_T3_T4_T6_E12temp_storage+128];
	selp.b64 	%rd328, %rd327, 0, %p129;
	add.s64 	%rd329, %rd326, %rd328;
	setp.gt.u64 	%p130, %rd58, 480;
	ld.shared.u64 	%rd330, [_ZZN3cub18CUB_300001_SM_10006detail6reduce28DeviceReduceSingleTileKernelINS2_10policy_hubIlyN4cuda3std3__44plusIlEEE10Policy1000EN6thrust24THRUST_300001_SM_1000_NS18transform_iteratorI8not_zeroNSD_6detail15normal_iteratorINSD_10device_ptrIiEEEEllEEPlyS9_llNS7_10__identityEEEvT0_T1_T2_T3_T4_T6_E12temp_storage+136];
	selp.b64 	%rd331, %rd330, 0, %p130;
	add.s64 	%rd402, %rd329, %rd331;
	bra.uni 	$L__BB15_49;
$L__BB15_28:
	mov.u32 	%r24, %tid.x;
	cvt.u64.u32 	%rd25, %r24;
	mul.wide.u32 	%rd62, %r24, 4;
	add.s64 	%rd26, %rd2, %rd62;
	ld.global.u32 	%r52, [%rd26];
	setp.ne.s32 	%p3, %r52, 0;
	selp.u64 	%rd63, 1, 0, %p3;
	ld.global.u32 	%r53, [%rd26+2048];
	setp.ne.s32 	%p4, %r53, 0;
	selp.u64 	%rd64, 1, 0, %p4;
	ld.global.u32 	%r54, [%rd26+4096];
	setp.ne.s32 	%p5, %r54, 0;
	selp.u64 	%rd65, 1, 0, %p5;
	ld.global.u32 	%r55, [%rd26+6144];
	setp.ne.s32 	%p6, %r55, 0;
	selp.u64 	%rd66, 1, 0, %p6;
	ld.global.u32 	%r56, [%rd26+8192];
	setp.ne.s32 	%p7, %r56, 0;
	selp.u64 	%rd67, 1, 0, %p7;
	ld.global.u32 	%r57, [%rd26+10240];
	setp.ne.s32 	%p8, %r57, 0;
	selp.u64 	%rd68, 1, 0, %p8;
	ld.global.u32 	%r58, [%rd26+12288];
	setp.ne.s32 	%p9, %r58, 0;
	selp.u64 	%rd69, 1, 0, %p9;
	add.s64 	%rd70, %rd64, %rd63;
	add.s64 	%rd71, %rd70, %rd65;
	add.s64 	%rd72, %rd71, %rd66;
	add.s64 	%rd73, %rd72, %rd67;
	add.s64 	%rd74, %rd73, %rd68;
	add.s64 	%rd401, %rd74, %rd69;
	add.s64 	%rd28, %rd58, -3584;
	setp.lt.u64 	%p10, %rd28, 3584;
	mov.b64 	%rd389, 3584;
	@%p10 bra 	$L__BB15_32;
	mov.b64 	%rd389, 3584;
$L__BB15_30:
	shl.b64 	%rd76, %rd389, 2;
	add.s64 	%rd77, %rd26, %rd76;
	ld.global.u32 	%r59, [%rd77];
	setp.ne.s32 	%p11, %r59, 0;
	selp.u64 	%rd78, 1, 0, %p11;
	ld.global.u32 	%r60, [%rd77+2048];
	setp.ne.s32 	%p12, %r60, 0;
	selp.u64 	%rd79, 1, 0, %p12;
	ld.global.u32 	%r61, [%rd77+4096];
	setp.ne.s32 	%p13, %r61, 0;
	selp.u64 	%rd80, 1, 0, %p13;
	ld.global.u32 	%r62, [%rd77+6144];
	setp.ne.s32 	%p14, %r62, 0;
	selp.u64 	%rd81, 1, 0, %p14;
	ld.global.u32 	%r63, [%rd77+8192];
	setp.ne.s32 	%p15, %r63, 0;
	selp.u64 	%rd82, 1, 0, %p15;
	ld.global.u32 	%r64, [%rd77+10240];
	setp.ne.s32 	%p16, %r64, 0;
	selp.u64 	%rd83, 1, 0, %p16;
	ld.global.u32 	%r65, [%rd77+12288];
	setp.ne.s32 	%p17, %r65, 0;
	selp.u64 	%rd84, 1, 0, %p17;
	add.s64 	%rd85, %rd401, %rd78;
	add.s64 	%rd86, %rd85, %rd79;
	add.s64 	%rd87, %rd86, %rd80;
	add.s64 	%rd88, %rd87, %rd81;
	add.s64 	%rd89, %rd88, %rd82;
	add.s64 	%rd90, %rd89, %rd83;
	add.s64 	%rd401, %rd90, %rd84;
	sub.s64 	%rd91, %rd58, %rd389;
	setp.lt.u64 	%p18, %rd91, 3584;
	@%p18 bra 	$L__BB15_45;
	add.s64 	%rd389, %rd389, 3584;
	setp.le.u64 	%p19, %rd389, %rd28;
	@%p19 bra 	$L__BB15_30;
$L__BB15_32:
	setp.le.u64 	%p20, %rd58, %rd389;
	cvt.u32.u64 	%r66, %rd389;
	cvt.u32.u64 	%r67, %rd58;
	sub.s32 	%r68, %r67, %r66;
	setp.ge.s32 	%p21, %r24, %r68;
	or.pred  	%p22, %p20, %p21;
	@%p22 bra 	$L__BB15_45;
	not.b32 	%r71, %r24;
	add.s32 	%r72, %r71, %r67;
	sub.s32 	%r74, %r72, %r66;
	shr.u32 	%r75, %r74, 9;
	add.s32 	%r25, %r75, 1;
	and.b32  	%r26, %r25, 15;
	setp.lt.u32 	%p23, %r74, 7680;
	mov.u32 	%r325, %r24;
	@%p23 bra 	$L__BB15_36;
	and.b32  	%r76, %r25, 16777200;
	neg.s32 	%r323, %r76;
	add.s64 	%rd93, %rd389, %rd25;
	shl.b64 	%rd94, %rd93, 2;
	add.s64 	%rd95, %rd94, %rd2;
	add.s64 	%rd391, %rd95, 16384;
	mov.u32 	%r325, %r24;
$L__BB15_35:
	.pragma "nounroll";
	ld.global.u32 	%r77, [%rd391+-16384];
	setp.ne.s32 	%p24, %r77, 0;
	selp.u64 	%rd96, 1, 0, %p24;
	add.s64 	%rd97, %rd401, %rd96;
	ld.global.u32 	%r78, [%rd391+-14336];
	setp.ne.s32 	%p25, %r78, 0;
	selp.u64 	%rd98, 1, 0, %p25;
	add.s64 	%rd99, %rd97, %rd98;
	ld.global.u32 	%r79, [%rd391+-12288];
	setp.ne.s32 	%p26, %r79, 0;
	selp.u64 	%rd100, 1, 0, %p26;
	add.s64 	%rd101, %rd99, %rd100;
	ld.global.u32 	%r80, [%rd391+-10240];
	setp.ne.s32 	%p27, %r80, 0;
	selp.u64 	%rd102, 1, 0, %p27;
	add.s64 	%rd103, %rd101, %rd102;
	ld.global.u32 	%r81, [%rd391+-8192];
	setp.ne.s32 	%p28, %r81, 0;
	selp.u64 	%rd104, 1, 0, %p28;
	add.s64 	%rd105, %rd103, %rd104;
	ld.global.u32 	%r82, [%rd391+-6144];
	setp.ne.s32 	%p29, %r82, 0;
	selp.u64 	%rd106, 1, 0, %p29;
	add.s64 	%rd107, %rd105, %rd106;
	ld.global.u32 	%r83, [%rd391+-4096];
	setp.ne.s32 	%p30, %r83, 0;
	selp.u64 	%rd108, 1, 0, %p30;
	add.s64 	%rd109, %rd107, %rd108;
	ld.global.u32 	%r84, [%rd391+-2048];
	setp.ne.s32 	%p31, %r84, 0;
	selp.u64 	%rd110, 1, 0, %p31;
	add.s64 	%rd111, %rd109, %rd110;
	ld.global.u32 	%r85, [%rd391];
	setp.ne.s32 	%p32, %r85, 0;
	selp.u64 	%rd112, 1, 0, %p32;
	add.s64 	%rd113, %rd111, %rd112;
	ld.global.u32 	%r86, [%rd391+2048];
	setp.ne.s32 	%p33, %r86, 0;
	selp.u64 	%rd114, 1, 0, %p33;
	add.s64 	%rd115, %rd113, %rd114;
	ld.global.u32 	%r87, [%rd391+4096];
	setp.ne.s32 	%p34, %r87, 0;
	selp.u64 	%rd116, 1, 0, %p34;
	add.s64 	%rd117, %rd115, %rd116;
	ld.global.u32 	%r88, [%rd391+6144];
	setp.ne.s32 	%p35, %r88, 0;
	selp.u64 	%rd118, 1, 0, %p35;
	add.s64 	%rd119, %rd117, %rd118;
	ld.global.u32 	%r89, [%rd391+8192];
	setp.ne.s32 	%p36, %r89, 0;
	selp.u64 	%rd120, 1, 0, %p36;
	add.s64 	%rd121, %rd119, %rd120;
	ld.global.u32 	%r90, [%rd391+10240];
	setp.ne.s32 	%p37, %r90, 0;
	selp.u64 	%rd122, 1, 0, %p37;
	add.s64 	%rd123, %rd121, %rd122;
	ld.global.u32 	%r91, [%rd391+12288];
	setp.ne.s32 	%p38, %r91, 0;
	selp.u64 	%rd124, 1, 0, %p38;
	add.s64 	%rd125, %rd123, %rd124;
	ld.global.u32 	%r92, [%rd391+14336];
	setp.ne.s32 	%p39, %r92, 0;
	selp.u64 	%rd126, 1, 0, %p39;
	add.s64 	%rd401, %rd125, %rd126;
	add.s32 	%r325, %r325, 8192;
	add.s32 	%r323, %r323, 16;
	add.s64 	%rd391, %rd391, 32768;
	setp.ne.s32 	%p40, %r323, 0;
	@%p40 bra 	$L__BB15_35;
$L__BB15_36:
	setp.eq.s32 	%p41, %r26, 0;
	@%p41 bra 	$L__BB15_45;
	and.b32  	%r33, %r25, 7;
	setp.lt.u32 	%p42, %r26, 8;
	@%p42 bra 	$L__BB15_39;
	cvt.u64.u32 	%rd128, %r325;
	add.s64 	%rd129, %rd389, %rd128;
	shl.b64 	%rd130, %rd129, 2;
	add.s64 	%rd131, %rd2, %rd130;
	ld.global.u32 	%r93, [%rd131];
	setp.ne.s32 	%p43, %r93, 0;
	selp.u64 	%rd132, 1, 0, %p43;
	add.s64 	%rd133, %rd401, %rd132;
	ld.global.u32 	%r94, [%rd131+2048];
	setp.ne.s32 	%p44, %r94, 0;
	selp.u64 	%rd134, 1, 0, %p44;
	add.s64 	%rd135, %rd133, %rd134;
	ld.global.u32 	%r95, [%rd131+4096];
	setp.ne.s32 	%p45, %r95, 0;
	selp.u64 	%rd136, 1, 0, %p45;
	add.s64 	%rd137, %rd135, %rd136;
	ld.global.u32 	%r96, [%rd131+6144];
	setp.ne.s32 	%p46, %r96, 0;
	selp.u64 	%rd138, 1, 0, %p46;
	add.s64 	%rd139, %rd137, %rd138;
	ld.global.u32 	%r97, [%rd131+8192];
	setp.ne.s32 	%p47, %r97, 0;
	selp.u64 	%rd140, 1, 0, %p47;
	add.s64 	%rd141, %rd139, %rd140;
	ld.global.u32 	%r98, [%rd131+10240];
	setp.ne.s32 	%p48, %r98, 0;
	selp.u64 	%rd142, 1, 0, %p48;
	add.s64 	%rd143, %rd141, %rd142;
	ld.global.u32 	%r99, [%rd131+12288];
	setp.ne.s32 	%p49, %r99, 0;
	selp.u64 	%rd144, 1, 0, %p49;
	add.s64 	%rd145, %rd143, %rd144;
	ld.global.u32 	%r100, [%rd131+14336];
	setp.ne.s32 	%p50, %r100, 0;
	selp.u64 	%rd146, 1, 0, %p50;
	add.s64 	%rd401, %rd145, %rd146;
	add.s32 	%r325, %r325, 4096;
$L__BB15_39:
	setp.eq.s32 	%p51, %r33, 0;
	@%p51 bra 	$L__BB15_45;
	and.b32  	%r36, %r25, 3;
	setp.lt.u32 	%p52, %r33, 4;
	@%p52 bra 	$L__BB15_42;
	cvt.u64.u32 	%rd148, %r325;
	add.s64 	%rd149, %rd389, %rd148;
	shl.b64 	%rd150, %rd149, 2;
	add.s64 	%rd151, %rd2, %rd150;
	ld.global.u32 	%r101, [%rd151];
	setp.ne.s32 	%p53, %r101, 0;
	selp.u64 	%rd152, 1, 0, %p53;
	add.s64 	%rd153, %rd401, %rd152;
	ld.global.u32 	%r102, [%rd151+2048];
	setp.ne.s32 	%p54, %r102, 0;
	selp.u64 	%rd154, 1, 0, %p54;
	add.s64 	%rd155, %rd153, %rd154;
	ld.global.u32 	%r103, [%rd151+4096];
	setp.ne.s32 	%p55, %r103, 0;
	selp.u64 	%rd156, 1, 0, %p55;
	add.s64 	%rd157, %rd155, %rd156;
	ld.global.u32 	%r104, [%rd151+6144];
	setp.ne.s32 	%p56, %r104, 0;
	selp.u64 	%rd158, 1, 0, %p56;
	add.s64 	%rd401, %rd157, %rd158;
	add.s32 	%r325, %r325, 2048;
$L__BB15_42:
	setp.eq.s32 	%p57, %r36, 0;
	@%p57 bra 	$L__BB15_45;
	cvt.u64.u32 	%rd159, %r325;
	add.s64 	%rd160, %rd389, %rd159;
	shl.b64 	%rd161, %rd160, 2;
	add.s64 	%rd399, %rd2, %rd161;
	neg.s32 	%r328, %r36;
$L__BB15_44:
	.pragma "nounroll";
	ld.global.u32 	%r105, [%rd399];
	setp.ne.s32 	%p58, %r105, 0;
	selp.u64 	%rd162, 1, 0, %p58;
	add.s64 	%rd401, %rd401, %rd162;
	add.s64 	%rd399, %rd399, 2048;
	add.s32 	%r328, %r328, 1;
	setp.ne.s32 	%p59, %r328, 0;
	@%p59 bra 	$L__BB15_44;
$L__BB15_45:
	// begin inline asm
	mov.u32 %r106, %laneid;
	// end inline asm
	mov.b64 	{%r108, %r113}, %rd401;
	mov.b32 	%r114, 1;
	mov.b32 	%r155, 31;
	mov.b32 	%r156, -1;
	// begin inline asm
	shfl.sync.down.b32 %r107, %r108, %r114, %r155, %r156;
	// end inline asm
	// begin inline asm
	shfl.sync.down.b32 %r112, %r113, %r114, %r155, %r156;
	// end inline asm
	mov.b64 	%rd163, {%r107, %r112};
	setp.gt.s32 	%p60, %r106, 30;
	selp.b64 	%rd164, 0, %rd163, %p60;
	add.s64 	%rd165, %rd164, %rd401;
	mov.b64 	{%r118, %r123}, %rd165;
	mov.b32 	%r124, 2;
	// begin inline asm
	shfl.sync.down.b32 %r117, %r118, %r124, %r155, %r156;
	// end inline asm
	// begin inline asm
	shfl.sync.down.b32 %r122, %r123, %r124, %r155, %r156;
	// end inline asm
	mov.b64 	%rd166, {%r117, %r122};
	setp.gt.s32 	%p61, %r106, 29;
	selp.b64 	%rd167, 0, %rd166, %p61;
	add.s64 	%rd168, %rd167, %rd165;
	mov.b64 	{%r128, %r133}, %rd168;
	mov.b32 	%r134, 4;
	// begin inline asm
	shfl.sync.down.b32 %r127, %r128, %r134, %r155, %r156;
	// end inline asm
	// begin inline asm
	shfl.sync.down.b32 %r132, %r133, %r134, %r155, %r156;
	// end inline asm
	mov.b64 	%rd169, {%r127, %r132};
	setp.gt.s32 	%p62, %r106, 27;
	selp.b64 	%rd170, 0, %rd169, %p62;
	add.s64 	%rd171, %rd170, %rd168;
	mov.b64 	{%r138, %r143}, %rd171;
	mov.b32 	%r144, 8;
	// begin inline asm
	shfl.sync.down.b32 %r137, %r138, %r144, %r155, %r156;
	// end inline asm
	// begin inline asm
	shfl.sync.down.b32 %r142, %r143, %r144, %r155, %r156;
	// end inline asm
	mov.b64 	%rd172, {%r137, %r142};
	setp.gt.s32 	%p63, %r106, 23;
	selp.b64 	%rd173, 0, %rd172, %p63;
	add.s64 	%rd174, %rd173, %rd171;
	mov.b64 	{%r148, %r153}, %rd174;
	mov.b32 	%r154, 16;
	// begin inline asm
	shfl.sync.down.b32 %r147, %r148, %r154, %r155, %r156;
	// end inline asm
	// begin inline asm
	shfl.sync.down.b32 %r152, %r153, %r154, %r155, %r156;
	// end inline asm
	mov.b64 	%rd175, {%r147, %r152};
	setp.gt.s32 	%p64, %r106, 15;
	selp.b64 	%rd176, 0, %rd175, %p64;
	add.s64 	%rd402, %rd176, %rd174;
	setp.ne.s32 	%p65, %r106, 0;
	@%p65 bra 	$L__BB15_47;
	shr.u32 	%r157, %r24, 2;
	and.b32  	%r158, %r157, 248;
	mov.u32 	%r159, _ZZN3cub18CUB_300001_SM_10006detail6reduce28DeviceReduceSingleTileKernelINS2_10policy_hubIlyN4cuda3std3__44plusIlEEE10Policy1000EN6thrust24THRUST_300001_SM_1000_NS18transform_iteratorI8not_zeroNSD_6detail15normal_iteratorINSD_10device_ptrIiEEEEllEEPlyS9_llNS7_10__identityEEEvT0_T1_T2_T3_T4_T6_E12temp_storage;
	add.s32 	%r160, %r159, %r158;
	st.shared.u64 	[%r160+16], %rd402;
$L__BB15_47:
	bar.sync 	0;
	setp.ne.s32 	%p66, %r24, 0;
	@%p66 bra 	$L__BB15_49;
	ld.shared.u64 	%rd177, [_ZZN3cub18CUB_300001_SM_10006detail6reduce28DeviceReduceSingleTileKernelINS2_10policy_hubIlyN4cuda3std3__44plusIlEEE10Policy1000EN6thrust24THRUST_300001_SM_1000_NS18transform_iteratorI8not_zeroNSD_6detail15normal_iteratorINSD_10device_ptrIiEEEEllEEPlyS9_llNS7_10__identityEEEvT0_T1_T2_T3_T4_T6_E12temp_storage+24];
	add.s64 	%rd178, %rd177, %rd402;
	ld.shared.u64 	%rd179, [_ZZN3cub18CUB_300001_SM_10006detail6reduce28DeviceReduceSingleTileKernelINS2_10policy_hubIlyN4cuda3std3__44plusIlEEE10Policy1000EN6thrust24THRUST_300001_SM_1000_NS18transform_iteratorI8not_zeroNSD_6detail15normal_iteratorINSD_10device_ptrIiEEEEllEEPlyS9_llNS7_10__identityEEEvT0_T1_T2_T3_T4_T6_E12temp_storage+32];
	add.s64 	%rd180, %rd178, %rd179;
	ld.shared.u64 	%rd181, [_ZZN3cub18CUB_300001_SM_10006detail6reduce28DeviceReduceSingleTileKernelINS2_10policy_hubIlyN4cuda3std3__44plusIlEEE10Policy1000EN6thrust24THRUST_300001_SM_1000_NS18transform_iteratorI8not_zeroNSD_6detail15normal_iteratorINSD_10device_ptrIiEEEEllEEPlyS9_llNS7_10__identityEEEvT0_T1_T2_T3_T4_T6_E12temp_storage+40];
	add.s64 	%rd182, %rd180, %rd181;
	ld.shared.u64 	%rd183, [_ZZN3cub18CUB_300001_SM_10006detail6reduce28DeviceReduceSingleTileKernelINS2_10policy_hubIlyN4cuda3std3__44plusIlEEE10Policy1000EN6thrust24THRUST_300001_SM_1000_NS18transform_iteratorI8not_zeroNSD_6detail15normal_iteratorINSD_10device_ptrIiEEEEllEEPlyS9_llNS7_10__identityEEEvT0_T1_T2_T3_T4_T6_E12temp_storage+48];
	add.s64 	%rd184, %rd182, %rd183;
	ld.shared.u64 	%rd185, [_ZZN3cub18CUB_300001_SM_10006detail6reduce28DeviceReduceSingleTileKernelINS2_10policy_hubIlyN4cuda3std3__44plusIlEEE10Policy1000EN6thrust24THRUST_300001_SM_1000_NS18transform_iteratorI8not_zeroNSD_6detail15normal_iteratorINSD_10device_ptrIiEEEEllEEPlyS9_llNS7_10__identityEEEvT0_T1_T2_T3_T4_T6_E12temp_storage+56];
	add.s64 	%rd186, %rd184, %rd185;
	ld.shared.u64 	%rd187, [_ZZN3cub18CUB_300001_SM_10006detail6reduce28DeviceReduceSingleTileKernelINS2_10policy_hubIlyN4cuda3std3__44plusIlEEE10Policy1000EN6thrust24THRUST_300001_SM_1000_NS18transform_iteratorI8not_zeroNSD_6detail15normal_iteratorINSD_10device_ptrIiEEEEllEEPlyS9_llNS7_10__identityEEEvT0_T1_T2_T3_T4_T6_E12temp_storage+64];
	add.s64 	%rd188, %rd186, %rd187;
	ld.shared.u64 	%rd189, [_ZZN3cub18CUB_300001_SM_10006detail6reduce28DeviceReduceSingleTileKernelINS2_10policy_hubIlyN4cuda3std3__44plusIlEEE10Policy1000EN6thrust24THRUST_300001_SM_1000_NS18transform_iteratorI8not_zeroNSD_6detail15normal_iteratorINSD_10device_ptrIiEEEEllEEPlyS9_llNS7_10__identityEEEvT0_T1_T2_T3_T4_T6_E12temp_storage+72];
	add.s64 	%rd190, %rd188, %rd189;
	ld.shared.u64 	%rd191, [_ZZN3cub18CUB_300001_SM_10006detail6reduce28DeviceReduceSingleTileKernelINS2_10policy_hubIlyN4cuda3std3__44plusIlEEE10Policy1000EN6thrust24THRUST_300001_SM_1000_NS18transform_iteratorI8not_zeroNSD_6detail15normal_iteratorINSD_10device_ptrIiEEEEllEEPlyS9_llNS7_10__identityEEEvT0_T1_T2_T3_T4_T6_E12temp_storage+80];
	add.s64 	%rd192, %rd190, %rd191;
	ld.shared.u64 	%rd193, [_ZZN3cub18CUB_300001_SM_10006detail6reduce28DeviceReduceSingleTileKernelINS2_10policy_hubIlyN4cuda3std3__44plusIlEEE10Policy1000EN6thrust24THRUST_300001_SM_1000_NS18transform_iteratorI8not_zeroNSD_6detail15normal_iteratorINSD_10device_ptrIiEEEEllEEPlyS9_llNS7_10__identityEEEvT0_T1_T2_T3_T4_T6_E12temp_storage+88];
	add.s64 	%rd194, %rd192, %rd193;
	ld.shared.u64 	%rd195, [_ZZN3cub18CUB_300001_SM_10006detail6reduce28DeviceReduceSingleTileKernelINS2_10policy_hubIlyN4cuda3std3__44plusIlEEE10Policy1000EN6thrust24THRUST_300001_SM_1000_NS18transform_iteratorI8not_zeroNSD_6detail15normal_iteratorINSD_10device_ptrIiEEEEllEEPlyS9_llNS7_10__identityEEEvT0_T1_T2_T3_T4_T6_E12temp_storage+96];
	add.s64 	%rd196, %rd194, %rd195;
	ld.shared.u64 	%rd197, [_ZZN3cub18CUB_300001_SM_10006detail6reduce28DeviceReduceSingleTileKernelINS2_10policy_hubIlyN4cuda3std3__44plusIlEEE10Policy1000EN6thrust24THRUST_300001_SM_1000_NS18transform_iteratorI8not_zeroNSD_6detail15normal_iteratorINSD_10device_ptrIiEEEEllEEPlyS9_llNS7_10__identityEEEvT0_T1_T2_T3_T4_T6_E12temp_storage+104];
	add.s64 	%rd198, %rd196, %rd197;
	ld.shared.u64 	%rd199, [_ZZN3cub18CUB_300001_SM_10006detail6reduce28DeviceReduceSingleTileKernelINS2_10policy_hubIlyN4cuda3std3__44plusIlEEE10Policy1000EN6thrust24THRUST_300001_SM_1000_NS18transform_iteratorI8not_zeroNSD_6detail15normal_iteratorINSD_10device_ptrIiEEEEllEEPlyS9_llNS7_10__identityEEEvT0_T1_T2_T3_T4_T6_E12temp_storage+112];
	add.s64 	%rd200, %rd198, %rd199;
	ld.shared.u64 	%rd201, [_ZZN3cub18CUB_300001_SM_10006detail6reduce28DeviceReduceSingleTileKernelINS2_10policy_hubIlyN4cuda3std3__44plusIlEEE10Policy1000EN6thrust24THRUST_300001_SM_1000_NS18transform_iteratorI8not_zeroNSD_6detail15normal_iteratorINSD_10device_ptrIiEEEEllEEPlyS9_llNS7_10__identityEEEvT0_T1_T2_T3_T4_T6_E12temp_storage+120];
	add.s64 	%rd202, %rd200, %rd201;
	ld.shared.u64 	%rd203, [_ZZN3cub18CUB_300001_SM_10006detail6reduce28DeviceReduceSingleTileKernelINS2_10policy_hubIlyN4cuda3std3__44plusIlEEE10Policy1000EN6thrust24THRUST_300001_SM_1000_NS18transform_iteratorI8not_zeroNSD_6detail15normal_iteratorINSD_10device_ptrIiEEEEllEEPlyS9_llNS7_10__identityEEEvT0_T1_T2_T3_T4_T6_E12temp_storage+128];
	add.s64 	%rd204, %rd202, %rd203;
	ld.shared.u64 	%rd205, [_ZZN3cub18CUB_300001_SM_10006detail6reduce28DeviceReduceSingleTileKernelINS2_10policy_hubIlyN4cuda3std3__44plusIlEEE10Policy1000EN6thrust24THRUST_300001_SM_1000_NS18transform_iteratorI8not_zeroNSD_6detail15normal_iteratorINSD_10device_ptrIiEEEEllEEPlyS9_llNS7_10__identityEEEvT0_T1_T2_T3_T4_T6_E12temp_storage+136];
	add.s64 	%rd402, %rd204, %rd205;
$L__BB15_49:
	mov.u32 	%r313, %tid.x;
	setp.ne.s32 	%p138, %r313, 0;
	@%p138 bra 	$L__BB15_51;
	add.s64 	%rd375, %rd402, %rd59;
	st.global.u64 	[%rd1], %rd375;
$L__BB15_51:
	ret;

}
	// .globl	_ZN3cub18CUB_300001_SM_10006detail6reduce18DeviceReduceKernelINS2_10policy_hubIlyN4cuda3std3__44plusIlEEE10Policy1000EN6thrust24THRUST_300001_SM_1000_NS18transform_iteratorI8not_zeroNSD_6detail15normal_iteratorINSD_10device_ptrIiEEEEllEEyS9_lNS7_10__identityEEEvT0_PT3_T1_NS0_13GridEvenShareISQ_EET2_T4_
.visible .entry _ZN3cub18CUB_300001_SM_10006detail6reduce18DeviceReduceKernelINS2_10policy_hubIlyN4cuda3std3__44plusIlEEE10Policy1000EN6thrust24THRUST_300001_SM_1000_NS18transform_iteratorI8not_zeroNSD_6detail15normal_iteratorINSD_10device_ptrIiEEEEllEEyS9_lNS7_10__identityEEEvT0_PT3_T1_NS0_13GridEvenShareISQ_EET2_T4_(
	.param .align 8 .b8 _ZN3cub18CUB_300001_SM_10006detail6reduce18DeviceReduceKernelINS2_10policy_hubIlyN4cuda3std3__44plusIlEEE10Policy1000EN6thrust24THRUST_300001_SM_1000_NS18transform_iteratorI8not_zeroNSD_6detail15normal_iteratorINSD_10device_ptrIiEEEEllEEyS9_lNS7_10__identityEEEvT0_PT3_T1_NS0_13GridEvenShareISQ_EET2_T4__param_0[16],
	.param .u64 .ptr .align 1 _ZN3cub18CUB_300001_SM_10006detail6reduce18DeviceReduceKernelINS2_10policy_hubIlyN4cuda3std3__44plusIlEEE10Policy1000EN6thrust24THRUST_300001_SM_1000_NS18transform_iteratorI8not_zeroNSD_6detail15normal_iteratorINSD_10device_ptrIiEEEEllEEyS9_lNS7_10__identityEEEvT0_PT3_T1_NS0_13GridEvenShareISQ_EET2_T4__param_1,
	.param .u64 _ZN3cub18CUB_300001_SM_10006detail6reduce18DeviceReduceKernelINS2_10policy_hubIlyN4cuda3std3__44plusIlEEE10Policy1000EN6thrust24THRUST_300001_SM_1000_NS18transform_iteratorI8not_zeroNSD_6detail15normal_iteratorINSD_10device_ptrIiEEEEllEEyS9_lNS7_10__identityEEEvT0_PT3_T1_NS0_13GridEvenShareISQ_EET2_T4__param_2,
	.param .align 8 .b8 _ZN3cub18CUB_300001_SM_10006detail6reduce18DeviceReduceKernelINS2_10policy_hubIlyN4cuda3std3__44plusIlEEE10Policy1000EN6thrust24THRUST_300001_SM_1000_NS18transform_iteratorI8not_zeroNSD_6detail15normal_iteratorINSD_10device_ptrIiEEEEllEEyS9_lNS7_10__identityEEEvT0_PT3_T1_NS0_13GridEvenShareISQ_EET2_T4__param_3[72],
	.param .align 1 .b8 _ZN3cub18CUB_300001_SM_10006detail6reduce18DeviceReduceKernelINS2_10policy_hubIlyN4cuda3std3__44plusIlEEE10Policy1000EN6thrust24THRUST_300001_SM_1000_NS18transform_iteratorI8not_zeroNSD_6detail15normal_iteratorINSD_10device_ptrIiEEEEllEEyS9_lNS7_10__identityEEEvT0_PT3_T1_NS0_13GridEvenShareISQ_EET2_T4__param_4[1],
	.param .align 1 .b8 _ZN3cub18CUB_300001_SM_10006detail6reduce18DeviceReduceKernelINS2_10policy_hubIlyN4cuda3std3__44plusIlEEE10Policy1000EN6thrust24THRUST_300001_SM_1000_NS18transform_iteratorI8not_zeroNSD_6detail15normal_iteratorINSD_10device_ptrIiEEEEllEEyS9_lNS7_10__identityEEEvT0_PT3_T1_NS0_13GridEvenShareISQ_EET2_T4__param_5[1]
)
.maxntid 512
{
	.reg .pred 	%p<138>;
	.reg .b16 	%rs<4>;
	.reg .b32 	%r<353>;
	.reg .b64 	%rd<420>;
	// demoted variable
	.shared .align 8 .b8 _ZZN3cub18CUB_300001_SM_10006detail6reduce18DeviceReduceKernelINS2_10policy_hubIlyN4cuda3std3__44plusIlEEE10Policy1000EN6thrust24THRUST_300001_SM_1000_NS18transform_iteratorI8not_zeroNSD_6detail15normal_iteratorINSD_10device_ptrIiEEEEllEEyS9_lNS7_10__identityEEEvT0_PT3_T1_NS0_13GridEvenShareISQ_EET2_T4_E12temp_storage[152];
	ld.param.u64 	%rd1, [_ZN3cub18CUB_300001_SM_10006detail6reduce18DeviceReduceKernelINS2_10policy_hubIlyN4cuda3std3__44plusIlEEE10Policy1000EN6thrust24THRUST_300001_SM_1000_NS18transform_iteratorI8not_zeroNSD_6detail15normal_iteratorINSD_10device_ptrIiEEEEllEEyS9_lNS7_10__identityEEEvT0_PT3_T1_NS0_13GridEvenShareISQ_EET2_T4__param_3+32];
	ld.param.u32 	%r1, [_ZN3cub18CUB_300001_SM_10006detail6reduce18DeviceReduceKernelINS2_10policy_hubIlyN4cuda3std3__44plusIlEEE10Policy1000EN6thrust24THRUST_300001_SM_1000_NS18transform_iteratorI8not_zeroNSD_6detail15normal_iteratorINSD_10device_ptrIiEEEEllEEyS9_lNS7_10__identityEEEvT0_PT3_T1_NS0_13GridEvenShareISQ_EET2_T4__param_3+40];
	ld.param.u64 	%rd64, [_ZN3cub18CUB_300001_SM_10006detail6reduce18DeviceReduceKernelINS2_10policy_hubIlyN4cuda3std3__44plusIlEEE10Policy1000EN6thrust24THRUST_300001_SM_1000_NS18transform_iteratorI8not_zeroNSD_6detail15normal_iteratorINSD_10device_ptrIiEEEEllEEyS9_lNS7_10__identityEEEvT0_PT3_T1_NS0_13GridEvenShareISQ_EET2_T4__param_0];
	cvta.to.global.u64 	%rd2, %rd64;
	mov.u32 	%r2, %ctaid.x;
	mul.lo.s32 	%r50, %r1, 3584;
	cvt.s64.s32 	%rd3, %r50;
	mul.lo.s32 	%r51, %r2, 3584;
	cvt.u64.u32 	%rd4, %r51;
	sub.s64 	%rd5, %rd1, %rd4;
	setp.gt.u64 	%p1, %rd5, 3583;
	@%p1 bra 	$L__BB16_25;
	cvt.u32.u64 	%r179, %rd4;
	cvt.u32.u64 	%r3, %rd1;
	sub.s32 	%r4, %r3, %r179;
	mov.u32 	%r5, %tid.x;
	setp.ge.s32 	%p66, %r5, %r4;
	mov.b64 	%rd403, 0;
	mov.u32 	%r340, %r5;
	@%p66 bra 	$L__BB16_3;
	add.s32 	%r181, %r179, %r5;
	mul.wide.u32 	%rd214, %r181, 4;
	add.s64 	%rd215, %rd2, %rd214;
	ld.global.u32 	%r182, [%rd215];
	setp.ne.s32 	%p67, %r182, 0;
	selp.u64 	%rd403, 1, 0, %p67;
	add.s32 	%r340, %r5, 512;
$L__BB16_3:
	setp.ge.s32 	%p68, %r340, %r4;
	@%p68 bra 	$L__BB16_16;
	not.b32 	%r184, %r340;
	add.s32 	%r185, %r184, %r3;
	sub.s32 	%r186, %r185, %r179;
	shr.u32 	%r187, %r186, 9;
	add.s32 	%r8, %r187, 1;
	and.b32  	%r9, %r8, 15;
	setp.lt.u32 	%p69, %r186, 7680;
	@%p69 bra 	$L__BB16_7;
	and.b32  	%r188, %r8, 16777200;
	neg.s32 	%r338, %r188;
	mul.wide.u32 	%rd217, %r2, 14336;
	mul.wide.u32 	%rd218, %r340, 4;
	add.s64 	%rd219, %rd217, %rd218;
	add.s64 	%rd220, %rd219, %rd2;
	add.s64 	%rd394, %rd220, 16384;
$L__BB16_6:
	.pragma "nounroll";
	ld.global.u32 	%r189, [%rd394+-16384];
	setp.ne.s32 	%p70, %r189, 0;
	selp.u64 	%rd221, 1, 0, %p70;
	add.s64 	%rd222, %rd403, %rd221;
	ld.global.u32 	%r190, [%rd394+-14336];
	setp.ne.s32 	%p71, %r190, 0;
	selp.u64 	%rd223, 1, 0, %p71;
	add.s64 	%rd224, %rd222, %rd223;
	ld.global.u32 	%r191, [%rd394+-12288];
	setp.ne.s32 	%p72, %r191, 0;
	selp.u64 	%rd225, 1, 0, %p72;
	add.s64 	%rd226, %rd224, %rd225;
	ld.global.u32 	%r192, [%rd394+-10240];
	setp.ne.s32 	%p73, %r192, 0;
	selp.u64 	%rd227, 1, 0, %p73;
	add.s64 	%rd228, %rd226, %rd227;
	ld.global.u32 	%r193, [%rd394+-8192];
	setp.ne.s32 	%p74, %r193, 0;
	selp.u64 	%rd229, 1, 0, %p74;
	add.s64 	%rd230, %rd228, %rd229;
	ld.global.u32 	%r194, [%rd394+-6144];
	setp.ne.s32 	%p75, %r194, 0;
	selp.u64 	%rd231, 1, 0, %p75;
	add.s64 	%rd232, %rd230, %rd231;
	ld.global.u32 	%r195, [%rd394+-4096];
	setp.ne.s32 	%p76, %r195, 0;
	selp.u64 	%rd233, 1, 0, %p76;
	add.s64 	%rd234, %rd232, %rd233;
	ld.global.u32 	%r196, [%rd394+-2048];
	setp.ne.s32 	%p77, %r196, 0;
	selp.u64 	%rd235, 1, 0, %p77;
	add.s64 	%rd236, %rd234, %rd235;
	ld.global.u32 	%r197, [%rd394];
	setp.ne.s32 	%p78, %r197, 0;
	selp.u64 	%rd237, 1, 0, %p78;
	add.s64 	%rd238, %rd236, %rd237;
	ld.global.u32 	%r198, [%rd394+2048];
	setp.ne.s32 	%p79, %r198, 0;
	selp.u64 	%rd239, 1, 0, %p79;
	add.s64 	%rd240, %rd238, %rd239;
	ld.global.u32 	%r199, [%rd394+4096];
	setp.ne.s32 	%p80, %r199, 0;
	selp.u64 	%rd241, 1, 0, %p80;
	add.s64 	%rd242, %rd240, %rd241;
	ld.global.u32 	%r200, [%rd394+6144];
	setp.ne.s32 	%p81, %r200, 0;
	selp.u64 	%rd243, 1, 0, %p81;
	add.s64 	%rd244, %rd242, %rd243;
	ld.global.u32 	%r201, [%rd394+8192];
	setp.ne.s32 	%p82, %r201, 0;
	selp.u64 	%rd245, 1, 0, %p82;
	add.s64 	%rd246, %rd244, %rd245;
	ld.global.u32 	%r202, [%rd394+10240];
	setp.ne.s32 	%p83, %r202, 0;
	selp.u64 	%rd247, 1, 0, %p83;
	add.s64 	%rd248, %rd246, %rd247;
	ld.global.u32 	%r203, [%rd394+12288];
	setp.ne.s32 	%p84, %r203, 0;
	selp.u64 	%rd249, 1, 0, %p84;
	add.s64 	%rd250, %rd248, %rd249;
	ld.global.u32 	%r204, [%rd394+14336];
	setp.ne.s32 	%p85, %r204, 0;
	selp.u64 	%rd251, 1, 0, %p85;
	add.s64 	%rd403, %rd250, %rd251;
	add.s32 	%r340, %r340, 8192;
	add.s32 	%r338, %r338, 16;
	add.s64 	%rd394, %rd394, 32768;
	setp.ne.s32 	%p86, %r338, 0;
	@%p86 bra 	$L__BB16_6;
$L__BB16_7:
	setp.eq.s32 	%p87, %r9, 0;
	@%p87 bra 	$L__BB16_16;
	and.b32  	%r16, %r8, 7;
	setp.lt.u32 	%p88, %r9, 8;
	@%p88 bra 	$L__BB16_10;
	cvt.s64.s32 	%rd253, %r340;
	add.s64 	%rd254, %rd253, %rd4;
	shl.b64 	%rd255, %rd254, 2;
	add.s64 	%rd256, %rd2, %rd255;
	ld.global.u32 	%r205, [%rd256];
	setp.ne.s32 	%p89, %r205, 0;
	selp.u64 	%rd257, 1, 0, %p89;
	add.s64 	%rd258, %rd403, %rd257;
	ld.global.u32 	%r206, [%rd256+2048];
	setp.ne.s32 	%p90, %r206, 0;
	selp.u64 	%rd259, 1, 0, %p90;
	add.s64 	%rd260, %rd258, %rd259;
	ld.global.u32 	%r207, [%rd256+4096];
	setp.ne.s32 	%p91, %r207, 0;
	selp.u64 	%rd261, 1, 0, %p91;
	add.s64 	%rd262, %rd260, %rd261;
	ld.global.u32 	%r208, [%rd256+6144];
	setp.ne.s32 	%p92, %r208, 0;
	selp.u64 	%rd263, 1, 0, %p92;
	add.s64 	%rd264, %rd262, %rd263;
	ld.global.u32 	%r209, [%rd256+8192];
	setp.ne.s32 	%p93, %r209, 0;
	selp.u64 	%rd265, 1, 0, %p93;
	add.s64 	%rd266, %rd264, %rd265;
	ld.global.u32 	%r210, [%rd256+10240];
	setp.ne.s32 	%p94, %r210, 0;
	selp.u64 	%rd267, 1, 0, %p94;
	add.s64 	%rd268, %rd266, %rd267;
	ld.global.u32 	%r211, [%rd256+12288];
	setp.ne.s32 	%p95, %r211, 0;
	selp.u64 	%rd269, 1, 0, %p95;
	add.s64 	%rd270, %rd268, %rd269;
	ld.global.u32 	%r212, [%rd256+14336];
	setp.ne.s32 	%p96, %r212, 0;
	selp.u64 	%rd271, 1, 0, %p96;
	add.s64 	%rd403, %rd270, %rd271;
	add.s32 	%r340, %r340, 4096;
$L__BB16_10:
	setp.eq.s32 	%p97, %r16, 0;
	@%p97 bra 	$L__BB16_16;
	and.b32  	%r19, %r8, 3;
	setp.lt.u32 	%p98, %r16, 4;
	@%p98 bra 	$L__BB16_13;
	cvt.s64.s32 	%rd273, %r340;
	add.s64 	%rd274, %rd273, %rd4;
	shl.b64 	%rd275, %rd274, 2;
	add.s64 	%rd276, %rd2, %rd275;
	ld.global.u32 	%r213, [%rd276];
	setp.ne.s32 	%p99, %r213, 0;
	selp.u64 	%rd277, 1, 0, %p99;
	add.s64 	%rd278, %rd403, %rd277;
	ld.global.u32 	%r214, [%rd276+2048];
	setp.ne.s32 	%p100, %r214, 0;
	selp.u64 	%rd279, 1, 0, %p100;
	add.s64 	%rd280, %rd278, %rd279;
	ld.global.u32 	%r215, [%rd276+4096];
	setp.ne.s32 	%p101, %r215, 0;
	selp.u64 	%rd281, 1, 0, %p101;
	add.s64 	%rd282, %rd280, %rd281;
	ld.global.u32 	%r216, [%rd276+6144];
	setp.ne.s32 	%p102, %r216, 0;
	selp.u64 	%rd283, 1, 0, %p102;
	add.s64 	%rd403, %rd282, %rd283;
	add.s32 	%r340, %r340, 2048;
$L__BB16_13:
	setp.eq.s32 	%p103, %r19, 0;
	@%p103 bra 	$L__BB16_16;
	mul.wide.u32 	%rd284, %r2, 14336;
	add.s64 	%rd21, %rd2, %rd284;
	neg.s32 	%r343, %r19;
$L__BB16_15:
	.pragma "nounroll";
	mul.wide.s32 	%rd285, %r340, 4;
	add.s64 	%rd286, %rd21, %rd285;
	ld.global.u32 	%r217, [%rd286];
	setp.ne.s32 	%p104, %r217, 0;
	selp.u64 	%rd287, 1, 0, %p104;
	add.s64 	%rd403, %rd403, %rd287;
	add.s32 	%r340, %r340, 512;
	add.s32 	%r343, %r343, 1;
	setp.ne.s32 	%p105, %r343, 0;
	@%p105 bra 	$L__BB16_15;
$L__BB16_16:
	setp.lt.s32 	%p106, %r4, 512;
	@%p106 bra 	$L__BB16_21;
	// begin inline asm
	mov.u32 %r281, %laneid;
	// end inline asm
	mov.b64 	{%r283, %r288}, %rd403;
	mov.b32 	%r289, 1;
	mov.b32 	%r330, 31;
	mov.b32 	%r331, -1;
	// begin inline asm
	shfl.sync.down.b32 %r282, %r283, %r289, %r330, %r331;
	// end inline asm
	// begin inline asm
	shfl.sync.down.b32 %r287, %r288, %r289, %r330, %r331;
	// end inline asm
	mov.b64 	%rd346, {%r282, %r287};
	setp.gt.s32 	%p130, %r281, 30;
	selp.b64 	%rd347, 0, %rd346, %p130;
	add.s64 	%rd348, %rd347, %rd403;
	mov.b64 	{%r293, %r298}, %rd348;
	mov.b32 	%r299, 2;
	// begin inline asm
	shfl.sync.down.b32 %r292, %r293, %r299, %r330, %r331;
	// end inline asm
	// begin inline asm
	shfl.sync.down.b32 %r297, %r298, %r299, %r330, %r331;
	// end inline asm
	mov.b64 	%rd349, {%r292, %r297};
	setp.gt.s32 	%p131, %r281, 29;
	selp.b64 	%rd350, 0, %rd349, %p131;
	add.s64 	%rd351, %rd350, %rd348;
	mov.b64 	{%r303, %r308}, %rd351;
	mov.b32 	%r309, 4;
	// begin inline asm
	shfl.sync.down.b32 %r302, %r303, %r309, %r330, %r331;
	// end inline asm
	// begin inline asm
	shfl.sync.down.b32 %r307, %r308, %r309, %r330, %r331;
	// end inline asm
	mov.b64 	%rd352, {%r302, %r307};
	setp.gt.s32 	%p132, %r281, 27;
	selp.b64 	%rd353, 0, %rd352, %p132;
	add.s64 	%rd354, %rd353, %rd351;
	mov.b64 	{%r313, %r318}, %rd354;
	mov.b32 	%r319, 8;
	// begin inline asm
	shfl.sync.down.b32 %r312, %r313, %r319, %r330, %r331;
	// end inline asm
	// begin inline asm
	shfl.sync.down.b32 %r317, %r318, %r319, %r330, %r331;
	// end inline asm
	mov.b64 	%rd355, {%r312, %r317};
	setp.gt.s32 	%p133, %r281, 23;
	selp.b64 	%rd356, 0, %rd355, %p133;
	add.s64 	%rd357, %rd356, %rd354;
	mov.b64 	{%r323, %r328}, %rd357;
	mov.b32 	%r329, 16;
	// begin inline asm
	shfl.sync.down.b32 %r322, %r323, %r329, %r330, %r331;
	// end inline asm
	// begin inline asm
	shfl.sync.down.b32 %r327, %r328, %r329, %r330, %r331;
	// end inline asm
	mov.b64 	%rd358, {%r322, %r327};
	setp.gt.s32 	%p134, %r281, 15;
	selp.b64 	%rd359, 0, %rd358, %p134;
	add.s64 	%rd419, %rd359, %rd357;
	setp.ne.s32 	%p135, %r281, 0;
	@%p135 bra 	$L__BB16_19;
	shr.u32 	%r332, %r5, 2;
	and.b32  	%r333, %r332, 248;
	mov.u32 	%r334, _ZZN3cub18CUB_300001_SM_10006detail6reduce18DeviceReduceKernelINS2_10policy_hubIlyN4cuda3std3__44plusIlEEE10Policy1000EN6thrust24THRUST_300001_SM_1000_NS18transform_iteratorI8not_zeroNSD_6detail15normal_iteratorINSD_10device_ptrIiEEEEllEEyS9_lNS7_10__identityEEEvT0_PT3_T1_NS0_13GridEvenShareISQ_EET2_T4_E12temp_storage;
	add.s32 	%r335, %r334, %r333;
	st.shared.u64 	[%r335+16], %rd419;
$L__BB16_19:
	bar.sync 	0;
	setp.ne.s32 	%p136, %r5, 0;
	@%p136 bra 	$L__BB16_46;
	ld.shared.u64 	%rd360, [_ZZN3cub18CUB_300001_SM_10006detail6reduce18DeviceReduceKernelINS2_10policy_hubIlyN4cuda3std3__44plusIlEEE10Policy1000EN6thrust24THRUST_300001_SM_1000_NS18transform_iteratorI8not_zeroNSD_6detail15normal_iteratorINSD_10device_ptrIiEEEEllEEyS9_lNS7_10__identityEEEvT0_PT3_T1_NS0_13GridEvenShareISQ_EET2_T4_E12temp_storage+24];
	add.s64 	%rd361, %rd360, %rd419;
	ld.shared.u64 	%rd362, [_ZZN3cub18CUB_300001_SM_10006detail6reduce18DeviceReduceKernelINS2_10policy_hubIlyN4cuda3std3__44plusIlEEE10Policy1000EN6thrust24THRUST_300001_SM_1000_NS18transform_iteratorI8not_zeroNSD_6detail15normal_iteratorINSD_10device_ptrIiEEEEllEEyS9_lNS7_10__identityEEEvT0_PT3_T1_NS0_13GridEvenShareISQ_EET2_T4_E12temp_storage+32];
	add.s64 	%rd363, %rd361, %rd362;
	ld.shared.u64 	%rd364, [_ZZN3cub18CUB_300001_SM_10006detail6reduce18DeviceReduceKernelINS2_10policy_hubIlyN4cuda3std3__44plusIlEEE10Policy1000EN6thrust24THRUST_300001_SM_1000_NS18transform_iteratorI8not_zeroNSD_6detail15normal_iteratorINSD_10device_ptrIiEEEEllEEyS9_lNS7_10__identityEEEvT0_PT3_T1_NS0_13GridEvenShareISQ_EET2_T4_E12temp_storage+40];
	add.s64 	%rd365, %rd363, %rd364;
	ld.shared.u64 	%rd366, [_ZZN3cub18CUB_300001_SM_10006detail6reduce18DeviceReduceKernelINS2_10policy_hubIlyN4cuda3std3__44plusIlEEE10Policy1000EN6thrust24THRUST_300001_SM_1000_NS18transform_iteratorI8not_zeroNSD_6detail15normal_iteratorINSD_10device_ptrIiEEEEllEEyS9_lNS7_10__identityEEEvT0_PT3_T1_NS0_13GridEvenShareISQ_EET2_T4_E12temp_storage+48];
	add.s64 	%rd367, %rd365, %rd366;
	ld.shared.u64 	%rd368, [_ZZN3cub18CUB_300001_SM_10006detail6reduce18DeviceReduceKernelINS2_10policy_hubIlyN4cuda3std3__44plusIlEEE10Policy1000EN6thrust24THRUST_300001_SM_1000_NS18transform_iteratorI8not_zeroNSD_6detail15normal_iteratorINSD_10device_ptrIiEEEEllEEyS9_lNS7_10__identityEEEvT0_PT3_T1_NS0_13GridEvenShareISQ_EET2_T4_E12temp_storage+56];
	add.s64 	%rd369, %rd367, %rd368;
	ld.shared.u64 	%rd370, [_ZZN3cub18CUB_300001_SM_10006detail6reduce18DeviceReduceKernelINS2_10policy_hubIlyN4cuda3std3__44plusIlEEE10Policy1000EN6thrust24THRUST_300001_SM_1000_NS18transform_iteratorI8not_zeroNSD_6detail15normal_iteratorINSD_10device_ptrIiEEEEllEEyS9_lNS7_10__identityEEEvT0_PT3_T1_NS0_13GridEvenShareISQ_EET2_T4_E12temp_storage+64];
	add.s64 	%rd371, %rd369, %rd370;
	ld.shared.u64 	%rd372, [_ZZN3cub18CUB_300001_SM_10006detail6reduce18DeviceReduceKernelINS2_10policy_hubIlyN4cuda3std3__44plusIlEEE10Policy1000EN6thrust24THRUST_300001_SM_1000_NS18transform_iteratorI8not_zeroNSD_6detail15normal_iteratorINSD_10device_ptrIiEEEEllEEyS9_lNS7_10__identityEEEvT0_PT3_T1_NS0_13GridEvenShareISQ_EET2_T4_E12temp_storage+72];
	add.s64 	%rd373, %rd371, %rd372;
	ld.shared.u64 	%rd374, [_ZZN3cub18CUB_300001_SM_10006detail6reduce18DeviceReduceKernelINS2_10policy_hubIlyN4cuda3std3__44plusIlEEE10Policy1000EN6thrust24THRUST_300001_SM_1000_NS18transform_iteratorI8not_zeroNSD_6detail15normal_iteratorINSD_10device_ptrIiEEEEllEEyS9_lNS7_10__identityEEEvT0_PT3_T1_NS0_13GridEvenShareISQ_EET2_T4_E12temp_storage+80];
	add.s64 	%rd375, %rd373, %rd374;
	ld.shared.u64 	%rd376, [_ZZN3cub18CUB_300001_SM_10006detail6reduce18DeviceReduceKernelINS2_10policy_hubIlyN4cuda3std3__44plusIlEEE10Policy1000EN6thrust24THRUST_300001_SM_1000_NS18transform_iteratorI8not_zeroNSD_6detail15normal_iteratorINSD_10device_ptrIiEEEEllEEyS9_lNS7_10__identityEEEvT0_PT3_T1_NS0_13GridEvenShareISQ_EET2_T4_E12temp_storage+88];
	add.s64 	%rd377, %rd375, %rd376;
	ld.shared.u64 	%rd378, [_ZZN3cub18CUB_300001_SM_10006detail6reduce18DeviceReduceKernelINS2_10policy_hubIlyN4cuda3std3__44plusIlEEE10Policy1000EN6thrust24THRUST_300001_SM_1000_NS18transform_iteratorI8not_zeroNSD_6detail15normal_iteratorINSD_10device_ptrIiEEEEllEEyS9_lNS7_10__identityEEEvT0_PT3_T1_NS0_13GridEvenShareISQ_EET2_T4_E12temp_storage+96];
	add.s64 	%rd379, %rd377, %rd378;
	ld.shared.u64 	%rd380, [_ZZN3cub18CUB_300001_SM_10006detail6reduce18DeviceReduceKernelINS2_10policy_hubIlyN4cuda3std3__44plusIlEEE10Policy1000EN6thrust24THRUST_300001_SM_1000_NS18transform_iteratorI8not_zeroNSD_6detail15normal_iteratorINSD_10device_ptrIiEEEEllEEyS9_lNS7_10__identityEEEvT0_PT3_T1_NS0_13GridEvenShareISQ_EET2_T4_E12temp_storage+104];
	add.s64 	%rd381, %rd379, %rd380;
	ld.shared.u64 	%rd382, [_ZZN3cub18CUB_300001_SM_10006detail6reduce18DeviceReduceKernelINS2_10policy_hubIlyN4cuda3std3__44plusIlEEE10Policy1000EN6thrust24THRUST_300001_SM_1000_NS18transform_iteratorI8not_zeroNSD_6detail15normal_iteratorINSD_10device_ptrIiEEEEllEEyS9_lNS7_10__identityEEEvT0_PT3_T1_NS0_13GridEvenShareISQ_EET2_T4_E12temp_storage+112];
	add.s64 	%rd383, %rd381, %rd382;
	ld.shared.u64 	%rd384, [_ZZN3cub18CUB_300001_SM_10006detail6reduce18DeviceReduceKernelINS2_10policy_hubIlyN4cuda3std3__44plusIlEEE10Policy1000EN6thrust24THRUST_300001_SM_1000_NS18transform_iteratorI8not_zeroNSD_6detail15normal_iteratorINSD_10device_ptrIiEEEEllEEyS9_lNS7_10__identityEEEvT0_PT3_T1_NS0_13GridEvenShareISQ_EET2_T4_E12temp_storage+120];
	add.s64 	%rd385, %rd383, %rd384;
	ld.shared.u64 	%rd386, [_ZZN3cub18CUB_300001_SM_10006detail6reduce18DeviceReduceKernelINS2_10policy_hubIlyN4cuda3std3__44plusIlEEE10Policy1000EN6thrust24THRUST_300001_SM_1000_NS18transform_iteratorI8not_zeroNSD_6detail15normal_iteratorINSD_10device_ptrIiEEEEllEEyS9_lNS7_10__identityEEEvT0_PT3_T1_NS0_13GridEvenShareISQ_EET2_T4_E12temp_storage+128];
	add.s64 	%rd387, %rd385, %rd386;
	ld.shared.u64 	%rd388, [_ZZN3cub18CUB_300001_SM_10006detail6reduce18DeviceReduceKernelINS2_10policy_hubIlyN4cuda3std3__44plusIlEEE10Policy1000EN6thrust24THRUST_300001_SM_1000_NS18transform_iteratorI8not_zeroNSD_6detail15normal_iteratorINSD_10device_ptrIiEEEEllEEyS9_lNS7_10__identityEEEvT0_PT3_T1_NS0_13GridEvenShareISQ_EET2_T4_E12temp_storage+136];
	add.s64 	%rd419, %rd387, %rd388;
	bra.uni 	$L__BB16_46;
$L__BB16_21:
	// begin inline asm
	mov.u32 %r218, %laneid;
	// end inline asm
	and.b32  	%r269, %r5, 992;
	add.s32 	%r270, %r269, 32;
	setp.gt.s32 	%p107, %r270, %r4;
	not.b32 	%r271, %r269;
	add.s32 	%r272, %r4, %r271;
	selp.b32 	%r267, %r272, 31, %p107;
	mov.b64 	{%r220, %r225}, %rd403;
	mov.b32 	%r226, 1;
	mov.b32 	%r268, -1;
	// begin inline asm
	shfl.sync.down.b32 %r219, %r220, %r226, %r267, %r268;
	// end inline asm
	// begin inline asm
	shfl.sync.down.b32 %r224, %r225, %r226, %r267, %r268;
	// end inline asm
	mov.b64 	%rd288, {%r219, %r224};
	setp.lt.s32 	%p108, %r218, %r267;
	selp.b64 	%rd289, %rd288, 0, %p108;
	add.s64 	%rd290, %rd289, %rd403;
	mov.b64 	{%r230, %r235}, %rd290;
	mov.b32 	%r236, 2;
	// begin inline asm
	shfl.sync.down.b32 %r229, %r230, %r236, %r267, %r268;
	// end inline asm
	// begin inline asm
	shfl.sync.down.b32 %r234, %r235, %r236, %r267, %r268;
	// end inline asm
	mov.b64 	%rd291, {%r229, %r234};
	add.s32 	%r273, %r218, 2;
	setp.gt.s32 	%p109, %r273, %r267;
	selp.b64 	%rd292, 0, %rd291, %p109;
	add.s64 	%rd293, %rd292, %rd290;
	mov.b64 	{%r240, %r245}, %rd293;
	mov.b32 	%r246, 4;
	// begin inline asm
	shfl.sync.down.b32 %r239, %r240, %r246, %r267, %r268;
	// end inline asm
	// begin inline asm
	shfl.sync.down.b32 %r244, %r245, %r246, %r267, %r268;
	// end inline asm
	mov.b64 	%rd294, {%r239, %r244};
	add.s32 	%r274, %r218, 4;
	setp.gt.s32 	%p110, %r274, %r267;
	selp.b64 	%rd295, 0, %rd294, %p110;
	add.s64 	%rd296, %rd295, %rd293;
	mov.b64 	{%r250, %r255}, %rd296;
	mov.b32 	%r256, 8;
	// begin inline asm
	shfl.sync.down.b32 %r249, %r250, %r256, %r267, %r268;
	// end inline asm
	// begin inline asm
	shfl.sync.down.b32 %r254, %r255, %r256, %r267, %r268;
	// end inline asm
	mov.b64 	%rd297, {%r249, %r254};
	add.s32 	%r275, %r218, 8;
	setp.gt.s32 	%p111, %r275, %r267;
	selp.b64 	%rd298, 0, %rd297, %p111;
	add.s64 	%rd299, %rd298, %rd296;
	mov.b64 	{%r260, %r265}, %rd299;
	mov.b32 	%r266, 16;
	// begin inline asm
	shfl.sync.down.b32 %r259, %r260, %r266, %r267, %r268;
	// end inline asm
	// begin inline asm
	shfl.sync.down.b32 %r264, %r265, %r266, %r267, %r268;
	// end inline asm
	mov.b64 	%rd300, {%r259, %r264};
	add.s32 	%r276, %r218, 16;
	setp.gt.s32 	%p112, %r276, %r267;
	selp.b64 	%rd301, 0, %rd300, %p112;
	add.s64 	%rd419, %rd301, %rd299;
	setp.ne.s32 	%p113, %r218, 0;
	@%p113 bra 	$L__BB16_23;
	shr.u32 	%r277, %r5, 2;
	and.b32  	%r278, %r277, 248;
	mov.u32 	%r279, _ZZN3cub18CUB_300001_SM_10006detail6reduce18DeviceReduceKernelINS2_10policy_hubIlyN4cuda3std3__44plusIlEEE10Policy1000EN6thrust24THRUST_300001_SM_1000_NS18transform_iteratorI8not_zeroNSD_6detail15normal_iteratorINSD_10device_ptrIiEEEEllEEyS9_lNS7_10__identityEEEvT0_PT3_T1_NS0_13GridEvenShareISQ_EET2_T4_E12temp_storage;
	add.s32 	%r280, %r279, %r278;
	st.shared.u64 	[%r280+16], %rd419;
$L__BB16_23:
	bar.sync 	0;
	setp.ne.s32 	%p114, %r5, 0;
	@%p114 bra 	$L__BB16_46;
	setp.gt.s32 	%p115, %r4, 32;
	ld.shared.u64 	%rd302, [_ZZN3cub18CUB_300001_SM_10006detail6reduce18DeviceReduceKernelINS2_10policy_hubIlyN4cuda3std3__44plusIlEEE10Policy1000EN6thrust24THRUST_300001_SM_1000_NS18transform_iteratorI8not_zeroNSD_6detail15normal_iteratorINSD_10device_ptrIiEEEEllEEyS9_lNS7_10__identityEEEvT0_PT3_T1_NS0_13GridEvenShareISQ_EET2_T4_E12temp_storage+24];
	selp.b64 	%rd303, %rd302, 0, %p115;
	add.s64 	%rd304, %rd303, %rd419;
	setp.gt.s32 	%p116, %r4, 64;
	ld.shared.u64 	%rd305, [_ZZN3cub18CUB_300001_SM_10006detail6reduce18DeviceReduceKernelINS2_10policy_hubIlyN4cuda3std3__44plusIlEEE10Policy1000EN6thrust24THRUST_300001_SM_1000_NS18transform_iteratorI8not_zeroNSD_6detail15normal_iteratorINSD_10device_ptrIiEEEEllEEyS9_lNS7_10__identityEEEvT0_PT3_T1_NS0_13GridEvenShareISQ_EET2_T4_E12temp_storage+32];
	selp.b64 	%rd306, %rd305, 0, %p116;
	add.s64 	%rd307, %rd304, %rd306;
	setp.gt.s32 	%p117, %r4, 96;
	ld.shared.u64 	%rd308, [_ZZN3cub18CUB_300001_SM_10006detail6reduce18DeviceReduceKernelINS2_10policy_hubIlyN4cuda3std3__44plusIlEEE10Policy1000EN6thrust24THRUST_300001_SM_1000_NS18transform_iteratorI8not_zeroNSD_6detail15normal_iteratorINSD_10device_ptrIiEEEEllEEyS9_lNS7_10__identityEEEvT0_PT3_T1_NS0_13GridEvenShareISQ_EET2_T4_E12temp_storage+40];
	selp.b64 	%rd309, %rd308, 0, %p117;
	add.s64 	%rd310, %rd307, %rd309;
	setp.gt.s32 	%p118, %r4, 128;
	ld.shared.u64 	%rd311, [_ZZN3cub18CUB_300001_SM_10006detail6reduce18DeviceReduceKernelINS2_10policy_hubIlyN4cuda3std3__44plusIlEEE10Policy1000EN6thrust24THRUST_300001_SM_1000_NS18transform_iteratorI8not_zeroNSD_6detail15normal_iteratorINSD_10device_ptrIiEEEEllEEyS9_lNS7_10__identityEEEvT0_PT3_T1_NS0_13GridEvenShareISQ_EET2_T4_E12temp_storage+48];
	selp.b64 	%rd312, %rd311, 0, %p118;
	add.s64 	%rd313, %rd310, %rd312;
	setp.gt.s32 	%p119, %r4, 160;
	ld.shared.u64 	%rd314, [_ZZN3cub18CUB_300001_SM_10006detail6reduce18DeviceReduceKernelINS2_10policy_hubIlyN4cuda3std3__44plusIlEEE10Policy1000EN6thrust24THRUST_300001_SM_1000_NS18transform_iteratorI8not_zeroNSD_6detail15normal_iteratorINSD_10device_ptrIiEEEEllEEyS9_lNS7_10__identityEEEvT0_PT3_T1_NS0_13GridEvenShareISQ_EET2_T4_E12temp_storage+56];
	selp.b64 	%rd315, %rd314, 0, %p119;
	add.s64 	%rd316, %rd313, %rd315;
	setp.gt.s32 	%p120, %r4, 192;
	ld.shared.u64 	%rd317, [_ZZN3cub18CUB_300001_SM_10006detail6reduce18DeviceReduceKernelINS2_10policy_hubIlyN4cuda3std3__44plusIlEEE10Policy1000EN6thrust24THRUST_300001_SM_1000_NS18transform_iteratorI8not_zeroNSD_6detail15normal_iteratorINSD_10device_ptrIiEEEEllEEyS9_lNS7_10__identityEEEvT0_PT3_T1_NS0_13GridEvenShareISQ_EET2_T4_E12temp_storage+64];
	selp.b64 	%rd318, %rd317, 0, %p120;
	add.s64 	%rd319, %rd316, %rd318;
	setp.gt.s32 	%p121, %r4, 224;
	ld.shared.u64 	%rd320, [_ZZN3cub18CUB_300001_SM_10006detail6reduce18DeviceReduceKernelINS2_10policy_hubIlyN4cuda3std3__44plusIlEEE10Policy1000EN6thrust24THRUST_300001_SM_1000_NS18transform_iteratorI8not_zeroNSD_6detail15normal_iteratorINSD_10device_ptrIiEEEEllEEyS9_lNS7_10__identityEEEvT0_PT3_T1_NS0_13GridEvenShareISQ_EET2_T4_E12temp_storage+72];
	selp.b64 	%rd321, %rd320, 0, %p121;
	add.s64 	%rd322, %rd319, %rd321;
	setp.gt.s32 	%p122, %r4, 256;
	ld.shared.u64 	%rd323, [_ZZN3cub18CUB_300001_SM_10006detail6reduce18DeviceReduceKernelINS2_10policy_hubIlyN4cuda3std3__44plusIlEEE10Policy1000EN6thrust24THRUST_300001_SM_1000_NS18transform_iteratorI8not_zeroNSD_6detail15normal_iteratorINSD_10device_ptrIiEEEEllEEyS9_lNS7_10__identityEEEvT0_PT3_T1_NS0_13GridEvenShareISQ_EET2_T4_E12temp_storage+80];
	selp.b64 	%rd324, %rd323, 0, %p122;
	add.s64 	%rd325, %rd322, %rd324;
	setp.gt.s32 	%p123, %r4, 288;
	ld.shared.u64 	%rd326, [_ZZN3cub18CUB_300001_SM_10006detail6reduce18DeviceReduceKernelINS2_10policy_hubIlyN4cuda3std3__44plusIlEEE10Policy1000EN6thrust24THRUST_300001_SM_1000_NS18transform_iteratorI8not_zeroNSD_6detail15normal_iteratorINSD_10device_ptrIiEEEEllEEyS9_lNS7_10__identityEEEvT0_PT3_T1_NS0_13GridEvenShareISQ_EET2_T4_E12temp_storage+88];
	selp.b64 	%rd327, %rd326, 0, %p123;
	add.s64 	%rd328, %rd325, %rd327;
	setp.gt.s32 	%p124, %r4, 320;
	ld.shared.u64 	%rd329, [_ZZN3cub18CUB_300001_SM_10006detail6reduce18DeviceReduceKernelINS2_10policy_hubIlyN4cuda3std3__44plusIlEEE10Policy1000EN6thrust24THRUST_300001_SM_1000_NS18transform_iteratorI8not_zeroNSD_6detail15normal_iteratorINSD_10device_ptrIiEEEEllEEyS9_lNS7_10__identityEEEvT0_PT3_T1_NS0_13GridEvenShareISQ_EET2_T4_E12temp_storage+96];
	selp.b64 	%rd330, %rd329, 0, %p124;
	add.s64 	%rd331, %rd328, %rd330;
	setp.gt.s32 	%p125, %r4, 352;
	ld.shared.u64 	%rd332, [_ZZN3cub18CUB_300001_SM_10006detail6reduce18DeviceReduceKernelINS2_10policy_hubIlyN4cuda3std3__44plusIlEEE10Policy1000EN6thrust24THRUST_300001_SM_1000_NS18transform_iteratorI8not_zeroNSD_6detail15normal_iteratorINSD_10device_ptrIiEEEEllEEyS9_lNS7_10__identityEEEvT0_PT3_T1_NS0_13GridEvenShareISQ_EET2_T4_E12temp_storage+104];
	selp.b64 	%rd333, %rd332, 0, %p125;
	add.s64 	%rd334, %rd331, %rd333;
	setp.gt.s32 	%p126, %r4, 384;
	ld.shared.u64 	%rd335, [_ZZN3cub18CUB_300001_SM_10006detail6reduce18DeviceReduceKernelINS2_10policy_hubIlyN4cuda3std3__44plusIlEEE10Policy1000EN6thrust24THRUST_300001_SM_1000_NS18transform_iteratorI8not_zeroNSD_6detail15normal_iteratorINSD_10device_ptrIiEEEEllEEyS9_lNS7_10__identityEEEvT0_PT3_T1_NS0_13GridEvenShareISQ_EET2_T4_E12temp_storage+112];
	selp.b64 	%rd336, %rd335, 0, %p126;
	add.s64 	%rd337, %rd334, %rd336;
	setp.gt.s32 	%p127, %r4, 416;
	ld.shared.u64 	%rd338, [_ZZN3cub18CUB_300001_SM_10006detail6reduce18DeviceReduceKernelINS2_10policy_hubIlyN4cuda3std3__44plusIlEEE10Policy1000EN6thrust24THRUST_300001_SM_1000_NS18transform_iteratorI8not_zeroNSD_6detail15normal_iteratorINSD_10device_ptrIiEEEEllEEyS9_lNS7_10__identityEEEvT0_PT3_T1_NS0_13GridEvenShareISQ_EET2_T4_E12temp_storage+120];
	selp.b64 	%rd339, %rd338, 0, %p127;
	add.s64 	%rd340, %rd337, %rd339;
	setp.gt.s32 	%p128, %r4, 448;
	ld.shared.u64 	%rd341, [_ZZN3cub18CUB_300001_SM_10006detail6reduce18DeviceReduceKernelINS2_10policy_hubIlyN4cuda3std3__44plusIlEEE10Policy1000EN6thrust24THRUST_300001_SM_1000_NS18transform_iteratorI8not_zeroNSD_6detail15normal_iteratorINSD_10device_ptrIiEEEEllEEyS9_lNS7_10__identityEEEvT0_PT3_T1_NS0_13GridEvenShareISQ_EET2_T4_E12temp_storage+128];
	selp.b64 	%rd342, %rd341, 0, %p128;
	add.s64 	%rd343, %rd340, %rd342;
	setp.gt.s32 	%p129, %r4, 480;
	ld.shared.u64 	%rd344, [_ZZN3cub18CUB_300001_SM_10006detail6reduce18DeviceReduceKernelINS2_10policy_hubIlyN4cuda3std3__44plusIlEEE10Policy1000EN6thrust24THRUST_300001_SM_1000_NS18transform_iteratorI8not_zeroNSD_6detail15normal_iteratorINSD_10device_ptrIiEEEEllEEyS9_lNS7_10__identityEEEvT0_PT3_T1_NS0_13GridEvenShareISQ_EET2_T4_E12temp_storage+136];
	selp.b64 	%rd345, %rd344, 0, %p129;
	add.s64 	%rd419, %rd343, %rd345;
	bra.uni 	$L__BB16_46;
$L__BB16_25:
	cvt.u32.u64 	%r52, %rd4;
	mov.u32 	%r27, %tid.x;
	add.s32 	%r53, %r52, %r27;
	mul.wide.u32 	%rd65, %r53, 4;
	add.s64 	%rd66, %rd2, %rd65;
	ld.global.u32 	%r54, [%rd66];
	setp.ne.s32 	%p2, %r54, 0;
	selp.u64 	%rd67, 1, 0, %p2;
	ld.global.u32 	%r55, [%rd66+2048];
	setp.ne.s32 	%p3, %r55, 0;
	selp.u64 	%rd68, 1, 0, %p3;
	ld.global.u32 	%r56, [%rd66+4096];
	setp.ne.s32 	%p4, %r56, 0;
	selp.u64 	%rd69, 1, 0, %p4;
	ld.global.u32 	%r57, [%rd66+6144];
	setp.ne.s32 	%p5, %r57, 0;
	selp.u64 	%rd70, 1, 0, %p5;
	ld.global.u32 	%r58, [%rd66+8192];
	setp.ne.s32 	%p6, %r58, 0;
	selp.u64 	%rd71, 1, 0, %p6;
	ld.global.u32 	%r59, [%rd66+10240];
	setp.ne.s32 	%p7, %r59, 0;
	selp.u64 	%rd72, 1, 0, %p7;
	ld.global.u32 	%r60, [%rd66+12288];
	setp.ne.s32 	%p8, %r60, 0;
	selp.u64 	%rd73, 1, 0, %p8;
	add.s64 	%rd74, %rd68, %rd67;
	add.s64 	%rd75, %rd74, %rd69;
	add.s64 	%rd76, %rd75, %rd70;
	add.s64 	%rd77, %rd76, %rd71;
	add.s64 	%rd78, %rd77, %rd72;
	add.s64 	%rd418, %rd78, %rd73;
	setp.lt.u64 	%p9, %rd5, %rd3;
	@%p9 bra 	$L__BB16_42;
	cvt.u32.u64 	%r62, %rd3;
	cvt.u64.u32 	%rd30, %r27;
	add.s64 	%rd405, %rd4, %rd3;
	cvt.u32.u64 	%r28, %rd1;
	not.b32 	%r64, %r27;
	add.s32 	%r65, %r64, %r28;
	sub.s32 	%r66, %r65, %r62;
	sub.s32 	%r345, %r66, %r52;
	add.s64 	%rd79, %rd405, %rd30;
	shl.b64 	%rd80, %rd79, 2;
	add.s64 	%rd81, %rd80, %rd2;
	add.s64 	%rd404, %rd81, 16384;
	mov.b32 	%r346, 0;
	mov.u64 	%rd406, %rd4;
$L__BB16_27:
	cvt.s64.s32 	%rd37, %r50;
	add.s64 	%rd406, %rd406, %rd37;
	add.s64 	%rd82, %rd1, -3584;
	setp.gt.u64 	%p10, %rd406, %rd82;
	@%p10 bra 	$L__BB16_29;
	mul.lo.s32 	%r68, %r1, 3584;
	cvt.s64.s32 	%rd83, %r68;
	add.s64 	%rd84, %rd406, %rd30;
	shl.b64 	%rd85, %rd84, 2;
	add.s64 	%rd86, %rd2, %rd85;
	ld.global.u32 	%r69, [%rd86];
	setp.ne.s32 	%p11, %r69, 0;
	selp.u64 	%rd87, 1, 0, %p11;
	ld.global.u32 	%r70, [%rd86+2048];
	setp.ne.s32 	%p12, %r70, 0;
	selp.u64 	%rd88, 1, 0, %p12;
	ld.global.u32 	%r71, [%rd86+4096];
	setp.ne.s32 	%p13, %r71, 0;
	selp.u64 	%rd89, 1, 0, %p13;
	ld.global.u32 	%r72, [%rd86+6144];
	setp.ne.s32 	%p14, %r72, 0;
	selp.u64 	%rd90, 1, 0, %p14;
	ld.global.u32 	%r73, [%rd86+8192];
	setp.ne.s32 	%p15, %r73, 0;
	selp.u64 	%rd91, 1, 0, %p15;
	ld.global.u32 	%r74, [%rd86+10240];
	setp.ne.s32 	%p16, %r74, 0;
	selp.u64 	%rd92, 1, 0, %p16;
	ld.global.u32 	%r75, [%rd86+12288];
	setp.ne.s32 	%p17, %r75, 0;
	selp.u64 	%rd93, 1, 0, %p17;
	add.s64 	%rd94, %rd418, %rd87;
	add.s64 	%rd95, %rd94, %rd88;
	add.s64 	%rd96, %rd95, %rd89;
	add.s64 	%rd97, %rd96, %rd90;
	add.s64 	%rd98, %rd97, %rd91;
	add.s64 	%rd99, %rd98, %rd92;
	add.s64 	%rd418, %rd99, %rd93;
	sub.s64 	%rd100, %rd1, %rd406;
	setp.lt.u64 	%p18, %rd100, %rd83;
	add.s32 	%r346, %r346, 1;
	add.s64 	%rd405, %rd405, %rd83;
	sub.s32 	%r345, %r345, %r68;
	mul.wide.s32 	%rd101, %r68, 4;
	add.s64 	%rd404, %rd404, %rd101;
	@%p18 bra 	$L__BB16_42;
	bra.uni 	$L__BB16_27;
$L__BB16_29:
	setp.le.u64 	%p19, %rd1, %rd406;
	cvt.u32.u64 	%r76, %rd406;
	cvt.u32.u64 	%r77, %rd1;
	sub.s32 	%r78, %r77, %r76;
	setp.ge.s32 	%p20, %r27, %r78;
	or.pred  	%p21, %p19, %p20;
	@%p21 bra 	$L__BB16_42;
	cvt.u32.u64 	%r80, %rd37;
	cvt.u32.u64 	%r81, %rd4;
	not.b32 	%r82, %r27;
	add.s32 	%r83, %r82, %r28;
	add.s32 	%r84, %r80, %r81;
	sub.s32 	%r85, %r83, %r84;
	mul.lo.s32 	%r86, %r1, %r346;
	mad.lo.s32 	%r87, %r86, -3584, %r85;
	shr.u32 	%r88, %r87, 9;
	add.s32 	%r34, %r88, 1;
	and.b32  	%r35, %r34, 15;
	setp.lt.u32 	%p22, %r87, 7680;
	mov.u32 	%r349, %r27;
	@%p22 bra 	$L__BB16_33;
	shr.u32 	%r89, %r345, 9;
	add.s32 	%r90, %r89, 1;
	and.b32  	%r91, %r90, 16777200;
	neg.s32 	%r347, %r91;
	mov.u32 	%r349, %r27;
$L__BB16_32:
	.pragma "nounroll";
	ld.global.u32 	%r92, [%rd404+-16384];
	setp.ne.s32 	%p23, %r92, 0;
	selp.u64 	%rd103, 1, 0, %p23;
	add.s64 	%rd104, %rd418, %rd103;
	ld.global.u32 	%r93, [%rd404+-14336];
	setp.ne.s32 	%p24, %r93, 0;
	selp.u64 	%rd105, 1, 0, %p24;
	add.s64 	%rd106, %rd104, %rd105;
	ld.global.u32 	%r94, [%rd404+-12288];
	setp.ne.s32 	%p25, %r94, 0;
	selp.u64 	%rd107, 1, 0, %p25;
	add.s64 	%rd108, %rd106, %rd107;
	ld.global.u32 	%r95, [%rd404+-10240];
	setp.ne.s32 	%p26, %r95, 0;
	selp.u64 	%rd109, 1, 0, %p26;
	add.s64 	%rd110, %rd108, %rd109;
	ld.global.u32 	%r96, [%rd404+-8192];
	setp.ne.s32 	%p27, %r96, 0;
	selp.u64 	%rd111, 1, 0, %p27;
	add.s64 	%rd112, %rd110, %rd111;
	ld.global.u32 	%r97, [%rd404+-6144];
	setp.ne.s32 	%p28, %r97, 0;
	selp.u64 	%rd113, 1, 0, %p28;
	add.s64 	%rd114, %rd112, %rd113;
	ld.global.u32 	%r98, [%rd404+-4096];
	setp.ne.s32 	%p29, %r98, 0;
	selp.u64 	%rd115, 1, 0, %p29;
	add.s64 	%rd116, %rd114, %rd115;
	ld.global.u32 	%r99, [%rd404+-2048];
	setp.ne.s32 	%p30, %r99, 0;
	selp.u64 	%rd117, 1, 0, %p30;
	add.s64 	%rd118, %rd116, %rd117;
	ld.global.u32 	%r100, [%rd404];
	setp.ne.s32 	%p31, %r100, 0;
	selp.u64 	%rd119, 1, 0, %p31;
	add.s64 	%rd120, %rd118, %rd119;
	ld.global.u32 	%r101, [%rd404+2048];
	setp.ne.s32 	%p32, %r101, 0;
	selp.u64 	%rd121, 1, 0, %p32;
	add.s64 	%rd122, %rd120, %rd121;
	ld.global.u32 	%r102, [%rd404+4096];
	setp.ne.s32 	%p33, %r102, 0;
	selp.u64 	%rd123, 1, 0, %p33;
	add.s64 	%rd124, %rd122, %rd123;
	ld.global.u32 	%r103, [%rd404+6144];
	setp.ne.s32 	%p34, %r103, 0;
	selp.u64 	%rd125, 1, 0, %p34;
	add.s64 	%rd126, %rd124, %rd125;
	ld.global.u32 	%r104, [%rd404+8192];
	setp.ne.s32 	%p35, %r104, 0;
	selp.u64 	%rd127, 1, 0, %p35;
	add.s64 	%rd128, %rd126, %rd127;
	ld.global.u32 	%r105, [%rd404+10240];
	setp.ne.s32 	%p36, %r105, 0;
	selp.u64 	%rd129, 1, 0, %p36;
	add.s64 	%rd130, %rd128, %rd129;
	ld.global.u32 	%r106, [%rd404+12288];
	setp.ne.s32 	%p37, %r106, 0;
	selp.u64 	%rd131, 1, 0, %p37;
	add.s64 	%rd132, %rd130, %rd131;
	ld.global.u32 	%r107, [%rd404+14336];
	setp.ne.s32 	%p38, %r107, 0;
	selp.u64 	%rd133, 1, 0, %p38;
	add.s64 	%rd418, %rd132, %rd133;
	add.s32 	%r349, %r349, 8192;
	add.s32 	%r347, %r347, 16;
	add.s64 	%rd404, %rd404, 32768;
	setp.ne.s32 	%p39, %r347, 0;
	@%p39 bra 	$L__BB16_32;
$L__BB16_33:
	setp.eq.s32 	%p40, %r35, 0;
	@%p40 bra 	$L__BB16_42;
	and.b32  	%r42, %r34, 7;
	setp.lt.u32 	%p41, %r35, 8;
	@%p41 bra 	$L__BB16_36;
	cvt.u64.u32 	%rd135, %r349;
	add.s64 	%rd136, %rd406, %rd135;
	shl.b64 	%rd137, %rd136, 2;
	add.s64 	%rd138, %rd2, %rd137;
	ld.global.u32 	%r108, [%rd138];
	setp.ne.s32 	%p42, %r108, 0;
	selp.u64 	%rd139, 1, 0, %p42;
	add.s64 	%rd140, %rd418, %rd139;
	ld.global.u32 	%r109, [%rd138+2048];
	setp.ne.s32 	%p43, %r109, 0;
	selp.u64 	%rd141, 1, 0, %p43;
	add.s64 	%rd142, %rd140, %rd141;
	ld.global.u32 	%r110, [%rd138+4096];
	setp.ne.s32 	%p44, %r110, 0;
	selp.u64 	%rd143, 1, 0, %p44;
	add.s64 	%rd144, %rd142, %rd143;
	ld.global.u32 	%r111, [%rd138+6144];
	setp.ne.s32 	%p45, %r111, 0;
	selp.u64 	%rd145, 1, 0, %p45;
	add.s64 	%rd146, %rd144, %rd145;
	ld.global.u32 	%r112, [%rd138+8192];
	setp.ne.s32 	%p46, %r112, 0;
	selp.u64 	%rd147, 1, 0, %p46;
	add.s64 	%rd148, %rd146, %rd147;
	ld.global.u32 	%r113, [%rd138+10240];
	setp.ne.s32 	%p47, %r113, 0;
	selp.u64 	%rd149, 1, 0, %p47;
	add.s64 	%rd150, %rd148, %rd149;
	ld.global.u32 	%r114, [%rd138+12288];
	setp.ne.s32 	%p48, %r114, 0;
	selp.u64 	%rd151, 1, 0, %p48;
	add.s64 	%rd152, %rd150, %rd151;
	ld.global.u32 	%r115, [%rd138+14336];
	setp.ne.s32 	%p49, %r115, 0;
	selp.u64 	%rd153, 1, 0, %p49;
	add.s64 	%rd418, %rd152, %rd153;
	add.s32 	%r349, %r349, 4096;
$L__BB16_36:
	setp.eq.s32 	%p50, %r42, 0;
	@%p50 bra 	$L__BB16_42;
	setp.lt.u32 	%p51, %r42, 4;
	@%p51 bra 	$L__BB16_39;
	cvt.u64.u32 	%rd155, %r349;
	add.s64 	%rd156, %rd406, %rd155;
	shl.b64 	%rd157, %rd156, 2;
	add.s64 	%rd158, %rd2, %rd157;
	ld.global.u32 	%r116, [%rd158];
	setp.ne.s32 	%p52, %r116, 0;
	selp.u64 	%rd159, 1, 0, %p52;
	add.s64 	%rd160, %rd418, %rd159;
	ld.global.u32 	%r117, [%rd158+2048];
	setp.ne.s32 	%p53, %r117, 0;
	selp.u64 	%rd161, 1, 0, %p53;
	add.s64 	%rd162, %rd160, %rd161;
	ld.global.u32 	%r118, [%rd158+4096];
	setp.ne.s32 	%p54, %r118, 0;
	selp.u64 	%rd163, 1, 0, %p54;
	add.s64 	%rd164, %rd162, %rd163;
	ld.global.u32 	%r119, [%rd158+6144];
	setp.ne.s32 	%p55, %r119, 0;
	selp.u64 	%rd165, 1, 0, %p55;
	add.s64 	%rd418, %rd164, %rd165;
	add.s32 	%r349, %r349, 2048;
$L__BB16_39:
	and.b32  	%r120, %r34, 3;
	setp.eq.s32 	%p56, %r120, 0;
	@%p56 bra 	$L__BB16_42;
	cvt.u64.u32 	%rd166, %r349;
	add.s64 	%rd167, %rd166, %rd405;
	shl.b64 	%rd168, %rd167, 2;
	add.s64 	%rd416, %rd2, %rd168;
	cvt.u16.u32 	%rs1, %r345;
	shr.u16 	%rs2, %rs1, 9;
	add.s16 	%rs3, %rs2, 1;
	cvt.u32.u16 	%r121, %rs3;
	and.b32  	%r122, %r121, 3;
	neg.s32 	%r352, %r122;
$L__BB16_41:
	.pragma "nounroll";
	ld.global.u32 	%r123, [%rd416];
	setp.ne.s32 	%p57, %r123, 0;
	selp.u64 	%rd169, 1, 0, %p57;
	add.s64 	%rd418, %rd418, %rd169;
	add.s64 	%rd416, %rd416, 2048;
	add.s32 	%r352, %r352, 1;
	setp.ne.s32 	%p58, %r352, 0;
	@%p58 bra 	$L__BB16_41;
$L__BB16_42:
	// begin inline asm
	mov.u32 %r124, %laneid;
	// end inline asm
	mov.b64 	{%r126, %r131}, %rd418;
	mov.b32 	%r132, 1;
	mov.b32 	%r173, 31;
	mov.b32 	%r174, -1;
	// begin inline asm
	shfl.sync.down.b32 %r125, %r126, %r132, %r173, %r174;
	// end inline asm
	// begin inline asm
	shfl.sync.down.b32 %r130, %r131, %r132, %r173, %r174;
	// end inline asm
	mov.b64 	%rd170, {%r125, %r130};
	setp.gt.s32 	%p59, %r124, 30;
	selp.b64 	%rd171, 0, %rd170, %p59;
	add.s64 	%rd172, %rd171, %rd418;
	mov.b64 	{%r136, %r141}, %rd172;
	mov.b32 	%r142, 2;
	// begin inline asm
	shfl.sync.down.b32 %r135, %r136, %r142, %r173, %r174;
	// end inline asm
	// begin inline asm
	shfl.sync.down.b32 %r140, %r141, %r142, %r173, %r174;
	// end inline asm
	mov.b64 	%rd173, {%r135, %r140};
	setp.gt.s32 	%p60, %r124, 29;
	selp.b64 	%rd174, 0, %rd173, %p60;
	add.s64 	%rd175, %rd174, %rd172;
	mov.b64 	{%r146, %r151}, %rd175;
	mov.b32 	%r152, 4;
	// begin inline asm
	shfl.sync.down.b32 %r145, %r146, %r152, %r173, %r174;
	// end inline asm
	// begin inline asm
	shfl.sync.down.b32 %r150, %r151, %r152, %r173, %r174;
	// end inline asm
	mov.b64 	%rd176, {%r145, %r150};
	setp.gt.s32 	%p61, %r124, 27;
	selp.b64 	%rd177, 0, %rd176, %p61;
	add.s64 	%rd178, %rd177, %rd175;
	mov.b64 	{%r156, %r161}, %rd178;
	mov.b32 	%r162, 8;
	// begin inline asm
	shfl.sync.down.b32 %r155, %r156, %r162, %r173, %r174;
	// end inline asm
	// begin inline asm
	shfl.sync.down.b32 %r160, %r161, %r162, %r173, %r174;
	// end inline asm
	mov.b64 	%rd179, {%r155, %r160};
	setp.gt.s32 	%p62, %r124, 23;
	selp.b64 	%rd180, 0, %rd179, %p62;
	add.s64 	%rd181, %rd180, %rd178;
	mov.b64 	{%r166, %r171}, %rd181;
	mov.b32 	%r172, 16;
	// begin inline asm
	shfl.sync.down.b32 %r165, %r166, %r172, %r173, %r174;
	// end inline asm
	// begin inline asm
	shfl.sync.down.b32 %r170, %r171, %r172, %r173, %r174;
	// end inline asm
	mov.b64 	%rd182, {%r165, %r170};
	setp.gt.s32 	%p63, %r124, 15;
	selp.b64 	%rd183, 0, %rd182, %p63;
	add.s64 	%rd419, %rd183, %rd181;
	setp.ne.s32 	%p64, %r124, 0;
	@%p64 bra 	$L__BB16_44;
	shr.u32 	%r175, %r27, 2;
	and.b32  	%r176, %r175, 248;
	mov.u32 	%r177, _ZZN3cub18CUB_300001_SM_10006detail6reduce18DeviceReduceKernelINS2_10policy_hubIlyN4cuda3std3__44plusIlEEE10Policy1000EN6thrust24THRUST_300001_SM_1000_NS18transform_iteratorI8not_zeroNSD_6detail15normal_iteratorINSD_10device_ptrIiEEEEllEEyS9_lNS7_10__identityEEEvT0_PT3_T1_NS0_13GridEvenShareISQ_EET2_T4_E12temp_storage;
	add.s32 	%r178, %r177, %r176;
	st.shared.u64 	[%r178+16], %rd419;
$L__BB16_44:
	bar.sync 	0;
	setp.ne.s32 	%p65, %r27, 0;
	@%p65 bra 	$L__BB16_46;
	ld.shared.u64 	%rd184, [_ZZN3cub18CUB_300001_SM_10006detail6reduce18DeviceReduceKernelINS2_10policy_hubIlyN4cuda3std3__44plusIlEEE10Policy1000EN6thrust24THRUST_300001_SM_1000_NS18transform_iteratorI8not_zeroNSD_6detail15normal_iteratorINSD_10device_ptrIiEEEEllEEyS9_lNS7_10__identityEEEvT0_PT3_T1_NS0_13GridEvenShareISQ_EET2_T4_E12temp_storage+24];
	add.s64 	%rd185, %rd184, %rd419;
	ld.shared.u64 	%rd186, [_ZZN3cub18CUB_300001_SM_10006detail6reduce18DeviceReduceKernelINS2_10policy_hubIlyN4cuda3std3__44plusIlEEE10Policy1000EN6thrust24THRUST_300001_SM_1000_NS18transform_iteratorI8not_zeroNSD_6detail15normal_iteratorINSD_10device_ptrIiEEEEllEEyS9_lNS7_10__identityEEEvT0_PT3_T1_NS0_13GridEvenShareISQ_EET2_T4_E12temp_storage+32];
	add.s64 	%rd187, %rd185, %rd186;
	ld.shared.u64 	%rd188, [_ZZN3cub18CUB_300001_SM_10006detail6reduce18DeviceReduceKernelINS2_10policy_hubIlyN4cuda3std3__44plusIlEEE10Policy1000EN6thrust24THRUST_300001_SM_1000_NS18transform_iteratorI8not_zeroNSD_6detail15normal_iteratorINSD_10device_ptrIiEEEEllEEyS9_lNS7_10__identityEEEvT0_PT3_T1_NS0_13GridEvenShareISQ_EET2_T4_E12temp_storage+40];
	add.s64 	%rd189, %rd187, %rd188;
	ld.shared.u64 	%rd190, [_ZZN3cub18CUB_300001_SM_10006detail6reduce18DeviceReduceKernelINS2_10policy_hubIlyN4cuda3std3__44plusIlEEE10Policy1000EN6thrust24THRUST_300001_SM_1000_NS18transform_iteratorI8not_zeroNSD_6detail15normal_iteratorINSD_10device_ptrIiEEEEllEEyS9_lNS7_10__identityEEEvT0_PT3_T1_NS0_13GridEvenShareISQ_EET2_T4_E12temp_storage+48];
	add.s64 	%rd191, %rd189, %rd190;
	ld.shared.u64 	%rd192, [_ZZN3cub18CUB_300001_SM_10006detail6reduce18DeviceReduceKernelINS2_10policy_hubIlyN4cuda3std3__44plusIlEEE10Policy1000EN6thrust24THRUST_300001_SM_1000_NS18transform_iteratorI8not_zeroNSD_6detail15normal_iteratorINSD_10device_ptrIiEEEEllEEyS9_lNS7_10__identityEEEvT0_PT3_T1_NS0_13GridEvenShareISQ_EET2_T4_E12temp_storage+56];
	add.s64 	%rd193, %rd191, %rd192;
	ld.shared.u64 	%rd194, [_ZZN3cub18CUB_300001_SM_10006detail6reduce18DeviceReduceKernelINS2_10policy_hubIlyN4cuda3std3__44plusIlEEE10Policy1000EN6thrust24THRUST_300001_SM_1000_NS18transform_iteratorI8not_zeroNSD_6detail15normal_iteratorINSD_10device_ptrIiEEEEllEEyS9_lNS7_10__identityEEEvT0_PT3_T1_NS0_13GridEvenShareISQ_EET2_T4_E12temp_storage+64];
	add.s64 	%rd195, %rd193, %rd194;
	ld.shared.u64 	%rd196, [_ZZN3cub18CUB_300001_SM_10006detail6reduce18DeviceReduceKernelINS2_10policy_hubIlyN4cuda3std3__44plusIlEEE10Policy1000EN6thrust24THRUST_300001_SM_1000_NS18transform_iteratorI8not_zeroNSD_6detail15normal_iteratorINSD_10device_ptrIiEEEEllEEyS9_lNS7_10__identityEEEvT0_PT3_T1_NS0_13GridEvenShareISQ_EET2_T4_E12temp_storage+72];
	add.s64 	%rd197, %rd195, %rd196;
	ld.shared.u64 	%rd198, [_ZZN3cub18CUB_300001_SM_10006detail6reduce18DeviceReduceKernelINS2_10policy_hubIlyN4cuda3std3__44plusIlEEE10Policy1000EN6thrust24THRUST_300001_SM_1000_NS18transform_iteratorI8not_zeroNSD_6detail15normal_iteratorINSD_10device_ptrIiEEEEllEEyS9_lNS7_10__identityEEEvT0_PT3_T1_NS0_13GridEvenShareISQ_EET2_T4_E12temp_storage+80];
	add.s64 	%rd199, %rd197, %rd198;
	ld.shared.u64 	%rd200, [_ZZN3cub18CUB_300001_SM_10006detail6reduce18DeviceReduceKernelINS2_10policy_hubIlyN4cuda3std3__44plusIlEEE10Policy1000EN6thrust24THRUST_300001_SM_1000_NS18transform_iteratorI8not_zeroNSD_6detail15normal_iteratorINSD_10device_ptrIiEEEEllEEyS9_lNS7_10__identityEEEvT0_PT3_T1_NS0_13GridEvenShareISQ_EET2_T4_E12temp_storage+88];
	add.s64 	%rd201, %rd199, %rd200;
	ld.shared.u64 	%rd202, [_ZZN3cub18CUB_300001_SM_10006detail6reduce18DeviceReduceKernelINS2_10policy_hubIlyN4cuda3std3__44plusIlEEE10Policy1000EN6thrust24THRUST_300001_SM_1000_NS18transform_iteratorI8not_zeroNSD_6detail15normal_iteratorINSD_10device_ptrIiEEEEllEEyS9_lNS7_10__identityEEEvT0_PT3_T1_NS0_13GridEvenShareISQ_EET2_T4_E12temp_storage+96];
	add.s64 	%rd203, %rd201, %rd202;
	ld.shared.u64 	%rd204, [_ZZN3cub18CUB_300001_SM_10006detail6reduce18DeviceReduceKernelINS2_10policy_hubIlyN4cuda3std3__44plusIlEEE10Policy1000EN6thrust24THRUST_300001_SM_1000_NS18transform_iteratorI8not_zeroNSD_6detail15normal_iteratorINSD_10device_ptrIiEEEEllEEyS9_lNS7_10__identityEEEvT0_PT3_T1_NS0_13GridEvenShareISQ_EET2_T4_E12temp_storage+104];
	add.s64 	%rd205, %rd203, %rd204;
	ld.shared.u64 	%rd206, [_ZZN3cub18CUB_300001_SM_10006detail6reduce18DeviceReduceKernelINS2_10policy_hubIlyN4cuda3std3__44plusIlEEE10Policy1000EN6thrust24THRUST_300001_SM_1000_NS18transform_iteratorI8not_zeroNSD_6detail15normal_iteratorINSD_10device_ptrIiEEEEllEEyS9_lNS7_10__identityEEEvT0_PT3_T1_NS0_13GridEvenShareISQ_EET2_T4_E12temp_storage+112];
	add.s64 	%rd207, %rd205, %rd206;
	ld.shared.u64 	%rd208, [_ZZN3cub18CUB_300001_SM_10006detail6reduce18DeviceReduceKernelINS2_10policy_hubIlyN4cuda3std3__44plusIlEEE10Policy1000EN6thrust24THRUST_300001_SM_1000_NS18transform_iteratorI8not_zeroNSD_6detail15normal_iteratorINSD_10device_ptrIiEEEEllEEyS9_lNS7_10__identityEEEvT0_PT3_T1_NS0_13GridEvenShareISQ_EET2_T4_E12temp_storage+120];
	add.s64 	%rd209, %rd207, %rd208;
	ld.shared.u64 	%rd210, [_ZZN3cub18CUB_300001_SM_10006detail6reduce18DeviceReduceKernelINS2_10policy_hubIlyN4cuda3std3__44plusIlEEE10Policy1000EN6thrust24THRUST_300001_SM_1000_NS18transform_iteratorI8not_zeroNSD_6detail15normal_iteratorINSD_10device_ptrIiEEEEllEEyS9_lNS7_10__identityEEEvT0_PT3_T1_NS0_13GridEvenShareISQ_EET2_T4_E12temp_storage+128];
	add.s64 	%rd211, %rd209, %rd210;
	ld.shared.u64 	%rd212, [_ZZN3cub18CUB_300001_SM_10006detail6reduce18DeviceReduceKernelINS2_10policy_hubIlyN4cuda3std3__44plusIlEEE10Policy1000EN6thrust24THRUST_300001_SM_1000_NS18transform_iteratorI8not_zeroNSD_6detail15normal_iteratorINSD_10device_ptrIiEEEEllEEyS9_lNS7_10__identityEEEvT0_PT3_T1_NS0_13GridEvenShareISQ_EET2_T4_E12temp_storage+136];
	add.s64 	%rd419, %rd211, %rd212;
$L__BB16_46:
	mov.u32 	%r336, %tid.x;
	setp.ne.s32 	%p137, %r336, 0;
	@%p137 bra 	$L__BB16_48;
	ld.param.u64 	%rd392, [_ZN3cub18CUB_300001_SM_10006detail6reduce18DeviceReduceKernelINS2_10policy_hubIlyN4cuda3std3__44plusIlEEE10Policy1000EN6thrust24THRUST_300001_SM_1000_NS18transform_iteratorI8not_zeroNSD_6detail15normal_iteratorINSD_10device_ptrIiEEEEllEEyS9_lNS7_10__identityEEEvT0_PT3_T1_NS0_13GridEvenShareISQ_EET2_T4__param_1];
	cvta.to.global.u64 	%rd389, %rd392;
	mul.wide.u32 	%rd390, %r2, 8;
	add.s64 	%rd391, %rd389, %rd390;
	st.global.u64 	[%rd391], %rd419;
$L__BB16_48:
	ret;

}


// ===== COMPILED SASS (sm_100) =====

	.target	sm_100

	.elftype	@"ET_EXEC"


//--------------------- .note.nv.tkinfo           --------------------------
	.section	.note.nv.tkinfo,"",@"SHT_NOTE"
	.sectionflags	@"SHF_NOTE_NV_TKINFO"
	.tkinfo
        /*0018*/ 	.word	0x00000002
        /*0030*/ 	.string	""
        /*0030*/ 	.string	"ptxas"
        /*0030*/ 	.string	"Cuda compilation tools, release 13.0, V13.0.88"
        /*0030*/ 	.string	"Build cuda_13.0.r13.0/compiler.36424714_0"
        /*0030*/ 	.string	"-arch sm_100 -m 64 "



//--------------------- .note.nv.cuinfo           --------------------------
	.section	.note.nv.cuinfo,"",@"SHT_NOTE"
	.sectionflags	@"SHF_NOTE_NV_CUINFO"
        /*0018*/ 	.short	0x0002
        /*001a*/ 	.short	0x0064
        /*001c*/ 	.short	0x0082
	.zero		2


//--------------------- .nv.info                  --------------------------
	.section	.nv.info,"",@"SHT_CUDA_INFO"
	.align	4


	//----- nvinfo : EIATTR_REGCOUNT
	.align		4
        /*0000*/ 	.byte	0x04, 0x2f
        /*0002*/ 	.short	(.L_44 - .L_43)
	.align		4
.L_43:
        /*0004*/ 	.word	index@(_ZN3cub18CUB_300001_SM_10006detail11EmptyKernelIvEEvv)
        /*0008*/ 	.word	0x00000004


	//----- nvinfo : EIATTR_FRAME_SIZE
	.align		4
.L_44:
        /*000c*/ 	.byte	0x04, 0x11
        /*000e*/ 	.short	(.L_46 - .L_45)
	.align		4
.L_45:
        /*0010*/ 	.word	index@(_ZN3cub18CUB_300001_SM_10006detail11EmptyKernelIvEEvv)
        /*0014*/ 	.word	0x00000000


	//----- nvinfo : EIATTR_REGCOUNT
	.align		4
.L_46:
        /*0018*/ 	.byte	0x04, 0x2f
        /*001a*/ 	.short	(.L_48 - .L_47)
	.align		4
.L_47:
        /*001c*/ 	.word	index@(_ZN3cub18CUB_300001_SM_10006detail4scan20DeviceScanInitKernelINS0_13ScanTileStateIiLb1EEEEEvT_i)
        /*0020*/ 	.word	0x00000008


	//----- nvinfo : EIATTR_FRAME_SIZE
	.align		4
.L_48:
        /*0024*/ 	.byte	0x04, 0x11
        /*0026*/ 	.short	(.L_50 - .L_49)
	.align		4
.L_49:
        /*0028*/ 	.word	index@(_ZN3cub18CUB_300001_SM_10006detail4scan20DeviceScanInitKernelINS0_13ScanTileStateIiLb1EEEEEvT_i)
        /*002c*/ 	.word	0x00000000


	//----- nvinfo : EIATTR_REGCOUNT
	.align		4
.L_50:
        /*0030*/ 	.byte	0x04, 0x2f
        /*0032*/ 	.short	(.L_52 - .L_51)
	.align		4
.L_51:
        /*0034*/ 	.word	index@(_ZN3cub18CUB_300001_SM_10006detail4scan16DeviceScanKernelINS2_10policy_hubIiiijN4cuda3std3__44plusIvEEE10Policy1000EN6thrust24THRUST_300001_SM_1000_NS6detail15normal_iteratorINSD_10device_ptrIiEEEESI_NS0_13ScanTileStateIiLb1EEES9_NS0_8NullTypeEjiLb0ESL_EEvT0_T1_T2_iT3_T4_T5_)
        /*0038*/ 	.word	0x00000038


	//----- nvinfo : EIATTR_FRAME_SIZE
	.align		4
.L_52:
        /*003c*/ 	.byte	0x04, 0x11
        /*003e*/ 	.short	(.L_54 - .L_53)
	.align		4
.L_53:
        /*0040*/ 	.word	index@(_ZN3cub18CUB_300001_SM_10006detail4scan16DeviceScanKernelINS2_10policy_hubIiiijN4cuda3std3__44plusIvEEE10Policy1000EN6thrust24THRUST_300001_SM_1000_NS6detail15normal_iteratorINSD_10device_ptrIiEEEESI_NS0_13ScanTileStateIiLb1EEES9_NS0_8NullTypeEjiLb0ESL_EEvT0_T1_T2_iT3_T4_T5_)
        /*0044*/ 	.word	0x00000000


	//----- nvinfo : EIATTR_REGCOUNT
	.align		4
.L_54:
        /*0048*/ 	.byte	0x04, 0x2f
        /*004a*/ 	.short	(.L_56 - .L_55)
	.align		4
.L_55:
        /*004c*/ 	.word	index@(_ZN3cub18CUB_300001_SM_10006detail4scan16DeviceScanKernelINS2_10policy_hubIiiimN4cuda3std3__44plusIvEEE10Policy1000EN6thrust24THRUST_300001_SM_1000_NS6detail15normal_iteratorINSD_10device_ptrIiEEEESI_NS0_13ScanTileStateIiLb1EEES9_NS0_8NullTypeEmiLb0ESL_EEvT0_T1_T2_iT3_T4_T5_)
        /*0050*/ 	.word	0x00000030


	//----- nvinfo : EIATTR_FRAME_SIZE
	.align		4
.L_56:
        /*0054*/ 	.byte	0x04, 0x11
        /*0056*/ 	.short	(.L_58 - .L_57)
	.align		4
.L_57:
        /*0058*/ 	.word	index@(_ZN3cub18CUB_300001_SM_10006detail4scan16DeviceScanKernelINS2_10policy_hubIiiimN4cuda3std3__44plusIvEEE10Policy1000EN6thrust24THRUST_300001_SM_1000_NS6detail15normal_iteratorINSD_10device_ptrIiEEEESI_NS0_13ScanTileStateIiLb1EEES9_NS0_8NullTypeEmiLb0ESL_EEvT0_T1_T2_iT3_T4_T5_)
        /*005c*/ 	.word	0x00000000


	//----- nvinfo : EIATTR_REGCOUNT
	.align		4
.L_58:
        /*0060*/ 	.byte	0x04, 0x2f
        /*0062*/ 	.short	(.L_60 - .L_59)
	.align		4
.L_59:
        /*0064*/ 	.word	index@(_ZN3cub18CUB_300001_SM_10006detail4scan16DeviceScanKernelINS2_10policy_hubIiiijN4cuda3std3__44plusIvEEE10Policy1000EN6thrust24THRUST_300001_SM_1000_NS6detail15normal_iteratorINSD_10device_ptrIiEEEESI_NS0_13ScanTileStateIiLb1EEES9_NS1_10InputValueIiPiEEjiLb0EiEEvT0_T1_T2_iT3_T4_T5_)
        /*0068*/ 	.word	0x00000038


	//----- nvinfo : EIATTR_FRAME_SIZE
	.align		4
.L_60:
        /*006c*/ 	.byte	0x04, 0x11
        /*006e*/ 	.short	(.L_62 - .L_61)
	.align		4
.L_61:
        /*0070*/ 	.word	index@(_ZN3cub18CUB_300001_SM_10006detail4scan16DeviceScanKernelINS2_10policy_hubIiiijN4cuda3std3__44plusIvEEE10Policy1000EN6thrust24THRUST_300001_SM_1000_NS6detail15normal_iteratorINSD_10device_ptrIiEEEESI_NS0_13ScanTileStateIiLb1EEES9_NS1_10InputValueIiPiEEjiLb0EiEEvT0_T1_T2_iT3_T4_T5_)
        /*0074*/ 	.word	0x00000000


	//----- nvinfo : EIATTR_REGCOUNT
	.align		4
.L_62:
        /*0078*/ 	.byte	0x04, 0x2f
        /*007a*/ 	.short	(.L_64 - .L_63)
	.align		4
.L_63:
        /*007c*/ 	.word	index@(_ZN3cub18CUB_300001_SM_10006detail4scan16DeviceScanKernelINS2_10policy_hubIiiimN4cuda3std3__44plusIvEEE10Policy1000EN6thrust24THRUST_300001_SM_1000_NS6detail15normal_iteratorINSD_10device_ptrIiEEEESI_NS0_13ScanTileStateIiLb1EEES9_NS1_10InputValueIiPiEEmiLb0EiEEvT0_T1_T2_iT3_T4_T5_)
        /*0080*/ 	.word	0x00000030


	//----- nvinfo : EIATTR_FRAME_SIZE
	.align		4
.L_64:
        /*0084*/ 	.byte	0x04, 0x11
        /*0086*/ 	.short	(.L_66 - .L_65)
	.align		4
.L_65:
        /*0088*/ 	.word	index@(_ZN3cub18CUB_300001_SM_10006detail4scan16DeviceScanKernelINS2_10policy_hubIiiimN4cuda3std3__44plusIvEEE10Policy1000EN6thrust24THRUST_300001_SM_1000_NS6detail15normal_iteratorINSD_10device_ptrIiEEEESI_NS0_13ScanTileStateIiLb1EEES9_NS1_10InputValueIiPiEEmiLb0EiEEvT0_T1_T2_iT3_T4_T5_)
        /*008c*/ 	.word	0x00000000


	//----- nvinfo : EIATTR_REGCOUNT
	.align		4
.L_66:
        /*0090*/ 	.byte	0x04, 0x2f
        /*0092*/ 	.short	(.L_68 - .L_67)
	.align		4
.L_67:
        /*0094*/ 	.word	index@(_ZN3cub18CUB_300001_SM_10006detail8for_each13static_kernelINS2_12policy_hub_t12policy_500_tEmN6thrust24THRUST_300001_SM_1000_NS8cuda_cub20__uninitialized_fill7functorINS7_10device_ptrIiEEiEEEEvT0_T1_)
        /*0098*/ 	.word	0x00000008


	//----- nvinfo : EIATTR_FRAME_SIZE
	.align		4
.L_68:
        /*009c*/ 	.byte	0x04, 0x11
        /*009e*/ 	.short	(.L_70 - .L_69)
	.align		4
.L_69:
        /*00a0*/ 	.word	index@(_ZN3cub18CUB_300001_SM_10006detail8for_each13static_kernelINS2_12policy_hub_t12policy_500_tEmN6thrust24THRUST_300001_SM_1000_NS8cuda_cub20__uninitialized_fill7functorINS7_10device_ptrIiEEiEEEEvT0_T1_)
        /*00a4*/ 	.word	0x00000000


	//----- nvinfo : EIATTR_REGCOUNT
	.align		4
.L_70:
        /*00a8*/ 	.byte	0x04, 0x2f
        /*00aa*/ 	.short	(.L_72 - .L_71)
	.align		4
.L_71:
        /*00ac*/ 	.word	index@(_ZN3cub18CUB_300001_SM_10006detail6reduce28DeviceReduceSingleTileKernelINS2_10policy_hubIljN4cuda3std3__44plusIlEEE10Policy1000EN6thrust24THRUST_300001_SM_1000_NS18transform_iteratorINSD_6detail14equal_to_valueIiEENSF_15normal_iteratorINSD_10device_ptrIiEEEEllEEPljS9_llNS7_10__identityEEEvT0_T1_T2_T3_T4_T6_)
        /*00b0*/ 	.word	0x00000028


	//----- nvinfo : EIATTR_FRAME_SIZE
	.align		4
.L_72:
        /*00b4*/ 	.byte	0x04, 0x11
        /*00b6*/ 	.short	(.L_74 - .L_73)
	.align		4
.L_73:
        /*00b8*/ 	.word	index@(_ZN3cub18CUB_300001_SM_10006detail6reduce28DeviceReduceSingleTileKernelINS2_10policy_hubIljN4cuda3std3__44plusIlEEE10Policy1000EN6thrust24THRUST_300001_SM_1000_NS18transform_iteratorINSD_6detail14equal_to_valueIiEENSF_15normal_iteratorINSD_10device_ptrIiEEEEllEEPljS9_llNS7_10__identityEEEvT0_T1_T2_T3_T4_T6_)
        /*00bc*/ 	.word	0x00000000


	//----- nvinfo : EIATTR_REGCOUNT
	.align		4
.L_74:
        /*00c0*/ 	.byte	0x04, 0x2f
        /*00c2*/ 	.short	(.L_76 - .L_75)
	.align		4
.L_75:
        /*00c4*/ 	.word	index@(_ZN3cub18CUB_300001_SM_10006detail6reduce18DeviceReduceKernelINS2_10policy_hubIljN4cuda3std3__44plusIlEEE10Policy1000EN6thrust24THRUST_300001_SM_1000_NS18transform_iteratorINSD_6detail14equal_to_valueIiEENSF_15normal_iteratorINSD_10device_ptrIiEEEEllEEjS9_lNS7_10__identityEEEvT0_PT3_T1_NS0_13GridEvenShareISR_EET2_T4_)
        /*00c8*/ 	.word	0x00000020


	//----- nvinfo : EIATTR_FRAME_SIZE
	.align		4
.L_76:
        /*00cc*/ 	.byte	0x04, 0x11
        /*00ce*/ 	.short	(.L_78 - .L_77)
	.align		4
.L_77:
        /*00d0*/ 	.word	index@(_ZN3cub18CUB_300001_SM_10006detail6reduce18DeviceReduceKernelINS2_10policy_hubIljN4cuda3std3__44plusIlEEE10Policy1000EN6thrust24THRUST_300001_SM_1000_NS18transform_iteratorINSD_6detail14equal_to_valueIiEENSF_15normal_iteratorINSD_10device_ptrIiEEEEllEEjS9_lNS7_10__identityEEEvT0_PT3_T1_NS0_13GridEvenShareISR_EET2_T4_)
        /*00d4*/ 	.word	0x00000000


	//----- nvinfo : EIATTR_REGCOUNT
	.align		4
.L_78:
        /*00d8*/ 	.byte	0x04, 0x2f
        /*00da*/ 	.short	(.L_80 - .L_79)
	.align		4
.L_79:
        /*00dc*/ 	.word	index@(_ZN3cub18CUB_300001_SM_10006detail6reduce28DeviceReduceSingleTileKernelINS2_10policy_hubIljN4cuda3std3__44plusIlEEE10Policy1000EPlSC_iS9_llNS7_10__identityEEEvT0_T1_T2_T3_T4_T6_)
        /*00e0*/ 	.word	0x00000030


	//----- nvinfo : EIATTR_FRAME_SIZE
	.align		4
.L_80:
        /*00e4*/ 	.byte	0x04, 0x11
        /*00e6*/ 	.short	(.L_82 - .L_81)
	.align		4
.L_81:
        /*00e8*/ 	.word	index@(_ZN3cub18CUB_300001_SM_10006detail6reduce28DeviceReduceSingleTileKernelINS2_10policy_hubIljN4cuda3std3__44plusIlEEE10Policy1000EPlSC_iS9_llNS7_10__identityEEEvT0_T1_T2_T3_T4_T6_)
        /*00ec*/ 	.word	0x00000000


	//----- nvinfo : EIATTR_REGCOUNT
	.align		4
.L_82:
        /*00f0*/ 	.byte	0x04, 0x2f
        /*00f2*/ 	.short	(.L_84 - .L_83)
	.align		4
.L_83:
        /*00f4*/ 	.word	index@(_ZN3cub18CUB_300001_SM_10006detail6reduce28DeviceReduceSingleTileKernelINS2_10policy_hubIlyN4cuda3std3__44plusIlEEE10Policy1000EN6thrust24THRUST_300001_SM_1000_NS18transform_iteratorINSD_6detail14equal_to_valueIiEENSF_15normal_iteratorINSD_10device_ptrIiEEEEllEEPlyS9_llNS7_10__identityEEEvT0_T1_T2_T3_T4_T6_)
        /*00f8*/ 	.word	0x00000026


	//----- nvinfo : EIATTR_FRAME_SIZE
	.align		4
.L_84:
        /*00fc*/ 	.byte	0x04, 0x11
        /*00fe*/ 	.short	(.L_86 - .L_85)
	.align		4
.L_85:
        /*0100*/ 	.word	index@(_ZN3cub18CUB_300001_SM_10006detail6reduce28DeviceReduceSingleTileKernelINS2_10policy_hubIlyN4cuda3std3__44plusIlEEE10Policy1000EN6thrust24THRUST_300001_SM_1000_NS18transform_iteratorINSD_6detail14equal_to_valueIiEENSF_15normal_iteratorINSD_10device_ptrIiEEEEllEEPlyS9_llNS7_10__identityEEEvT0_T1_T2_T3_T4_T6_)
        /*0104*/ 	.word	0x00000000


	//----- nvinfo : EIATTR_REGCOUNT
	.align		4
.L_86:
        /*0108*/ 	.byte	0x04, 0x2f
        /*010a*/ 	.short	(.L_88 - .L_87)
	.align		4
.L_87:
        /*010c*/ 	.word	index@(_ZN3cub18CUB_300001_SM_10006detail6reduce18DeviceReduceKernelINS2_10policy_hubIlyN4cuda3std3__44plusIlEEE10Policy1000EN6thrust24THRUST_300001_SM_1000_NS18transform_iteratorINSD_6detail14equal_to_valueIiEENSF_15normal_iteratorINSD_10device_ptrIiEEEEllEEyS9_lNS7_10__identityEEEvT0_PT3_T1_NS0_13GridEvenShareISR_EET2_T4_)
        /*0110*/ 	.word	0x0000001e


	//----- nvinfo : EIATTR_FRAME_SIZE
	.align		4
.L_88:
        /*0114*/ 	.byte	0x04, 0x11
        /*0116*/ 	.short	(.L_90 - .L_89)
	.align		4
.L_89:
        /*0118*/ 	.word	index@(_ZN3cub18CUB_300001_SM_10006detail6reduce18DeviceReduceKernelINS2_10policy_hubIlyN4cuda3std3__44plusIlEEE10Policy1000EN6thrust24THRUST_300001_SM_1000_NS18transform_iteratorINSD_6detail14equal_to_valueIiEENSF_15normal_iteratorINSD_10device_ptrIiEEEEllEEyS9_lNS7_10__identityEEEvT0_PT3_T1_NS0_13GridEvenShareISR_EET2_T4_)
        /*011c*/ 	.word	0x00000000


	//----- nvinfo : EIATTR_REGCOUNT
	.align		4
.L_90:
        /*0120*/ 	.byte	0x04, 0x2f
        /*0122*/ 	.short	(.L_92 - .L_91)
	.align		4
.L_91:
        /*0124*/ 	.word	index@(_ZN3cub18CUB_300001_SM_10006detail6reduce28DeviceReduceSingleTileKernelINS2_10policy_hubIlyN4cuda3std3__44plusIlEEE10Policy1000EPlSC_iS9_llNS7_10__identityEEEvT0_T1_T2_T3_T4_T6_)
        /*0128*/ 	.word	0x00000030


	//----- nvinfo : EIATTR_FRAME_SIZE
	.align		4
.L_92:
        /*012c*/ 	.byte	0x04, 0x11
        /*012e*/ 	.short	(.L_94 - .L_93)
	.align		4
.L_93:
        /*0130*/ 	.word	index@(_ZN3cub18CUB_300001_SM_10006detail6reduce28DeviceReduceSingleTileKernelINS2_10policy_hubIlyN4cuda3std3__44plusIlEEE10Policy1000EPlSC_iS9_llNS7_10__identityEEEvT0_T1_T2_T3_T4_T6_)
        /*0134*/ 	.word	0x00000000


	//----- nvinfo : EIATTR_REGCOUNT
	.align		4
.L_94:
        /*0138*/ 	.byte	0x04, 0x2f
        /*013a*/ 	.short	(.L_96 - .L_95)
	.align		4
.L_95:
        /*013c*/ 	.word	index@(_ZN3cub18CUB_300001_SM_10006detail6reduce28DeviceReduceSingleTileKernelINS2_10policy_hubIljN4cuda3std3__44plusIlEEE10Policy1000EN6thrust24THRUST_300001_SM_1000_NS18transform_iteratorI8not_zeroNSD_6detail15normal_iteratorINSD_10device_ptrIiEEEEllEEPljS9_llNS7_10__identityEEEvT0_T1_T2_T3_T4_T6_)
        /*0140*/ 	.word	0x00000028


	//----- nvinfo : EIATTR_FRAME_SIZE
	.align		4
.L_96:
        /*0144*/ 	.byte	0x04, 0x11
        /*0146*/ 	.short	(.L_98 - .L_97)
	.align		4
.L_97:
        /*0148*/ 	.word	index@(_ZN3cub18CUB_300001_SM_10006detail6reduce28DeviceReduceSingleTileKernelINS2_10policy_hubIljN4cuda3std3__44plusIlEEE10Policy1000EN6thrust24THRUST_300001_SM_1000_NS18transform_iteratorI8not_zeroNSD_6detail15normal_iteratorINSD_10device_ptrIiEEEEllEEPljS9_llNS7_10__identityEEEvT0_T1_T2_T3_T4_T6_)
        /*014c*/ 	.word	0x00000000


	//----- nvinfo : EIATTR_REGCOUNT
	.align		4
.L_98:
        /*0150*/ 	.byte	0x04, 0x2f
        /*0152*/ 	.short	(.L_100 - .L_99)
	.align		4
.L_99:
        /*0154*/ 	.word	index@(_ZN3cub18CUB_300001_SM_10006detail6reduce18DeviceReduceKernelINS2_10policy_hubIljN4cuda3std3__44plusIlEEE10Policy1000EN6thrust24THRUST_300001_SM_1000_NS18transform_iteratorI8not_zeroNSD_6detail15normal_iteratorINSD_10device_ptrIiEEEEllEEjS9_lNS7_10__identityEEEvT0_PT3_T1_NS0_13GridEvenShareISQ_EET2_T4_)
        /*0158*/ 	.word	0x00000020


	//----- nvinfo : EIATTR_FRAME_SIZE
	.align		4
.L_100:
        /*015c*/ 	.byte	0x04, 0x11
        /*015e*/ 	.short	(.L_102 - .L_101)
	.align		4
.L_101:
        /*0160*/ 	.word	index@(_ZN3cub18CUB_300001_SM_10006detail6reduce18DeviceReduceKernelINS2_10policy_hubIljN4cuda3std3__44plusIlEEE10Policy1000EN6thrust24THRUST_300001_SM_1000_NS18transform_iteratorI8not_zeroNSD_6detail15normal_iteratorINSD_10device_ptrIiEEEEllEEjS9_lNS7_10__identityEEEvT0_PT3_T1_NS0_13GridEvenShareISQ_EET2_T4_)
        /*0164*/ 	.word	0x00000000


	//----- nvinfo : EIATTR_REGCOUNT
	.align		4
.L_102:
        /*0168*/ 	.byte	0x04, 0x2f
        /*016a*/ 	.short	(.L_104 - .L_103)
	.align		4
.L_103:
        /*016c*/ 	.word	index@(_ZN3cub18CUB_300001_SM_10006detail6reduce28DeviceReduceSingleTileKernelINS2_10policy_hubIlyN4cuda3std3__44plusIlEEE10Policy1000EN6thrust24THRUST_300001_SM_1000_NS18transform_iteratorI8not_zeroNSD_6detail15normal_iteratorINSD_10device_ptrIiEEEEllEEPlyS9_llNS7_10__identityEEEvT0_T1_T2_T3_T4_T6_)
        /*0170*/ 	.word	0x00000026


	//----- nvinfo : EIATTR_FRAME_SIZE
	.align		4
.L_104:
        /*0174*/ 	.byte	0x04, 0x11
        /*0176*/ 	.short	(.L_106 - .L_105)
	.align		4
.L_105:
        /*0178*/ 	.word	index@(_ZN3cub18CUB_300001_SM_10006detail6reduce28DeviceReduceSingleTileKernelINS2_10policy_hubIlyN4cuda3std3__44plusIlEEE10Policy1000EN6thrust24THRUST_300001_SM_1000_NS18transform_iteratorI8not_zeroNSD_6detail15normal_iteratorINSD_10device_ptrIiEEEEllEEPlyS9_llNS7_10__identityEEEvT0_T1_T2_T3_T4_T6_)
        /*017c*/ 	.word	0x00000000


	//----- nvinfo : EIATTR_REGCOUNT
	.align		4
.L_106:
        /*0180*/ 	.byte	0x04, 0x2f
        /*0182*/ 	.short	(.L_108 - .L_107)
	.align		4
.L_107:
        /*0184*/ 	.word	index@(_ZN3cub18CUB_300001_SM_10006detail6reduce18DeviceReduceKernelINS2_10policy_hubIlyN4cuda3std3__44plusIlEEE10Policy1000EN6thrust24THRUST_300001_SM_1000_NS18transform_iteratorI8not_zeroNSD_6detail15normal_iteratorINSD_10device_ptrIiEEEEllEEyS9_lNS7_10__identityEEEvT0_PT3_T1_NS0_13GridEvenShareISQ_EET2_T4_)
        /*0188*/ 	.word	0x0000001f


	//----- nvinfo : EIATTR_FRAME_SIZE
	.align		4
.L_108:
        /*018c*/ 	.byte	0x04, 0x11
        /*018e*/ 	.short	(.L_110 - .L_109)
	.align		4
.L_109:
        /*0190*/ 	.word	index@(_ZN3cub18CUB_300001_SM_10006detail6reduce18DeviceReduceKernelINS2_10policy_hubIlyN4cuda3std3__44plusIlEEE10Policy1000EN6thrust24THRUST_300001_SM_1000_NS18transform_iteratorI8not_zeroNSD_6detail15normal_iteratorINSD_10device_ptrIiEEEEllEEyS9_lNS7_10__identityEEEvT0_PT3_T1_NS0_13GridEvenShareISQ_EET2_T4_)
        /*0194*/ 	.word	0x00000000


	//----- nvinfo : EIATTR_MIN_STACK_SIZE
	.align		4
.L_110:
        /*0198*/ 	.byte	0x04, 0x12
        /*019a*/ 	.short	(.L_112 - .L_111)
	.align		4
.L_111:
        /*019c*/ 	.word	index@(_ZN3cub18CUB_300001_SM_10006detail6reduce18DeviceReduceKernelINS2_10policy_hubIlyN4cuda3std3__44plusIlEEE10Policy1000EN6thrust24THRUST_300001_SM_1000_NS18transform_iteratorI8not_zeroNSD_6detail15normal_iteratorINSD_10device_ptrIiEEEEllEEyS9_lNS7_10__identityEEEvT0_PT3_T1_NS0_13GridEvenShareISQ_EET2_T4_)
        /*01a0*/ 	.word	0x00000000


	//----- nvinfo : EIATTR_MIN_STACK_SIZE
	.align		4
.L_112:
        /*01a4*/ 	.byte	0x04, 0x12
        /*01a6*/ 	.short	(.L_114 - .L_113)
	.align		4
.L_113:
        /*01a8*/ 	.word	index@(_ZN3cub18CUB_300001_SM_10006detail6reduce28DeviceReduceSingleTileKernelINS2_10policy_hubIlyN4cuda3std3__44plusIlEEE10Policy1000EN6thrust24THRUST_300001_SM_1000_NS18transform_iteratorI8not_zeroNSD_6detail15normal_iteratorINSD_10device_ptrIiEEEEllEEPlyS9_llNS7_10__identityEEEvT0_T1_T2_T3_T4_T6_)
        /*01ac*/ 	.word	0x00000000


	//----- nvinfo : EIATTR_MIN_STACK_SIZE
	.align		4
.L_114:
        /*01b0*/ 	.byte	0x04, 0x12
        /*01b2*/ 	.short	(.L_116 - .L_115)
	.align		4
.L_115:
        /*01b4*/ 	.word	index@(_ZN3cub18CUB_300001_SM_10006detail6reduce18DeviceReduceKernelINS2_10policy_hubIljN4cuda3std3__44plusIlEEE10Policy1000EN6thrust24THRUST_300001_SM_1000_NS18transform_iteratorI8not_zeroNSD_6detail15normal_iteratorINSD_10device_ptrIiEEEEllEEjS9_lNS7_10__identityEEEvT0_PT3_T1_NS0_13GridEvenShareISQ_EET2_T4_)
        /*01b8*/ 	.word	0x00000000


	//----- nvinfo : EIATTR_MIN_STACK_SIZE
	.align		4
.L_116:
        /*01bc*/ 	.byte	0x04, 0x12
        /*01be*/ 	.short	(.L_118 - .L_117)
	.align		4
.L_117:
        /*01c0*/ 	.word	index@(_ZN3cub18CUB_300001_SM_10006detail6reduce28DeviceReduceSingleTileKernelINS2_10policy_hubIljN4cuda3std3__44plusIlEEE10Policy1000EN6thrust24THRUST_300001_SM_1000_NS18transform_iteratorI8not_zeroNSD_6detail15normal_iteratorINSD_10device_ptrIiEEEEllEEPljS9_llNS7_10__identityEEEvT0_T1_T2_T3_T4_T6_)
        /*01c4*/ 	.word	0x00000000


	//----- nvinfo : EIATTR_MIN_STACK_SIZE
	.align		4
.L_118:
        /*01c8*/ 	.byte	0x04, 0x12
        /*01ca*/ 	.short	(.L_120 - .L_119)
	.align		4
.L_119:
        /*01cc*/ 	.word	index@(_ZN3cub18CUB_300001_SM_10006detail6reduce28DeviceReduceSingleTileKernelINS2_10policy_hubIlyN4cuda3std3__44plusIlEEE10Policy1000EPlSC_iS9_llNS7_10__identityEEEvT0_T1_T2_T3_T4_T6_)
        /*01d0*/ 	.word	0x00000000


	//----- nvinfo : EIATTR_MIN_STACK_SIZE
	.align		4
.L_120:
        /*01d4*/ 	.byte	0x04, 0x12
        /*01d6*/ 	.short	(.L_122 - .L_121)
	.align		4
.L_121:
        /*01d8*/ 	.word	index@(_ZN3cub18CUB_300001_SM_10006detail6reduce18DeviceReduceKernelINS2_10policy_hubIlyN4cuda3std3__44plusIlEEE10Policy1000EN6thrust24THRUST_300001_SM_1000_NS18transform_iteratorINSD_6detail14equal_to_valueIiEENSF_15normal_iteratorINSD_10device_ptrIiEEEEllEEyS9_lNS7_10__identityEEEvT0_PT3_T1_NS0_13GridEvenShareISR_EET2_T4_)
        /*01dc*/ 	.word	0x00000000


	//----- nvinfo : EIATTR_MIN_STACK_SIZE
	.align		4
.L_122:
        /*01e0*/ 	.byte	0x04, 0x12
        /*01e2*/ 	.short	(.L_124 - .L_123)
	.align		4
.L_123:
        /*01e4*/ 	.word	index@(_ZN3cub18CUB_300001_SM_10006detail6reduce28DeviceReduceSingleTileKernelINS2_10policy_hubIlyN4cuda3std3__44plusIlEEE10Policy1000EN6thrust24THRUST_300001_SM_1000_NS18transform_iteratorINSD_6detail14equal_to_valueIiEENSF_15normal_iteratorINSD_10device_ptrIiEEEEllEEPlyS9_llNS7_10__identityEEEvT0_T1_T2_T3_T4_T6_)
        /*01e8*/ 	.word	0x00000000


	//----- nvinfo : EIATTR_MIN_STACK_SIZE
	.align		4
.L_124:
        /*01ec*/ 	.byte	0x04, 0x12
        /*01ee*/ 	.short	(.L_126 - .L_125)
	.align		4
.L_125:
        /*01f0*/ 	.word	index@(_ZN3cub18CUB_300001_SM_10006detail6reduce28DeviceReduceSingleTileKernelINS2_10policy_hubIljN4cuda3std3__44plusIlEEE10Policy1000EPlSC_iS9_llNS7_10__identityEEEvT0_T1_T2_T3_T4_T6_)
        /*01f4*/ 	.word	0x00000000


	//----- nvinfo : EIATTR_MIN_STACK_SIZE
	.align		4
.L_126:
        /*01f8*/ 	.byte	0x04, 0x12
        /*01fa*/ 	.short	(.L_128 - .L_127)
	.align		4
.L_127:
        /*01fc*/ 	.word	index@(_ZN3cub18CUB_300001_SM_10006detail6reduce18DeviceReduceKernelINS2_10policy_hubIljN4cuda3std3__44plusIlEEE10Policy1000EN6thrust24THRUST_300001_SM_1000_NS18transform_iteratorINSD_6detail14equal_to_valueIiEENSF_15normal_iteratorINSD_10device_ptrIiEEEEllEEjS9_lNS7_10__identityEEEvT0_PT3_T1_NS0_13GridEvenShareISR_EET2_T4_)
        /*0200*/ 	.word	0x00000000


	//----- nvinfo : EIATTR_MIN_STACK_SIZE
	.align		4
.L_128:
        /*0204*/ 	.byte	0x04, 0x12
        /*0206*/ 	.short	(.L_130 - .L_129)
	.align		4
.L_129:
        /*0208*/ 	.word	index@(_ZN3cub18CUB_300001_SM_10006detail6reduce28DeviceReduceSingleTileKernelINS2_10policy_hubIljN4cuda3std3__44plusIlEEE10Policy1000EN6thrust24THRUST_300001_SM_1000_NS18transform_iteratorINSD_6detail14equal_to_valueIiEENSF_15normal_iteratorINSD_10device_ptrIiEEEEllEEPljS9_llNS7_10__identityEEEvT0_T1_T2_T3_T4_T6_)
        /*020c*/ 	.word	0x00000000


	//----- nvinfo : EIATTR_MIN_STACK_SIZE
	.align		4
.L_130:
        /*0210*/ 	.byte	0x04, 0x12
        /*0212*/ 	.short	(.L_132 - .L_131)
	.align		4
.L_131:
        /*0214*/ 	.word	index@(_ZN3cub18CUB_300001_SM_10006detail8for_each13static_kernelINS2_12policy_hub_t12policy_500_tEmN6thrust24THRUST_300001_SM_1000_NS8cuda_cub20__uninitialized_fill7functorINS7_10device_ptrIiEEiEEEEvT0_T1_)
        /*0218*/ 	.word	0x00000000


	//----- nvinfo : EIATTR_MIN_STACK_SIZE
	.align		4
.L_132:
        /*021c*/ 	.byte	0x04, 0x12
        /*021e*/ 	.short	(.L_134 - .L_133)
	.align		4
.L_133:
        /*0220*/ 	.word	index@(_ZN3cub18CUB_300001_SM_10006detail4scan16DeviceScanKernelINS2_10policy_hubIiiimN4cuda3std3__44plusIvEEE10Policy1000EN6thrust24THRUST_300001_SM_1000_NS6detail15normal_iteratorINSD_10device_ptrIiEEEESI_NS0_13ScanTileStateIiLb1EEES9_NS1_10InputValueIiPiEEmiLb0EiEEvT0_T1_T2_iT3_T4_T5_)
        /*0224*/ 	.word	0x00000000


	//----- nvinfo : EIATTR_MIN_STACK_SIZE
	.align		4
.L_134:
        /*0228*/ 	.byte	0x04, 0x12
        /*022a*/ 	.short	(.L_136 - .L_135)
	.align		4
.L_135:
        /*022c*/ 	.word	index@(_ZN3cub18CUB_300001_SM_10006detail4scan16DeviceScanKernelINS2_10policy_hubIiiijN4cuda3std3__44plusIvEEE10Policy1000EN6thrust24THRUST_300001_SM_1000_NS6detail15normal_iteratorINSD_10device_ptrIiEEEESI_NS0_13ScanTileStateIiLb1EEES9_NS1_10InputValueIiPiEEjiLb0EiEEvT0_T1_T2_iT3_T4_T5_)
        /*0230*/ 	.word	0x00000000


	//----- nvinfo : EIATTR_MIN_STACK_SIZE
	.align		4
.L_136:
        /*0234*/ 	.byte	0x04, 0x12
        /*0236*/ 	.short	(.L_138 - .L_137)
	.align		4
.L_137:
        /*0238*/ 	.word	index@(_ZN3cub18CUB_300001_SM_10006detail4scan16DeviceScanKernelINS2_10policy_hubIiiimN4cuda3std3__44plusIvEEE10Policy1000EN6thrust24THRUST_300001_SM_1000_NS6detail15normal_iteratorINSD_10device_ptrIiEEEESI_NS0_13ScanTileStateIiLb1EEES9_NS0_8NullTypeEmiLb0ESL_EEvT0_T1_T2_iT3_T4_T5_)
        /*023c*/ 	.word	0x00000000


	//----- nvinfo : EIATTR_MIN_STACK_SIZE
	.align		4
.L_138:
        /*0240*/ 	.byte	0x04, 0x12
        /*0242*/ 	.short	(.L_140 - .L_139)
	.align		4
.L_139:
        /*0244*/ 	.word	index@(_ZN3cub18CUB_300001_SM_10006detail4scan16DeviceScanKernelINS2_10policy_hubIiiijN4cuda3std3__44plusIvEEE10Policy1000EN6thrust24THRUST_300001_SM_1000_NS6detail15normal_iteratorINSD_10device_ptrIiEEEESI_NS0_13ScanTileStateIiLb1EEES9_NS0_8NullTypeEjiLb0ESL_EEvT0_T1_T2_iT3_T4_T5_)
        /*0248*/ 	.word	0x00000000


	//----- nvinfo : EIATTR_MIN_STACK_SIZE
	.align		4
.L_140:
        /*024c*/ 	.byte	0x04, 0x12
        /*024e*/ 	.short	(.L_142 - .L_141)
	.align		4
.L_141:
        /*0250*/ 	.word	index@(_ZN3cub18CUB_300001_SM_10006detail4scan20DeviceScanInitKernelINS0_13ScanTileStateIiLb1EEEEEvT_i)
        /*0254*/ 	.word	0x00000000


	//----- nvinfo : EIATTR_MIN_STACK_SIZE
	.align		4
.L_142:
        /*0258*/ 	.byte	0x04, 0x12
        /*025a*/ 	.short	(.L_144 - .L_143)
	.align		4
.L_143:
        /*025c*/ 	.word	index@(_ZN3cub18CUB_300001_SM_10006detail11EmptyKernelIvEEvv)
        /*0260*/ 	.word	0x00000000
.L_144:


//--------------------- .nv.compat                --------------------------
	.section	.nv.compat,"",@"SHT_CUDA_COMPAT_INFO"
	.align	4
        /*0000*/ 	.byte	0x02, 0x09, 0x00, 0x00, 0x02, 0x02, 0x01, 0x00, 0x02, 0x05, 0x05, 0x00, 0x03, 0x07, 0x01, 0x01
        /*0010*/ 	.byte	0x02, 0x03, 0x00, 0x00, 0x02, 0x06, 0x01, 0x00, 0x04, 0x0b, 0x08, 0x00, 0x09, 0x00, 0x00, 0x00
        /*0020*/ 	.byte	0x00, 0x00, 0x00, 0x00


//--------------------- .nv.info._ZN3cub18CUB_300001_SM_10006detail6reduce18DeviceReduceKernelINS2_10policy_hubIlyN4cuda3std3__44plusIlEEE10Policy1000EN6thrust24THRUST_300001_SM_1000_NS18transform_iteratorI8not_zeroNSD_6detail15normal_iteratorINSD_10device_ptrIiEEEEllEEyS9_lNS7_10__identityEEEvT0_PT3_T1_NS0_13GridEvenShareISQ_EET2_T4_ --------------------------
	.section	.nv.info._ZN3cub18CUB_300001_SM_10006detail6reduce18DeviceReduceKernelINS2_10policy_hubIlyN4cuda3std3__44plusIlEEE10Policy1000EN6thrust24THRUST_300001_SM_1000_NS18transform_iteratorI8not_zeroNSD_6detail15normal_iteratorINSD_10device_ptrIiEEEEllEEyS9_lNS7_10__identityEEEvT0_PT3_T1_NS0_13GridEvenShareISQ_EET2_T4_,"",@"SHT_CUDA_INFO"
	.sectionflags	@""
	.align	4


	//----- nvinfo : EIATTR_CUDA_API_VERSION
	.align		4
        /*0000*/ 	.byte	0x04, 0x37
        /*0002*/ 	.short	(.L_146 - .L_145)
.L_145:
        /*0004*/ 	.word	0x00000082


	//----- nvinfo : EIATTR_KPARAM_INFO
	.align		4
.L_146:
        /*0008*/ 	.byte	0x04, 0x17
        /*000a*/ 	.short	(.L_148 - .L_147)
.L_147:
        /*000c*/ 	.word	0x00000000
        /*0010*/ 	.short	0x0005
        /*0012*/ 	.short	0x0069
        /*0014*/ 	.byte	0x00, 0xf0, 0x05, 0x00


	//----- nvinfo : EIATTR_KPARAM_INFO
	.align		4
.L_148:
        /*0018*/ 	.byte	0x04, 0x17
        /*001a*/ 	.short	(.L_150 - .L_149)
.L_149:
        /*001c*/ 	.word	0x00000000
        /*0020*/ 	.short	0x0004
        /*0022*/ 	.short	0x0068
        /*0024*/ 	.byte	0x00, 0xf0, 0x05, 0x00


	//----- nvinfo : EIATTR_KPARAM_INFO
	.align		4
.L_150:
        /*0028*/ 	.byte	0x04, 0x17
        /*002a*/ 	.short	(.L_152 - .L_151)
.L_151:
        /*002c*/ 	.word	0x00000000
        /*0030*/ 	.short	0x0003
        /*0032*/ 	.short	0x0020
        /*0034*/ 	.byte	0x00, 0xf0, 0x21, 0x01


	//----- nvinfo : EIATTR_KPARAM_INFO
	.align		4
.L_152:
        /*0038*/ 	.byte	0x04, 0x17
        /*003a*/ 	.short	(.L_154 - .L_153)
.L_153:
        /*003c*/ 	.word	0x00000000
        /*0040*/ 	.short	0x0002
        /*0042*/ 	.short	0x0018
        /*0044*/ 	.byte	0x00, 0xf0, 0x21, 0x00


	//----- nvinfo : EIATTR_KPARAM_INFO
	.align		4
.L_154:
        /*0048*/ 	.byte	0x04, 0x17
        /*004a*/ 	.short	(.L_156 - .L_155)
.L_155:
        /*004c*/ 	.word	0x00000000
        /*0050*/ 	.short	0x0001
        /*0052*/ 	.short	0x0010
        /*0054*/ 	.byte	0x00, 0xf5, 0x21, 0x00


	//----- nvinfo : EIATTR_KPARAM_INFO
	.align		4
.L_156:
        /*0058*/ 	.byte	0x04, 0x17
        /*005a*/ 	.short	(.L_158 - .L_157)
.L_157:
        /*005c*/ 	.word	0x00000000
        /*0060*/ 	.short	0x0000
        /*0062*/ 	.short	0x0000
        /*0064*/ 	.byte	0x00, 0xf0, 0x41, 0x00


	//----- nvinfo : EIATTR_SPARSE_MMA_MASK
	.align		4
.L_158:
        /*0068*/ 	.byte	0x03, 0x50
        /*006a*/ 	.short	0x0000


	//----- nvinfo : EIATTR_MAXREG_COUNT
	.align		4
        /*006c*/ 	.byte	0x03, 0x1b
        /*006e*/ 	.short	0x0080


	//----- nvinfo : EIATTR_NUM_BARRIERS
	.align		4
        /*0070*/ 	.byte	0x02, 0x4c
        /*0072*/ 	.byte	0x01
	.zero		1


	//----- nvinfo : EIATTR_MERCURY_ISA_VERSION
	.align		4
        /*0074*/ 	.byte	0x03, 0x5f
        /*0076*/ 	.short	0x0101


	//----- nvinfo : EIATTR_COOP_GROUP_MASK_REGIDS
	.align		4
        /*0078*/ 	.byte	0x04, 0x29
        /*007a*/ 	.short	(.L_160 - .L_159)


	//   ....[0]....
.L_159:
        /*007c*/ 	.word	0xffffffff


	//   ....[1]....
        /*0080*/ 	.word	0xffffffff


	//   ....[2]....
        /*0084*/ 	.word	0xffffffff


	//   ....[3]....
        /*0088*/ 	.word	0xffffffff


	//   ....[4]....
        /*008c*/ 	.word	0xffffffff


	//   ....[5]....
        /*0090*/ 	.word	0xffffffff


	//   ....[6]....
        /*0094*/ 	.word	0xffffffff


	//   ....[7]....
        /*0098*/ 	.word	0xffffffff


	//   ....[8]....
        /*009c*/ 	.word	0xffffffff


	//   ....[9]....
        /*00a0*/ 	.word	0xffffffff


	//   ....[10]....
        /*00a4*/ 	.word	0xffffffff


	//   ....[11]....
        /*00a8*/ 	.word	0xffffffff


	//   ....[12]....
        /*00ac*/ 	.word	0xffffffff


	//   ....[13]....
        /*00b0*/ 	.word	0xffffffff


	//   ....[14]....
        /*00b4*/ 	.word	0xffffffff


	//   ....[15]....
        /*00b8*/ 	.word	0xffffffff


	//   ....[16]....
        /*00bc*/ 	.word	0xffffffff


	//   ....[17]....
        /*00c0*/ 	.word	0xffffffff


	//   ....[18]....
        /*00c4*/ 	.word	0xffffffff


	//   ....[19]....
        /*00c8*/ 	.word	0xffffffff


	//   ....[20]....
        /*00cc*/ 	.word	0xffffffff


	//   ....[21]....
        /*00d0*/ 	.word	0xffffffff


	//   ....[22]....
        /*00d4*/ 	.word	0xffffffff


	//   ....[23]....
        /*00d8*/ 	.word	0xffffffff


	//   ....[24]....
        /*00dc*/ 	.word	0xffffffff


	//   ....[25]....
        /*00e0*/ 	.word	0xffffffff


	//   ....[26]....
        /*00e4*/ 	.word	0xffffffff


	//   ....[27]....
        /*00e8*/ 	.word	0xffffffff


	//   ....[28]....
        /*00ec*/ 	.word	0xffffffff


	//   ....[29]....
        /*00f0*/ 	.word	0xffffffff


	//----- nvinfo : EIATTR_COOP_GROUP_INSTR_OFFSETS
	.align		4
.L_160:
        /*00f4*/ 	.byte	0x04, 0x28
        /*00f6*/ 	.short	(.L_162 - .L_161)


	//   ....[0]....
.L_161:
        /*00f8*/ 	.word	0x00000d80


	//   ....[1]....
        /*00fc*/ 	.word	0x00000d90


	//   ....[2]....
        /*0100*/ 	.word	0x00000df0


	//   ....[3]....
        /*0104*/ 	.word	0x00000e10


	//   ....[4]....
        /*0108*/ 	.word	0x00000e60


	//   ....[5]....
        /*010c*/ 	.word	0x00000e80


	//   ....[6]....
        /*0110*/ 	.word	0x00000ec0


	//   ....[7]....
        /*0114*/ 	.word	0x00000f00


	//   ....[8]....
        /*0118*/ 	.word	0x00000f60


	//   ....[9]....
        /*011c*/ 	.word	0x00000fb0


	//   ....[10]....
        /*0120*/ 	.word	0x00001290


	//   ....[11]....
        /*0124*/ 	.word	0x000012a0


	//   ....[12]....
        /*0128*/ 	.word	0x00001330


	//   ....[13]....
        /*012c*/ 	.word	0x00001350


	//   ....[14]....
        /*0130*/ 	.word	0x000013b0


	//   ....[15]....
        /*0134*/ 	.word	0x00001400


	//   ....[16]....
        /*0138*/ 	.word	0x00001450


	//   ....[17]....
        /*013c*/ 	.word	0x00001480


	//   ....[18]....
        /*0140*/ 	.word	0x000014c0


	//   ....[19]....
        /*0144*/ 	.word	0x00001510


	//   ....[20]....
        /*0148*/ 	.word	0x00002d40


	//   ....[21]....
        /*014c*/ 	.word	0x00002d50


	//   ....[22]....
        /*0150*/ 	.word	0x00002dd0


	//   ....[23]....
        /*0154*/ 	.word	0x00002de0


	//   ....[24]....
        /*0158*/ 	.word	0x00002e40


	//   ....[25]....
        /*015c*/ 	.word	0x00002e70


	//   ....[26]....
        /*0160*/ 	.word	0x00002eb0


	//   ....[27]....
        /*0164*/ 	.word	0x00002ee0


	//   ....[28]....
        /*0168*/ 	.word	0x00002f30


	//   ....[29]....
        /*016c*/ 	.word	0x00002f80


	//----- nvinfo : EIATTR_VRC_CTA_INIT_COUNT
	.align		4
.L_162:
        /*0170*/ 	.byte	0x02, 0x4a
	.zero		1
	.zero		1


	//----- nvinfo : EIATTR_EXIT_INSTR_OFFSETS
	.align		4
        /*0174*/ 	.byte	0x04, 0x1c
        /*0176*/ 	.short	(.L_164 - .L_163)


	//   ....[0]....
.L_163:
        /*0178*/ 	.word	0x000031f0


	//   ....[1]....
        /*017c*/ 	.word	0x00003230


	//----- nvinfo : EIATTR_MAX_THREADS
	.align		4
.L_164:
        /*0180*/ 	.byte	0x04, 0x05
        /*0182*/ 	.short	(.L_166 - .L_165)
.L_165:
        /*0184*/ 	.word	0x00000200
        /*0188*/ 	.word	0x00000001
        /*018c*/ 	.word	0x00000001


	//----- nvinfo : EIATTR_CRS_STACK_SIZE
	.align		4
.L_166:
        /*0190*/ 	.byte	0x04, 0x1e
        /*0192*/ 	.short	(.L_168 - .L_167)
.L_167:
        /*0194*/ 	.word	0x00000000


	//----- nvinfo : EIATTR_CBANK_PARAM_SIZE
	.align		4
.L_168:
        /*0198*/ 	.byte	0x03, 0x19
        /*019a*/ 	.short	0x006a


	//----- nvinfo : EIATTR_PARAM_CBANK
	.align		4
        /*019c*/ 	.byte	0x04, 0x0a
        /*019e*/ 	.short	(.L_170 - .L_169)
	.align		4
.L_169:
        /*01a0*/ 	.word	index@(.nv.constant0._ZN3cub18CUB_300001_SM_10006detail6reduce18DeviceReduceKernelINS2_10policy_hubIlyN4cuda3std3__44plusIlEEE10Policy1000EN6thrust24THRUST_300001_SM_1000_NS18transform_iteratorI8not_zeroNSD_6detail15normal_iteratorINSD_10device_ptrIiEEEEllEEyS9_lNS7_10__identityEEEvT0_PT3_T1_NS0_13GridEvenShareISQ_EET2_T4_)
        /*01a4*/ 	.short	0x0380
        /*01a6*/ 	.short	0x006a


	//----- nvinfo : EIATTR_SW_WAR
	.align		4
.L_170:
        /*01a8*/ 	.byte	0x04, 0x36
        /*01aa*/ 	.short	(.L_172 - .L_171)
.L_171:
        /*01ac*/ 	.word	0x00000008
.L_172:


//--------------------- .nv.info._ZN3cub18CUB_300001_SM_10006detail6reduce28DeviceReduceSingleTileKernelINS2_10policy_hubIlyN4cuda3std3__44plusIlEEE10Policy1000EN6thrust24THRUST_300001_SM_1000_NS18transform_iteratorI8not_zeroNSD_6detail15normal_iteratorINSD_10device_ptrIiEEEEllEEPlyS9_llNS7_10__identityEEEvT0_T1_T2_T3_T4_T6_ --------------------------
	.section	.nv.info._ZN3cub18CUB_300001_SM_10006detail6reduce28DeviceReduceSingleTileKernelINS2_10policy_hubIlyN4cuda3std3__44plusIlEEE10Policy1000EN6thrust24THRUST_300001_SM_1000_NS18transform_iteratorI8not_zeroNSD_6detail15normal_iteratorINSD_10device_ptrIiEEEEllEEPlyS9_llNS7_10__identityEEEvT0_T1_T2_T3_T4_T6_,"",@"SHT_CUDA_INFO"
	.sectionflags	@""
	.align	4


	//----- nvinfo : EIATTR_CUDA_API_VERSION
	.align		4
        /*0000*/ 	.byte	0x04, 0x37
        /*0002*/ 	.short	(.L_174 - .L_173)
.L_173:
        /*0004*/ 	.word	0x00000082


	//----- nvinfo : EIATTR_KPARAM_INFO
	.align		4
.L_174:
        /*0008*/ 	.byte	0x04, 0x17
        /*000a*/ 	.short	(.L_176 - .L_175)
.L_175:
        /*000c*/ 	.word	0x00000000
        /*0010*/ 	.short	0x0005
        /*0012*/ 	.short	0x0030
        /*0014*/ 	.byte	0x00, 0xf0, 0x05, 0x00


	//----- nvinfo : EIATTR_KPARAM_INFO
	.align		4
.L_176:
        /*0018*/ 	.byte	0x04, 0x17
        /*001a*/ 	.short	(.L_178 - .L_177)
.L_177:
        /*001c*/ 	.word	0x00000000
        /*0020*/ 	.short	0x0004
        /*0022*/ 	.short	0x0028
        /*0024*/ 	.byte	0x00, 0xf0, 0x21, 0x00


	//----- nvinfo : EIATTR_KPARAM_INFO
	.align		4
.L_178:
        /*0028*/ 	.byte	0x04, 0x17
        /*002a*/ 	.short	(.L_180 - .L_179)
.L_179:
        /*002c*/ 	.word	0x00000000
        /*0030*/ 	.short	0x0003
        /*0032*/ 	.short	0x0020
        /*0034*/ 	.byte	0x00, 0xf0, 0x05, 0x00


	//----- nvinfo : EIATTR_KPARAM_INFO
	.align		4
.L_180:
        /*0038*/ 	.byte	0x04, 0x17
        /*003a*/ 	.short	(.L_182 - .L_181)
.L_181:
        /*003c*/ 	.word	0x00000000
        /*0040*/ 	.short	0x0002
        /*0042*/ 	.short	0x0018
        /*0044*/ 	.byte	0x00, 0xf0, 0x21, 0x00


	//----- nvinfo : EIATTR_KPARAM_INFO
	.align		4
.L_182:
        /*0048*/ 	.byte	0x04, 0x17
        /*004a*/ 	.short	(.L_184 - .L_183)
.L_183:
        /*004c*/ 	.word	0x00000000
        /*0050*/ 	.short	0x0001
        /*0052*/ 	.short	0x0010
        /*0054*/ 	.byte	0x00, 0xf5, 0x21, 0x00


	//----- nvinfo : EIATTR_KPARAM_INFO
	.align		4
.L_184:
        /*0058*/ 	.byte	0x04, 0x17
        /*005a*/ 	.short	(.L_186 - .L_185)
.L_185:
        /*005c*/ 	.word	0x00000000
        /*0060*/ 	.short	0x0000
        /*0062*/ 	.short	0x0000
        /*0064*/ 	.byte	0x00, 0xf0, 0x41, 0x00


	//----- nvinfo : EIATTR_SPARSE_MMA_MASK
	.align		4
.L_186:
        /*0068*/ 	.byte	0x03, 0x50
        /*006a*/ 	.short	0x0000


	//----- nvinfo : EIATTR_MAXREG_COUNT
	.align		4
        /*006c*/ 	.byte	0x03, 0x1b
        /*006e*/ 	.short	0x0080


	//----- nvinfo : EIATTR_NUM_BARRIERS
	.align		4
        /*0070*/ 	.byte	0x02, 0x4c
        /*0072*/ 	.byte	0x01
	.zero		1


	//----- nvinfo : EIATTR_MERCURY_ISA_VERSION
	.align		4
        /*0074*/ 	.byte	0x03, 0x5f
        /*0076*/ 	.short	0x0101


	//----- nvinfo : EIATTR_COOP_GROUP_MASK_REGIDS
	.align		4
        /*0078*/ 	.byte	0x04, 0x29
        /*007a*/ 	.short	(.L_188 - .L_187)


	//   ....[0]....
.L_187:
        /*007c*/ 	.word	0xffffffff


	//   ....[1]....
        /*0080*/ 	.word	0xffffffff


	//   ....[2]....
        /*0084*/ 	.word	0xffffffff


	//   ....[3]....
        /*0088*/ 	.word	0xffffffff


	//   ....[4]....
        /*008c*/ 	.word	0xffffffff


	//   ....[5]....
        /*0090*/ 	.word	0xffffffff


	//   ....[6]....
        /*0094*/ 	.word	0xffffffff


	//   ....[7]....
        /*0098*/ 	.word	0xffffffff


	//   ....[8]....
        /*009c*/ 	.word	0xffffffff


	//   ....[9]....
        /*00a0*/ 	.word	0xffffffff


	//   ....[10]....
        /*00a4*/ 	.word	0xffffffff


	//   ....[11]....
        /*00a8*/ 	.word	0xffffffff


	//   ....[12]....
        /*00ac*/ 	.word	0xffffffff


	//   ....[13]....
        /*00b0*/ 	.word	0xffffffff


	//   ....[14]....
        /*00b4*/ 	.word	0xffffffff


	//   ....[15]....
        /*00b8*/ 	.word	0xffffffff


	//   ....[16]....
        /*00bc*/ 	.word	0xffffffff


	//   ....[17]....
        /*00c0*/ 	.word	0xffffffff


	//   ....[18]....
        /*00c4*/ 	.word	0xffffffff


	//   ....[19]....
        /*00c8*/ 	.word	0xffffffff


	//   ....[20]....
        /*00cc*/ 	.word	0xffffffff


	//   ....[21]....
        /*00d0*/ 	.word	0xffffffff


	//   ....[22]....
        /*00d4*/ 	.word	0xffffffff


	//   ....[23]....
        /*00d8*/ 	.word	0xffffffff


	//   ....[24]....
        /*00dc*/ 	.word	0xffffffff


	//   ....[25]....
        /*00e0*/ 	.word	0xffffffff


	//   ....[26]....
        /*00e4*/ 	.word	0xffffffff


	//   ....[27]....
        /*00e8*/ 	.word	0xffffffff


	//   ....[28]....
        /*00ec*/ 	.word	0xffffffff


	//   ....[29]....
        /*00f0*/ 	.word	0xffffffff


	//----- nvinfo : EIATTR_COOP_GROUP_INSTR_OFFSETS
	.align		4
.L_188:
        /*00f4*/ 	.byte	0x04, 0x28
        /*00f6*/ 	.short	(.L_190 - .L_189)


	//   ....[0]....
.L_189:
        /*00f8*/ 	.word	0x00000d00


	//   ....[1]....
        /*00fc*/ 	.word	0x00000d10


	//   ....[2]....
        /*0100*/ 	.word	0x00000d70


	//   ....[3]....
        /*0104*/ 	.word	0x00000d90


	//   ....[4]....
        /*0108*/ 	.word	0x00000de0


	//   ....[5]....
        /*010c*/ 	.word	0x00000e00


	//   ....[6]....
        /*0110*/ 	.word	0x00000e40


	//   ....[7]....
        /*0114*/ 	.word	0x00000e80


	//   ....[8]....
        /*0118*/ 	.word	0x00000ed0


	//   ....[9]....
        /*011c*/ 	.word	0x00000f10


	//   ....[10]....
        /*0120*/ 	.word	0x00001210


	//   ....[11]....
        /*0124*/ 	.word	0x00001220


	//   ....[12]....
        /*0128*/ 	.word	0x000012a0


	//   ....[13]....
        /*012c*/ 	.word	0x000012c0


	//   ....[14]....
        /*0130*/ 	.word	0x00001310


	//   ....[15]....
        /*0134*/ 	.word	0x00001370


	//   ....[16]....
        /*0138*/ 	.word	0x000013b0


	//   ....[17]....
        /*013c*/ 	.word	0x000013e0


	//   ....[18]....
        /*0140*/ 	.word	0x00001430


	//   ....[19]....
        /*0144*/ 	.word	0x00001490


	//   ....[20]....
        /*0148*/ 	.word	0x00002ba0


	//   ....[21]....
        /*014c*/ 	.word	0x00002bb0


	//   ....[22]....
        /*0150*/ 	.word	0x00002c30


	//   ....[23]....
        /*0154*/ 	.word	0x00002c40


	//   ....[24]....
        /*0158*/ 	.word	0x00002ca0


	//   ....[25]....
        /*015c*/ 	.word	0x00002cc0


	//   ....[26]....
        /*0160*/ 	.word	0x00002d00


	//   ....[27]....
        /*0164*/ 	.word	0x00002d30


	//   ....[28]....
        /*0168*/ 	.word	0x00002d80


	//   ....[29]....
        /*016c*/ 	.word	0x00002dd0


	//----- nvinfo : EIATTR_VRC_CTA_INIT_COUNT
	.align		4
.L_190:
        /*0170*/ 	.byte	0x02, 0x4a
	.zero		1
	.zero		1


	//----- nvinfo : EIATTR_EXIT_INSTR_OFFSETS
	.align		4
        /*0174*/ 	.byte	0x04, 0x1c
        /*0176*/ 	.short	(.L_192 - .L_191)


	//   ....[0]....
.L_191:
        /*0178*/ 	.word	0x000000a0


	//   ....[1]....
        /*017c*/ 	.word	0x000000e0


	//   ....[2]....
        /*0180*/ 	.word	0x00003030


	//   ....[3]....
        /*0184*/ 	.word	0x00003090


	//----- nvinfo : EIATTR_MAX_THREADS
	.align		4
.L_192:
        /*0188*/ 	.byte	0x04, 0x05
        /*018a*/ 	.short	(.L_194 - .L_193)
.L_193:
        /*018c*/ 	.word	0x00000200
        /*0190*/ 	.word	0x00000001
        /*0194*/ 	.word	0x00000001


	//----- nvinfo : EIATTR_CRS_STACK_SIZE
	.align		4
.L_194:
        /*0198*/ 	.byte	0x04, 0x1e
        /*019a*/ 	.short	(.L_196 - .L_195)
.L_195:
        /*019c*/ 	.word	0x00000000


	//----- nvinfo : EIATTR_CBANK_PARAM_SIZE
	.align		4
.L_196:
        /*01a0*/ 	.byte	0x03, 0x19
        /*01a2*/ 	.short	0x0031


	//----- nvinfo : EIATTR_PARAM_CBANK
	.align		4
        /*01a4*/ 	.byte	0x04, 0x0a
        /*01a6*/ 	.short	(.L_198 - .L_197)
	.align		4
.L_197:
        /*01a8*/ 	.word	index@(.nv.constant0._ZN3cub18CUB_300001_SM_10006detail6reduce28DeviceReduceSingleTileKernelINS2_10policy_hubIlyN4cuda3std3__44plusIlEEE10Policy1000EN6thrust24THRUST_300001_SM_1000_NS18transform_iteratorI8not_zeroNSD_6detail15normal_iteratorINSD_10device_ptrIiEEEEllEEPlyS9_llNS7_10__identityEEEvT0_T1_T2_T3_T4_T6_)
        /*01ac*/ 	.short	0x0380
        /*01ae*/ 	.short	0x0031


	//----- nvinfo : EIATTR_SW_WAR
	.align		4
.L_198:
        /*01b0*/ 	.byte	0x04, 0x36
        /*01b2*/ 	.short	(.L_200 - .L_199)
.L_199:
        /*01b4*/ 	.word	0x00000008
.L_200:


//--------------------- .nv.info._ZN3cub18CUB_300001_SM_10006detail6reduce18DeviceReduceKernelINS2_10policy_hubIljN4cuda3std3__44plusIlEEE10Policy1000EN6thrust24THRUST_300001_SM_1000_NS18transform_iteratorI8not_zeroNSD_6detail15normal_iteratorINSD_10device_ptrIiEEEEllEEjS9_lNS7_10__identityEEEvT0_PT3_T1_NS0_13GridEvenShareISQ_EET2_T4_ --------------------------
	.section	.nv.info._ZN3cub18CUB_300001_SM_10006detail6reduce18DeviceReduceKernelINS2_10policy_hubIljN4cuda3std3__44plusIlEEE10Policy1000EN6thrust24THRUST_300001_SM_1000_NS18transform_iteratorI8not_zeroNSD_6detail15normal_iteratorINSD_10device_ptrIiEEEEllEEjS9_lNS7_10__identityEEEvT0_PT3_T1_NS0_13GridEvenShareISQ_EET2_T4_,"",@"SHT_CUDA_INFO"
	.sectionflags	@""
	.align	4


	//----- nvinfo : EIATTR_CUDA_API_VERSION
	.align		4
        /*0000*/ 	.byte	0x04, 0x37
        /*0002*/ 	.short	(.L_202 - .L_201)
.L_201:
        /*0004*/ 	.word	0x00000082


	//----- nvinfo : EIATTR_KPARAM_INFO
	.align		4
.L_202:
        /*0008*/ 	.byte	0x04, 0x17
        /*000a*/ 	.short	(.L_204 - .L_203)
.L_203:
        /*000c*/ 	.word	0x00000000
        /*0010*/ 	.short	0x0005
        /*0012*/ 	.short	0x0045
        /*0014*/ 	.byte	0x00, 0xf0, 0x05, 0x00


	//----- nvinfo : EIATTR_KPARAM_INFO
	.align		4
.L_204:
        /*0018*/ 	.byte	0x04, 0x17
        /*001a*/ 	.short	(.L_206 - .L_205)
.L_205:
        /*001c*/ 	.word	0x00000000
        /*0020*/ 	.short	0x0004
        /*0022*/ 	.short	0x0044
        /*0024*/ 	.byte	0x00, 0xf0, 0x05, 0x00


	//----- nvinfo : EIATTR_KPARAM_INFO
	.align		4
.L_206:
        /*0028*/ 	.byte	0x04, 0x17
        /*002a*/ 	.short	(.L_208 - .L_207)
.L_207:
        /*002c*/ 	.word	0x00000000
        /*0030*/ 	.short	0x0003
        /*0032*/ 	.short	0x001c
        /*0034*/ 	.byte	0x00, 0xf0, 0xa1, 0x00


	//----- nvinfo : EIATTR_KPARAM_INFO
	.align		4
.L_208:
        /*0038*/ 	.byte	0x04, 0x17
        /*003a*/ 	.short	(.L_210 - .L_209)
.L_209:
        /*003c*/ 	.word	0x00000000
        /*0040*/ 	.short	0x0002
        /*0042*/ 	.short	0x0018
        /*0044*/ 	.byte	0x00, 0xf0, 0x11, 0x00


	//----- nvinfo : EIATTR_KPARAM_INFO
	.align		4
.L_210:
        /*0048*/ 	.byte	0x04, 0x17
        /*004a*/ 	.short	(.L_212 - .L_211)
.L_211:
        /*004c*/ 	.word	0x00000000
        /*0050*/ 	.short	0x0001
        /*0052*/ 	.short	0x0010
        /*0054*/ 	.byte	0x00, 0xf5, 0x21, 0x00


	//----- nvinfo : EIATTR_KPARAM_INFO
	.align		4
.L_212:
        /*0058*/ 	.byte	0x04, 0x17
        /*005a*/ 	.short	(.L_214 - .L_213)
.L_213:
        /*005c*/ 	.word	0x00000000
        /*0060*/ 	.short	0x0000
        /*0062*/ 	.short	0x0000
        /*0064*/ 	.byte	0x00, 0xf0, 0x41, 0x00


	//----- nvinfo : EIATTR_SPARSE_MMA_MASK
	.align		4
.L_214:
        /*0068*/ 	.byte	0x03, 0x50
        /*006a*/ 	.short	0x0000


	//----- nvinfo : EIATTR_MAXREG_COUNT
	.align		4
        /*006c*/ 	.byte	0x03, 0x1b
        /*006e*/ 	.short	0x0080


	//----- nvinfo : EIATTR_NUM_BARRIERS
	.align		4
        /*0070*/ 	.byte	0x02, 0x4c
        /*0072*/ 	.byte	0x01
	.zero		1


	//----- nvinfo : EIATTR_MERCURY_ISA_VERSION
	.align		4
        /*0074*/ 	.byte	0x03, 0x5f
        /*0076*/ 	.short	0x0101


	//----- nvinfo : EIATTR_COOP_GROUP_MASK_REGIDS
	.align		4
        /*0078*/ 	.byte	0x04, 0x29
        /*007a*/ 	.short	(.L_216 - .L_215)


	//   ....[0]....
.L_215:
        /*007c*/ 	.word	0xffffffff


	//   ....[1]....
        /*0080*/ 	.word	0xffffffff


	//   ....[2]....
        /*0084*/ 	.word	0xffffffff


	//   ....[3]....
        /*0088*/ 	.word	0xffffffff


	//   ....[4]....
        /*008c*/ 	.word	0xffffffff


	//   ....[5]....
        /*0090*/ 	.word	0xffffffff


	//   ....[6]....
        /*0094*/ 	.word	0xffffffff


	//   ....[7]....
        /*0098*/ 	.word	0xffffffff


	//   ....[8]....
        /*009c*/ 	.word	0xffffffff


	//   ....[9]....
        /*00a0*/ 	.word	0xffffffff


	//   ....[10]....
        /*00a4*/ 	.word	0xffffffff


	//   ....[11]....
        /*00a8*/ 	.word	0xffffffff


	//   ....[12]....
        /*00ac*/ 	.word	0xffffffff


	//   ....[13]....
        /*00b0*/ 	.word	0xffffffff


	//   ....[14]....
        /*00b4*/ 	.word	0xffffffff


	//   ....[15]....
        /*00b8*/ 	.word	0xffffffff


	//   ....[16]....
        /*00bc*/ 	.word	0xffffffff


	//   ....[17]....
        /*00c0*/ 	.word	0xffffffff


	//   ....[18]....
        /*00c4*/ 	.word	0xffffffff


	//   ....[19]....
        /*00c8*/ 	.word	0xffffffff


	//   ....[20]....
        /*00cc*/ 	.word	0xffffffff


	//   ....[21]....
        /*00d0*/ 	.word	0xffffffff


	//   ....[22]....
        /*00d4*/ 	.word	0xffffffff


	//   ....[23]....
        /*00d8*/ 	.word	0xffffffff


	//   ....[24]....
        /*00dc*/ 	.word	0xffffffff


	//   ....[25]....
        /*00e0*/ 	.word	0xffffffff


	//   ....[26]....
        /*00e4*/ 	.word	0xffffffff


	//   ....[27]....
        /*00e8*/ 	.word	0xffffffff


	//   ....[28]....
        /*00ec*/ 	.word	0xffffffff


	//   ....[29]....
        /*00f0*/ 	.word	0xffffffff


	//----- nvinfo : EIATTR_COOP_GROUP_INSTR_OFFSETS
	.align		4
.L_216:
        /*00f4*/ 	.byte	0x04, 0x28
        /*00f6*/ 	.short	(.L_218 - .L_217)


	//   ....[0]....
.L_217:
        /*00f8*/ 	.word	0x00000fe0


	//   ....[1]....
        /*00fc*/ 	.word	0x00000ff0


	//   ....[2]....
        /*0100*/ 	.word	0x00001050


	//   ....[3]....
        /*0104*/ 	.word	0x00001070


	//   ....[4]....
        /*0108*/ 	.word	0x000010c0


	//   ....[5]....
        /*010c*/ 	.word	0x000010e0


	//   ....[6]....
        /*0110*/ 	.word	0x00001120


	//   ....[7]....
        /*0114*/ 	.word	0x00001160


	//   ....[8]....
        /*0118*/ 	.word	0x000011c0


	//   ....[9]....
        /*011c*/ 	.word	0x00001200


	//   ....[10]....
        /*0120*/ 	.word	0x000014f0


	//   ....[11]....
        /*0124*/ 	.word	0x00001500


	//   ....[12]....
        /*0128*/ 	.word	0x00001580


	//   ....[13]....
        /*012c*/ 	.word	0x000015b0


	//   ....[14]....
        /*0130*/ 	.word	0x00001600


	//   ....[15]....
        /*0134*/ 	.word	0x00001640


	//   ....[16]....
        /*0138*/ 	.word	0x00001680


	//   ....[17]....
        /*013c*/ 	.word	0x000016c0


	//   ....[18]....
        /*0140*/ 	.word	0x000016f0


	//   ....[19]....
        /*0144*/ 	.word	0x00001760


	//   ....[20]....
        /*0148*/ 	.word	0x000030f0


	//   ....[21]....
        /*014c*/ 	.word	0x00003100


	//   ....[22]....
        /*0150*/ 	.word	0x00003180


	//   ....[23]....
        /*0154*/ 	.word	0x00003190


	//   ....[24]....
        /*0158*/ 	.word	0x000031e0


	//   ....[25]....
        /*015c*/ 	.word	0x00003210


	//   ....[26]....
        /*0160*/ 	.word	0x00003250


	//   ....[27]....
        /*0164*/ 	.word	0x00003280


	//   ....[28]....
        /*0168*/ 	.word	0x000032c0


	//   ....[29]....
        /*016c*/ 	.word	0x00003320


	//----- nvinfo : EIATTR_VRC_CTA_INIT_COUNT
	.align		4
.L_218:
        /*0170*/ 	.byte	0x02, 0x4a
	.zero		1
	.zero		1


	//----- nvinfo : EIATTR_EXIT_INSTR_OFFSETS
	.align		4
        /*0174*/ 	.byte	0x04, 0x1c
        /*0176*/ 	.short	(.L_220 - .L_219)


	//   ....[0]....
.L_219:
        /*0178*/ 	.word	0x00003590


	//   ....[1]....
        /*017c*/ 	.word	0x000035d0


	//----- nvinfo : EIATTR_MAX_THREADS
	.align		4
.L_220:
        /*0180*/ 	.byte	0x04, 0x05
        /*0182*/ 	.short	(.L_222 - .L_221)
.L_221:
        /*0184*/ 	.word	0x00000200
        /*0188*/ 	.word	0x00000001
        /*018c*/ 	.word	0x00000001


	//----- nvinfo : EIATTR_CRS_STACK_SIZE
	.align		4
.L_222:
        /*0190*/ 	.byte	0x04, 0x1e
        /*0192*/ 	.short	(.L_224 - .L_223)
.L_223:
        /*0194*/ 	.word	0x00000000


	//----- nvinfo : EIATTR_CBANK_PARAM_SIZE
	.align		4
.L_224:
        /*0198*/ 	.byte	0x03, 0x19
        /*019a*/ 	.short	0x0046


	//----- nvinfo : EIATTR_PARAM_CBANK
	.align		4
        /*019c*/ 	.byte	0x04, 0x0a
        /*019e*/ 	.short	(.L_226 - .L_225)
	.align		4
.L_225:
        /*01a0*/ 	.word	index@(.nv.constant0._ZN3cub18CUB_300001_SM_10006detail6reduce18DeviceReduceKernelINS2_10policy_hubIljN4cuda3std3__44plusIlEEE10Policy1000EN6thrust24THRUST_300001_SM_1000_NS18transform_iteratorI8not_zeroNSD_6detail15normal_iteratorINSD_10device_ptrIiEEEEllEEjS9_lNS7_10__identityEEEvT0_PT3_T1_NS0_13GridEvenShareISQ_EET2_T4_)
        /*01a4*/ 	.short	0x0380
        /*01a6*/ 	.short	0x0046


	//----- nvinfo : EIATTR_SW_WAR
	.align		4
.L_226:
        /*01a8*/ 	.byte	0x04, 0x36
        /*01aa*/ 	.short	(.L_228 - .L_227)
.L_227:
        /*01ac*/ 	.word	0x00000008
.L_228:


//--------------------- .nv.info._ZN3cub18CUB_300001_SM_10006detail6reduce28DeviceReduceSingleTileKernelINS2_10policy_hubIljN4cuda3std3__44plusIlEEE10Policy1000EN6thrust24THRUST_300001_SM_1000_NS18transform_iteratorI8not_zeroNSD_6detail15normal_iteratorINSD_10device_ptrIiEEEEllEEPljS9_llNS7_10__identityEEEvT0_T1_T2_T3_T4_T6_ --------------------------
	.section	.nv.info._ZN3cub18CUB_300001_SM_10006detail6reduce28DeviceReduceSingleTileKernelINS2_10policy_hubIljN4cuda3std3__44plusIlEEE10Policy1000EN6thrust24THRUST_300001_SM_1000_NS18transform_iteratorI8not_zeroNSD_6detail15normal_iteratorINSD_10device_ptrIiEEEEllEEPljS9_llNS7_10__identityEEEvT0_T1_T2_T3_T4_T6_,"",@"SHT_CUDA_INFO"
	.sectionflags	@""
	.align	4


	//----- nvinfo : EIATTR_CUDA_API_VERSION
	.align		4
        /*0000*/ 	.byte	0x04, 0x37
        /*0002*/ 	.short	(.L_230 - .L_229)
.L_229:
        /*0004*/ 	.word	0x00000082


	//----- nvinfo : EIATTR_KPARAM_INFO
	.align		4
.L_230:
        /*0008*/ 	.byte	0x04, 0x17
        /*000a*/ 	.short	(.L_232 - .L_231)
.L_231:
        /*000c*/ 	.word	0x00000000
        /*0010*/ 	.short	0x0005
        /*0012*/ 	.short	0x0028
        /*0014*/ 	.byte	0x00, 0xf0, 0x05, 0x00


	//----- nvinfo : EIATTR_KPARAM_INFO
	.align		4
.L_232:
        /*0018*/ 	.byte	0x04, 0x17
        /*001a*/ 	.short	(.L_234 - .L_233)
.L_233:
        /*001c*/ 	.word	0x00000000
        /*0020*/ 	.short	0x0004
        /*0022*/ 	.short	0x0020
        /*0024*/ 	.byte	0x00, 0xf0, 0x21, 0x00


	//----- nvinfo : EIATTR_KPARAM_INFO
	.align		4
.L_234:
        /*0028*/ 	.byte	0x04, 0x17
        /*002a*/ 	.short	(.L_236 - .L_235)
.L_235:
        /*002c*/ 	.word	0x00000000
        /*0030*/ 	.short	0x0003
        /*0032*/ 	.short	0x001c
        /*0034*/ 	.byte	0x00, 0xf0, 0x05, 0x00


	//----- nvinfo : EIATTR_KPARAM_INFO
	.align		4
.L_236:
        /*0038*/ 	.byte	0x04, 0x17
        /*003a*/ 	.short	(.L_238 - .L_237)
.L_237:
        /*003c*/ 	.word	0x00000000
        /*0040*/ 	.short	0x0002
        /*0042*/ 	.short	0x0018
        /*0044*/ 	.byte	0x00, 0xf0, 0x11, 0x00


	//----- nvinfo : EIATTR_KPARAM_INFO
	.align		4
.L_238:
        /*0048*/ 	.byte	0x04, 0x17
        /*004a*/ 	.short	(.L_240 - .L_239)
.L_239:
        /*004c*/ 	.word	0x00000000
        /*0050*/ 	.short	0x0001
        /*0052*/ 	.short	0x0010
        /*0054*/ 	.byte	0x00, 0xf5, 0x21, 0x00


	//----- nvinfo : EIATTR_KPARAM_INFO
	.align		4
.L_240:
        /*0058*/ 	.byte	0x04, 0x17
        /*005a*/ 	.short	(.L_242 - .L_241)
.L_241:
        /*005c*/ 	.word	0x00000000
        /*0060*/ 	.short	0x0000
        /*0062*/ 	.short	0x0000
        /*0064*/ 	.byte	0x00, 0xf0, 0x41, 0x00


	//----- nvinfo : EIATTR_SPARSE_MMA_MASK
	.align		4
.L_242:
        /*0068*/ 	.byte	0x03, 0x50
        /*006a*/ 	.short	0x0000


	//----- nvinfo : EIATTR_MAXREG_COUNT
	.align		4
        /*006c*/ 	.byte	0x03, 0x1b
        /*006e*/ 	.short	0x0080


	//----- nvinfo : EIATTR_NUM_BARRIERS
	.align		4
        /*0070*/ 	.byte	0x02, 0x4c
        /*0072*/ 	.byte	0x01
	.zero		1


	//----- nvinfo : EIATTR_MERCURY_ISA_VERSION
	.align		4
        /*0074*/ 	.byte	0x03, 0x5f
        /*0076*/ 	.short	0x0101


	//----- nvinfo : EIATTR_COOP_GROUP_MASK_REGIDS
	.align		4
        /*0078*/ 	.byte	0x04, 0x29
        /*007a*/ 	.short	(.L_244 - .L_243)


	//   ....[0]....
.L_243:
        /*007c*/ 	.word	0xffffffff


	//   ....[1]....
        /*0080*/ 	.word	0xffffffff


	//   ....[2]....
        /*0084*/ 	.word	0xffffffff


	//   ....[3]....
        /*0088*/ 	.word	0xffffffff


	//   ....[4]....
        /*008c*/ 	.word	0xffffffff


	//   ....[5]....
        /*0090*/ 	.word	0xffffffff


	//   ....[6]....
        /*0094*/ 	.word	0xffffffff


	//   ....[7]....
        /*0098*/ 	.word	0xffffffff


	//   ....[8]....
        /*009c*/ 	.word	0xffffffff


	//   ....[9]....
        /*00a0*/ 	.word	0xffffffff


	//   ....[10]....
        /*00a4*/ 	.word	0xffffffff


	//   ....[11]....
        /*00a8*/ 	.word	0xffffffff


	//   ....[12]....
        /*00ac*/ 	.word	0xffffffff


	//   ....[13]....
        /*00b0*/ 	.word	0xffffffff


	//   ....[14]....
        /*00b4*/ 	.word	0xffffffff


	//   ....[15]....
        /*00b8*/ 	.word	0xffffffff


	//   ....[16]....
        /*00bc*/ 	.word	0xffffffff


	//   ....[17]....
        /*00c0*/ 	.word	0xffffffff


	//   ....[18]....
        /*00c4*/ 	.word	0xffffffff


	//   ....[19]....
        /*00c8*/ 	.word	0xffffffff


	//   ....[20]....
        /*00cc*/ 	.word	0xffffffff


	//   ....[21]....
        /*00d0*/ 	.word	0xffffffff


	//   ....[22]....
        /*00d4*/ 	.word	0xffffffff


	//   ....[23]....
        /*00d8*/ 	.word	0xffffffff


	//   ....[24]....
        /*00dc*/ 	.word	0xffffffff


	//   ....[25]....
        /*00e0*/ 	.word	0xffffffff


	//   ....[26]....
        /*00e4*/ 	.word	0xffffffff


	//   ....[27]....
        /*00e8*/ 	.word	0xffffffff


	//   ....[28]....
        /*00ec*/ 	.word	0xffffffff


	//   ....[29]....
        /*00f0*/ 	.word	0xffffffff


	//----- nvinfo : EIATTR_COOP_GROUP_INSTR_OFFSETS
	.align		4
.L_244:
        /*00f4*/ 	.byte	0x04, 0x28
        /*00f6*/ 	.short	(.L_246 - .L_245)


	//   ....[0]....
.L_245:
        /*00f8*/ 	.word	0x00000cd0


	//   ....[1]....
        /*00fc*/ 	.word	0x00000ce0


	//   ....[2]....
        /*0100*/ 	.word	0x00000d40


	//   ....[3]....
        /*0104*/ 	.word	0x00000d60


	//   ....[4]....
        /*0108*/ 	.word	0x00000db0


	//   ....[5]....
        /*010c*/ 	.word	0x00000dd0


	//   ....[6]....
        /*0110*/ 	.word	0x00000e10


	//   ....[7]....
        /*0114*/ 	.word	0x00000e50


	//   ....[8]....
        /*0118*/ 	.word	0x00000ea0


	//   ....[9]....
        /*011c*/ 	.word	0x00000ee0


	//   ....[10]....
        /*0120*/ 	.word	0x000011e0


	//   ....[11]....
        /*0124*/ 	.word	0x000011f0


	//   ....[12]....
        /*0128*/ 	.word	0x00001270


	//   ....[13]....
        /*012c*/ 	.word	0x00001290


	//   ....[14]....
        /*0130*/ 	.word	0x000012e0


	//   ....[15]....
        /*0134*/ 	.word	0x00001330


	//   ....[16]....
        /*0138*/ 	.word	0x00001370


	//   ....[17]....
        /*013c*/ 	.word	0x000013a0


	//   ....[18]....
        /*0140*/ 	.word	0x000013e0


	//   ....[19]....
        /*0144*/ 	.word	0x00001420


	//   ....[20]....
        /*0148*/ 	.word	0x00002c60


	//   ....[21]....
        /*014c*/ 	.word	0x00002c70


	//   ....[22]....
        /*0150*/ 	.word	0x00002cf0


	//   ....[23]....
        /*0154*/ 	.word	0x00002d00


	//   ....[24]....
        /*0158*/ 	.word	0x00002d60


	//   ....[25]....
        /*015c*/ 	.word	0x00002d80


	//   ....[26]....
        /*0160*/ 	.word	0x00002dc0


	//   ....[27]....
        /*0164*/ 	.word	0x00002df0


	//   ....[28]....
        /*0168*/ 	.word	0x00002e40


	//   ....[29]....
        /*016c*/ 	.word	0x00002e90


	//----- nvinfo : EIATTR_VRC_CTA_INIT_COUNT
	.align		4
.L_246:
        /*0170*/ 	.byte	0x02, 0x4a
	.zero		1
	.zero		1


	//----- nvinfo : EIATTR_EXIT_INSTR_OFFSETS
	.align		4
        /*0174*/ 	.byte	0x04, 0x1c
        /*0176*/ 	.short	(.L_248 - .L_247)


	//   ....[0]....
.L_247:
        /*0178*/ 	.word	0x00000080


	//   ....[1]....
        /*017c*/ 	.word	0x000000c0


	//   ....[2]....
        /*0180*/ 	.word	0x00003100


	//   ....[3]....
        /*0184*/ 	.word	0x00003160


	//----- nvinfo : EIATTR_MAX_THREADS
	.align		4
.L_248:
        /*0188*/ 	.byte	0x04, 0x05
        /*018a*/ 	.short	(.L_250 - .L_249)
.L_249:
        /*018c*/ 	.word	0x00000200
        /*0190*/ 	.word	0x00000001
        /*0194*/ 	.word	0x00000001


	//----- nvinfo : EIATTR_CRS_STACK_SIZE
	.align		4
.L_250:
        /*0198*/ 	.byte	0x04, 0x1e
        /*019a*/ 	.short	(.L_252 - .L_251)
.L_251:
        /*019c*/ 	.word	0x00000000


	//----- nvinfo : EIATTR_CBANK_PARAM_SIZE
	.align		4
.L_252:
        /*01a0*/ 	.byte	0x03, 0x19
        /*01a2*/ 	.short	0x0029


	//----- nvinfo : EIATTR_PARAM_CBANK
	.align		4
        /*01a4*/ 	.byte	0x04, 0x0a
        /*01a6*/ 	.short	(.L_254 - .L_253)
	.align		4
.L_253:
        /*01a8*/ 	.word	index@(.nv.constant0._ZN3cub18CUB_300001_SM_10006detail6reduce28DeviceReduceSingleTileKernelINS2_10policy_hubIljN4cuda3std3__44plusIlEEE10Policy1000EN6thrust24THRUST_300001_SM_1000_NS18transform_iteratorI8not_zeroNSD_6detail15normal_iteratorINSD_10device_ptrIiEEEEllEEPljS9_llNS7_10__identityEEEvT0_T1_T2_T3_T4_T6_)
        /*01ac*/ 	.short	0x0380
        /*01ae*/ 	.short	0x0029


	//----- nvinfo : EIATTR_SW_WAR
	.align		4
.L_254:
        /*01b0*/ 	.byte	0x04, 0x36
        /*01b2*/ 	.short	(.L_256 - .L_255)
.L_255:
        /*01b4*/ 	.word	0x00000008
.L_256:


//--------------------- .nv.info._ZN3cub18CUB_300001_SM_10006detail6reduce28DeviceReduceSingleTileKernelINS2_10policy_hubIlyN4cuda3std3__44plusIlEEE10Policy1000EPlSC_iS9_llNS7_10__identityEEEvT0_T1_T2_T3_T4_T6_ --------------------------
	.section	.nv.info._ZN3cub18CUB_300001_SM_10006detail6reduce28DeviceReduceSingleTileKernelINS2_10policy_hubIlyN4cuda3std3__44plusIlEEE10Policy1000EPlSC_iS9_llNS7_10__identityEEEvT0_T1_T2_T3_T4_T6_,"",@"SHT_CUDA_INFO"
	.sectionflags	@""
	.align	4


	//----- nvinfo : EIATTR_CUDA_API_VERSION
	.align		4
        /*0000*/ 	.byte	0x04, 0x37
        /*0002*/ 	.short	(.L_258 - .L_257)
.L_257:
        /*0004*/ 	.word	0x00000082


	//----- nvinfo : EIATTR_KPARAM_INFO
	.align		4
.L_258:
        /*0008*/ 	.byte	0x04, 0x17
        /*000a*/ 	.short	(.L_260 - .L_259)
.L_259:
        /*000c*/ 	.word	0x00000000
        /*0010*/ 	.short	0x0005
        /*0012*/ 	.short	0x0020
        /*0014*/ 	.byte	0x00, 0xf0, 0x05, 0x00


	//----- nvinfo : EIATTR_KPARAM_INFO
	.align		4
.L_260:
        /*0018*/ 	.byte	0x04, 0x17
        /*001a*/ 	.short	(.L_262 - .L_261)
.L_261:
        /*001c*/ 	.word	0x00000000
        /*0020*/ 	.short	0x0004
        /*0022*/ 	.short	0x0018
        /*0024*/ 	.byte	0x00, 0xf0, 0x21, 0x00


	//----- nvinfo : EIATTR_KPARAM_INFO
	.align		4
.L_262:
        /*0028*/ 	.byte	0x04, 0x17
        /*002a*/ 	.short	(.L_264 - .L_263)
.L_263:
        /*002c*/ 	.word	0x00000000
        /*0030*/ 	.short	0x0003
        /*0032*/ 	.short	0x0014
        /*0034*/ 	.byte	0x00, 0xf0, 0x05, 0x00


	//----- nvinfo : EIATTR_KPARAM_INFO
	.align		4
.L_264:
        /*0038*/ 	.byte	0x04, 0x17
        /*003a*/ 	.short	(.L_266 - .L_265)
.L_265:
        /*003c*/ 	.word	0x00000000
        /*0040*/ 	.short	0x0002
        /*0042*/ 	.short	0x0010
        /*0044*/ 	.byte	0x00, 0xf0, 0x11, 0x00


	//----- nvinfo : EIATTR_KPARAM_INFO
	.align		4
.L_266:
        /*0048*/ 	.byte	0x04, 0x17
        /*004a*/ 	.short	(.L_268 - .L_267)
.L_267:
        /*004c*/ 	.word	0x00000000
        /*0050*/ 	.short	0x0001
        /*0052*/ 	.short	0x0008
        /*0054*/ 	.byte	0x00, 0xf5, 0x21, 0x00


	//----- nvinfo : EIATTR_KPARAM_INFO
	.align		4
.L_268:
        /*0058*/ 	.byte	0x04, 0x17
        /*005a*/ 	.short	(.L_270 - .L_269)
.L_269:
        /*005c*/ 	.word	0x00000000
        /*0060*/ 	.short	0x0000
        /*0062*/ 	.short	0x0000
        /*0064*/ 	.byte	0x00, 0xf5, 0x21, 0x00


	//----- nvinfo : EIATTR_SPARSE_MMA_MASK
	.align		4
.L_270:
        /*0068*/ 	.byte	0x03, 0x50
        /*006a*/ 	.short	0x0000


	//----- nvinfo : EIATTR_MAXREG_COUNT
	.align		4
        /*006c*/ 	.byte	0x03, 0x1b
        /*006e*/ 	.short	0x0080


	//----- nvinfo : EIATTR_NUM_BARRIERS
	.align		4
        /*0070*/ 	.byte	0x02, 0x4c
        /*0072*/ 	.byte	0x01
	.zero		1


	//----- nvinfo : EIATTR_MERCURY_ISA_VERSION
	.align		4
        /*0074*/ 	.byte	0x03, 0x5f
        /*0076*/ 	.short	0x0101


	//----- nvinfo : EIATTR_COOP_GROUP_MASK_REGIDS
	.align		4
        /*0078*/ 	.byte	0x04, 0x29
        /*007a*/ 	.short	(.L_272 - .L_271)


	//   ....[0]....
.L_271:
        /*007c*/ 	.word	0xffffffff


	//   ....[1]....
        /*0080*/ 	.word	0xffffffff


	//   ....[2]....
        /*0084*/ 	.word	0xffffffff


	//   ....[3]....
        /*0088*/ 	.word	0xffffffff


	//   ....[4]....
        /*008c*/ 	.word	0xffffffff


	//   ....[5]....
        /*0090*/ 	.word	0xffffffff


	//   ....[6]....
        /*0094*/ 	.word	0xffffffff


	//   ....[7]....
        /*0098*/ 	.word	0xffffffff


	//   ....[8]....
        /*009c*/ 	.word	0xffffffff


	//   ....[9]....
        /*00a0*/ 	.word	0xffffffff


	//   ....[10]....
        /*00a4*/ 	.word	0xffffffff


	//   ....[11]....
        /*00a8*/ 	.word	0xffffffff


	//   ....[12]....
        /*00ac*/ 	.word	0xffffffff


	//   ....[13]....
        /*00b0*/ 	.word	0xffffffff


	//   ....[14]....
        /*00b4*/ 	.word	0xffffffff


	//   ....[15]....
        /*00b8*/ 	.word	0xffffffff


	//   ....[16]....
        /*00bc*/ 	.word	0xffffffff


	//   ....[17]....
        /*00c0*/ 	.word	0xffffffff


	//   ....[18]....
        /*00c4*/ 	.word	0xffffffff


	//   ....[19]....
        /*00c8*/ 	.word	0xffffffff


	//   ....[20]....
        /*00cc*/ 	.word	0xffffffff


	//   ....[21]....
        /*00d0*/ 	.word	0xffffffff


	//   ....[22]....
        /*00d4*/ 	.word	0xffffffff


	//   ....[23]....
        /*00d8*/ 	.word	0xffffffff


	//   ....[24]....
        /*00dc*/ 	.word	0xffffffff


	//   ....[25]....
        /*00e0*/ 	.word	0xffffffff


	//   ....[26]....
        /*00e4*/ 	.word	0xffffffff


	//   ....[27]....
        /*00e8*/ 	.word	0xffffffff


	//   ....[28]....
        /*00ec*/ 	.word	0xffffffff


	//   ....[29]....
        /*00f0*/ 	.word	0xffffffff


	//----- nvinfo : EIATTR_COOP_GROUP_INSTR_OFFSETS
	.align		4
.L_272:
        /*00f4*/ 	.byte	0x04, 0x28
        /*00f6*/ 	.short	(.L_274 - .L_273)


	//   ....[0]....
.L_273:
        /*00f8*/ 	.word	0x00000970


	//   ....[1]....
        /*00fc*/ 	.word	0x00000980


	//   ....[2]....
        /*0100*/ 	.word	0x000009e0


	//   ....[3]....
        /*0104*/ 	.word	0x00000a00


	//   ....[4]....
        /*0108*/ 	.word	0x00000a50


	//   ....[5]....
        /*010c*/ 	.word	0x00000a70


	//   ....[6]....
        /*0110*/ 	.word	0x00000ab0


	//   ....[7]....
        /*0114*/ 	.word	0x00000af0


	//   ....[8]....
        /*0118*/ 	.word	0x00000b40


	//   ....[9]....
        /*011c*/ 	.word	0x00000b80


	//   ....[10]....
        /*0120*/ 	.word	0x00000e80


	//   ....[11]....
        /*0124*/ 	.word	0x00000e90


	//   ....[12]....
        /*0128*/ 	.word	0x00000f10


	//   ....[13]....
        /*012c*/ 	.word	0x00000f30


	//   ....[14]....
        /*0130*/ 	.word	0x00000f70


	//   ....[15]....
        /*0134*/ 	.word	0x00000fb0


	//   ....[16]....
        /*0138*/ 	.word	0x00001010


	//   ....[17]....
        /*013c*/ 	.word	0x00001040


	//   ....[18]....
        /*0140*/ 	.word	0x00001080


	//   ....[19]....
        /*0144*/ 	.word	0x000010c0


	//   ....[20]....
        /*0148*/ 	.word	0x000021b0


	//   ....[21]....
        /*014c*/ 	.word	0x000021c0


	//   ....[22]....
        /*0150*/ 	.word	0x00002240


	//   ....[23]....
        /*0154*/ 	.word	0x00002250


	//   ....[24]....
        /*0158*/ 	.word	0x000022b0


	//   ....[25]....
        /*015c*/ 	.word	0x000022d0


	//   ....[26]....
        /*0160*/ 	.word	0x00002310


	//   ....[27]....
        /*0164*/ 	.word	0x00002340


	//   ....[28]....
        /*0168*/ 	.word	0x00002380


	//   ....[29]....
        /*016c*/ 	.word	0x000023e0


	//----- nvinfo : EIATTR_VRC_CTA_INIT_COUNT
	.align		4
.L_274:
        /*0170*/ 	.byte	0x02, 0x4a
	.zero		1
	.zero		1


	//----- nvinfo : EIATTR_EXIT_INSTR_OFFSETS
	.align		4
        /*0174*/ 	.byte	0x04, 0x1c
        /*0176*/ 	.short	(.L_276 - .L_275)


	//   ....[0]....
.L_275:
        /*0178*/ 	.word	0x00000080


	//   ....[1]....
        /*017c*/ 	.word	0x000000c0


	//   ....[2]....
        /*0180*/ 	.word	0x00002650


	//   ....[3]....
        /*0184*/ 	.word	0x000026b0


	//----- nvinfo : EIATTR_MAX_THREADS
	.align		4
.L_276:
        /*0188*/ 	.byte	0x04, 0x05
        /*018a*/ 	.short	(.L_278 - .L_277)
.L_277:
        /*018c*/ 	.word	0x00000200
        /*0190*/ 	.word	0x00000001
        /*0194*/ 	.word	0x00000001


	//----- nvinfo : EIATTR_CRS_STACK_SIZE
	.align		4
.L_278:
        /*0198*/ 	.byte	0x04, 0x1e
        /*019a*/ 	.short	(.L_280 - .L_279)
.L_279:
        /*019c*/ 	.word	0x00000000


	//----- nvinfo : EIATTR_CBANK_PARAM_SIZE
	.align		4
.L_280:
        /*01a0*/ 	.byte	0x03, 0x19
        /*01a2*/ 	.short	0x0021


	//----- nvinfo : EIATTR_PARAM_CBANK
	.align		4
        /*01a4*/ 	.byte	0x04, 0x0a
        /*01a6*/ 	.short	(.L_282 - .L_281)
	.align		4
.L_281:
        /*01a8*/ 	.word	index@(.nv.constant0._ZN3cub18CUB_300001_SM_10006detail6reduce28DeviceReduceSingleTileKernelINS2_10policy_hubIlyN4cuda3std3__44plusIlEEE10Policy1000EPlSC_iS9_llNS7_10__identityEEEvT0_T1_T2_T3_T4_T6_)
        /*01ac*/ 	.short	0x0380
        /*01ae*/ 	.short	0x0021


	//----- nvinfo : EIATTR_SW_WAR
	.align		4
.L_282:
        /*01b0*/ 	.byte	0x04, 0x36
        /*01b2*/ 	.short	(.L_284 - .L_283)
.L_283:
        /*01b4*/ 	.word	0x00000008
.L_284:


//--------------------- .nv.info._ZN3cub18CUB_300001_SM_10006detail6reduce18DeviceReduceKernelINS2_10policy_hubIlyN4cuda3std3__44plusIlEEE10Policy1000EN6thrust24THRUST_300001_SM_1000_NS18transform_iteratorINSD_6detail14equal_to_valueIiEENSF_15normal_iteratorINSD_10device_ptrIiEEEEllEEyS9_lNS7_10__identityEEEvT0_PT3_T1_NS0_13GridEvenShareISR_EET2_T4_ --------------------------
	.section	.nv.info._ZN3cub18CUB_300001_SM_10006detail6reduce18DeviceReduceKernelINS2_10policy_hubIlyN4cuda3std3__44plusIlEEE10Policy1000EN6thrust24THRUST_300001_SM_1000_NS18transform_iteratorINSD_6detail14equal_to_valueIiEENSF_15normal_iteratorINSD_10device_ptrIiEEEEllEEyS9_lNS7_10__identityEEEvT0_PT3_T1_NS0_13GridEvenShareISR_EET2_T4_,"",@"SHT_CUDA_INFO"
	.sectionflags	@""
	.align	4


	//----- nvinfo : EIATTR_CUDA_API_VERSION
	.align		4
        /*0000*/ 	.byte	0x04, 0x37
        /*0002*/ 	.short	(.L_286 - .L_285)
.L_285:
        /*0004*/ 	.word	0x00000082


	//----- nvinfo : EIATTR_KPARAM_INFO
	.align		4
.L_286:
        /*0008*/ 	.byte	0x04, 0x17
        /*000a*/ 	.short	(.L_288 - .L_287)
.L_287:
        /*000c*/ 	.word	0x00000000
        /*0010*/ 	.short	0x0005
        /*0012*/ 	.short	0x0069
        /*0014*/ 	.byte	0x00, 0xf0, 0x05, 0x00


	//----- nvinfo : EIATTR_KPARAM_INFO
	.align		4
.L_288:
        /*0018*/ 	.byte	0x04, 0x17
        /*001a*/ 	.short	(.L_290 - .L_289)
.L_289:
        /*001c*/ 	.word	0x00000000
        /*0020*/ 	.short	0x0004
        /*0022*/ 	.short	0x0068
        /*0024*/ 	.byte	0x00, 0xf0, 0x05, 0x00


	//----- nvinfo : EIATTR_KPARAM_INFO
	.align		4
.L_290:
        /*0028*/ 	.byte	0x04, 0x17
        /*002a*/ 	.short	(.L_292 - .L_291)
.L_291:
        /*002c*/ 	.word	0x00000000
        /*0030*/ 	.short	0x0003
        /*0032*/ 	.short	0x0020
        /*0034*/ 	.byte	0x00, 0xf0, 0x21, 0x01


	//----- nvinfo : EIATTR_KPARAM_INFO
	.align		4
.L_292:
        /*0038*/ 	.byte	0x04, 0x17
        /*003a*/ 	.short	(.L_294 - .L_293)
.L_293:
        /*003c*/ 	.word	0x00000000
        /*0040*/ 	.short	0x0002
        /*0042*/ 	.short	0x0018
        /*0044*/ 	.byte	0x00, 0xf0, 0x21, 0x00


	//----- nvinfo : EIATTR_KPARAM_INFO
	.align		4
.L_294:
        /*0048*/ 	.byte	0x04, 0x17
        /*004a*/ 	.short	(.L_296 - .L_295)
.L_295:
        /*004c*/ 	.word	0x00000000
        /*0050*/ 	.short	0x0001
        /*0052*/ 	.short	0x0010
        /*0054*/ 	.byte	0x00, 0xf5, 0x21, 0x00


	//----- nvinfo : EIATTR_KPARAM_INFO
	.align		4
.L_296:
        /*0058*/ 	.byte	0x04, 0x17
        /*005a*/ 	.short	(.L_298 - .L_297)
.L_297:
        /*005c*/ 	.word	0x00000000
        /*0060*/ 	.short	0x0000
        /*0062*/ 	.short	0x0000
        /*0064*/ 	.byte	0x00, 0xf0, 0x41, 0x00


	//----- nvinfo : EIATTR_SPARSE_MMA_MASK
	.align		4
.L_298:
        /*0068*/ 	.byte	0x03, 0x50
        /*006a*/ 	.short	0x0000


	//----- nvinfo : EIATTR_MAXREG_COUNT
	.align		4
        /*006c*/ 	.byte	0x03, 0x1b
        /*006e*/ 	.short	0x0080


	//----- nvinfo : EIATTR_NUM_BARRIERS
	.align		4
        /*0070*/ 	.byte	0x02, 0x4c
        /*0072*/ 	.byte	0x01
	.zero		1


	//----- nvinfo : EIATTR_MERCURY_ISA_VERSION
	.align		4
        /*0074*/ 	.byte	0x03, 0x5f
        /*0076*/ 	.short	0x0101


	//----- nvinfo : EIATTR_COOP_GROUP_MASK_REGIDS
	.align		4
        /*0078*/ 	.byte	0x04, 0x29
        /*007a*/ 	.short	(.L_300 - .L_299)


	//   ....[0]....
.L_299:
        /*007c*/ 	.word	0xffffffff


	//   ....[1]....
        /*0080*/ 	.word	0xffffffff


	//   ....[2]....
        /*0084*/ 	.word	0xffffffff


	//   ....[3]....
        /*0088*/ 	.word	0xffffffff


	//   ....[4]....
        /*008c*/ 	.word	0xffffffff


	//   ....[5]....
        /*0090*/ 	.word	0xffffffff


	//   ....[6]....
        /*0094*/ 	.word	0xffffffff


	//   ....[7]....
        /*0098*/ 	.word	0xffffffff


	//   ....[8]....
        /*009c*/ 	.word	0xffffffff


	//   ....[9]....
        /*00a0*/ 	.word	0xffffffff


	//   ....[10]....
        /*00a4*/ 	.word	0xffffffff


	//   ....[11]....
        /*00a8*/ 	.word	0xffffffff


	//   ....[12]....
        /*00ac*/ 	.word	0xffffffff


	//   ....[13]....
        /*00b0*/ 	.word	0xffffffff


	//   ....[14]....
        /*00b4*/ 	.word	0xffffffff


	//   ....[15]....
        /*00b8*/ 	.word	0xffffffff


	//   ....[16]....
        /*00bc*/ 	.word	0xffffffff


	//   ....[17]....
        /*00c0*/ 	.word	0xffffffff


	//   ....[18]....
        /*00c4*/ 	.word	0xffffffff


	//   ....[19]....
        /*00c8*/ 	.word	0xffffffff


	//   ....[20]....
        /*00cc*/ 	.word	0xffffffff


	//   ....[21]....
        /*00d0*/ 	.word	0xffffffff


	//   ....[22]....
        /*00d4*/ 	.word	0xffffffff


	//   ....[23]....
        /*00d8*/ 	.word	0xffffffff


	//   ....[24]....
        /*00dc*/ 	.word	0xffffffff


	//   ....[25]....
        /*00e0*/ 	.word	0xffffffff


	//   ....[26]....
        /*00e4*/ 	.word	0xffffffff


	//   ....[27]....
        /*00e8*/ 	.word	0xffffffff


	//   ....[28]....
        /*00ec*/ 	.word	0xffffffff


	//   ....[29]....
        /*00f0*/ 	.word	0xffffffff


	//----- nvinfo : EIATTR_COOP_GROUP_INSTR_OFFSETS
	.align		4
.L_300:
        /*00f4*/ 	.byte	0x04, 0x28
        /*00f6*/ 	.short	(.L_302 - .L_301)


	//   ....[0]....
.L_301:
        /*00f8*/ 	.word	0x00000de0


	//   ....[1]....
        /*00fc*/ 	.word	0x00000df0


	//   ....[2]....
        /*0100*/ 	.word	0x00000e50


	//   ....[3]....
        /*0104*/ 	.word	0x00000e70


	//   ....[4]....
        /*0108*/ 	.word	0x00000ec0


	//   ....[5]....
        /*010c*/ 	.word	0x00000ee0


	//   ....[6]....
        /*0110*/ 	.word	0x00000f20


	//   ....[7]....
        /*0114*/ 	.word	0x00000f60


	//   ....[8]....
        /*0118*/ 	.word	0x00000fd0


	//   ....[9]....
        /*011c*/ 	.word	0x00001000


	//   ....[10]....
        /*0120*/ 	.word	0x00001300


	//   ....[11]....
        /*0124*/ 	.word	0x00001310


	//   ....[12]....
        /*0128*/ 	.word	0x00001390


	//   ....[13]....
        /*012c*/ 	.word	0x000013b0


	//   ....[14]....
        /*0130*/ 	.word	0x00001400


	//   ....[15]....
        /*0134*/ 	.word	0x00001460


	//   ....[16]....
        /*0138*/ 	.word	0x000014a0


	//   ....[17]....
        /*013c*/ 	.word	0x000014d0


	//   ....[18]....
        /*0140*/ 	.word	0x00001520


	//   ....[19]....
        /*0144*/ 	.word	0x00001580


	//   ....[20]....
        /*0148*/ 	.word	0x00002e00


	//   ....[21]....
        /*014c*/ 	.word	0x00002e10


	//   ....[22]....
        /*0150*/ 	.word	0x00002e90


	//   ....[23]....
        /*0154*/ 	.word	0x00002ea0


	//   ....[24]....
        /*0158*/ 	.word	0x00002f00


	//   ....[25]....
        /*015c*/ 	.word	0x00002f30


	//   ....[26]....
        /*0160*/ 	.word	0x00002f80


	//   ....[27]....
        /*0164*/ 	.word	0x00002fb0


	//   ....[28]....
        /*0168*/ 	.word	0x00003000


	//   ....[29]....
        /*016c*/ 	.word	0x00003050


	//----- nvinfo : EIATTR_VRC_CTA_INIT_COUNT
	.align		4
.L_302:
        /*0170*/ 	.byte	0x02, 0x4a
	.zero		1
	.zero		1


	//----- nvinfo : EIATTR_EXIT_INSTR_OFFSETS
	.align		4
        /*0174*/ 	.byte	0x04, 0x1c
        /*0176*/ 	.short	(.L_304 - .L_303)


	//   ....[0]....
.L_303:
        /*0178*/ 	.word	0x000032b0


	//   ....[1]....
        /*017c*/ 	.word	0x00003320


	//----- nvinfo : EIATTR_MAX_THREADS
	.align		4
.L_304:
        /*0180*/ 	.byte	0x04, 0x05
        /*0182*/ 	.short	(.L_306 - .L_305)
.L_305:
        /*0184*/ 	.word	0x00000200
        /*0188*/ 	.word	0x00000001
        /*018c*/ 	.word	0x00000001


	//----- nvinfo : EIATTR_CRS_STACK_SIZE
	.align		4
.L_306:
        /*0190*/ 	.byte	0x04, 0x1e
        /*0192*/ 	.short	(.L_308 - .L_307)
.L_307:
        /*0194*/ 	.word	0x00000000


	//----- nvinfo : EIATTR_CBANK_PARAM_SIZE
	.align		4
.L_308:
        /*0198*/ 	.byte	0x03, 0x19
        /*019a*/ 	.short	0x006a


	//----- nvinfo : EIATTR_PARAM_CBANK
	.align		4
        /*019c*/ 	.byte	0x04, 0x0a
        /*019e*/ 	.short	(.L_310 - .L_309)
	.align		4
.L_309:
        /*01a0*/ 	.word	index@(.nv.constant0._ZN3cub18CUB_300001_SM_10006detail6reduce18DeviceReduceKernelINS2_10policy_hubIlyN4cuda3std3__44plusIlEEE10Policy1000EN6thrust24THRUST_300001_SM_1000_NS18transform_iteratorINSD_6detail14equal_to_valueIiEENSF_15normal_iteratorINSD_10device_ptrIiEEEEllEEyS9_lNS7_10__identityEEEvT0_PT3_T1_NS0_13GridEvenShareISR_EET2_T4_)
        /*01a4*/ 	.short	0x0380
        /*01a6*/ 	.short	0x006a


	//----- nvinfo : EIATTR_SW_WAR
	.align		4
.L_310:
        /*01a8*/ 	.byte	0x04, 0x36
        /*01aa*/ 	.short	(.L_312 - .L_311)
.L_311:
        /*01ac*/ 	.word	0x00000008
.L_312:


//--------------------- .nv.info._ZN3cub18CUB_300001_SM_10006detail6reduce28DeviceReduceSingleTileKernelINS2_10policy_hubIlyN4cuda3std3__44plusIlEEE10Policy1000EN6thrust24THRUST_300001_SM_1000_NS18transform_iteratorINSD_6detail14equal_to_valueIiEENSF_15normal_iteratorINSD_10device_ptrIiEEEEllEEPlyS9_llNS7_10__identityEEEvT0_T1_T2_T3_T4_T6_ --------------------------
	.section	.nv.info._ZN3cub18CUB_300001_SM_10006detail6reduce28DeviceReduceSingleTileKernelINS2_10policy_hubIlyN4cuda3std3__44plusIlEEE10Policy1000EN6thrust24THRUST_300001_SM_1000_NS18transform_iteratorINSD_6detail14equal_to_valueIiEENSF_15normal_iteratorINSD_10device_ptrIiEEEEllEEPlyS9_llNS7_10__identityEEEvT0_T1_T2_T3_T4_T6_,"",@"SHT_CUDA_INFO"
	.sectionflags	@""
	.align	4


	//----- nvinfo : EIATTR_CUDA_API_VERSION
	.align		4
        /*0000*/ 	.byte	0x04, 0x37
        /*0002*/ 	.short	(.L_314 - .L_313)
.L_313:
        /*0004*/ 	.word	0x00000082


	//----- nvinfo : EIATTR_KPARAM_INFO
	.align		4
.L_314:
        /*0008*/ 	.byte	0x04, 0x17
        /*000a*/ 	.short	(.L_316 - .L_315)
.L_315:
        /*000c*/ 	.word	0x00000000
        /*0010*/ 	.short	0x0005
        /*0012*/ 	.short	0x0030
        /*0014*/ 	.byte	0x00, 0xf0, 0x05, 0x00


	//----- nvinfo : EIATTR_KPARAM_INFO
	.align		4
.L_316:
        /*0018*/ 	.byte	0x04, 0x17
        /*001a*/ 	.short	(.L_318 - .L_317)
.L_317:
        /*001c*/ 	.word	0x00000000
        /*0020*/ 	.short	0x0004
        /*0022*/ 	.short	0x0028
        /*0024*/ 	.byte	0x00, 0xf0, 0x21, 0x00


	//----- nvinfo : EIATTR_KPARAM_INFO
	.align		4
.L_318:
        /*0028*/ 	.byte	0x04, 0x17
        /*002a*/ 	.short	(.L_320 - .L_319)
.L_319:
        /*002c*/ 	.word	0x00000000
        /*0030*/ 	.short	0x0003
        /*0032*/ 	.short	0x0020
        /*0034*/ 	.byte	0x00, 0xf0, 0x05, 0x00


	//----- nvinfo : EIATTR_KPARAM_INFO
	.align		4
.L_320:
        /*0038*/ 	.byte	0x04, 0x17
        /*003a*/ 	.short	(.L_322 - .L_321)
.L_321:
        /*003c*/ 	.word	0x00000000
        /*0040*/ 	.short	0x0002
        /*0042*/ 	.short	0x0018
        /*0044*/ 	.byte	0x00, 0xf0, 0x21, 0x00


	//----- nvinfo : EIATTR_KPARAM_INFO
	.align		4
.L_322:
        /*0048*/ 	.byte	0x04, 0x17
        /*004a*/ 	.short	(.L_324 - .L_323)
.L_323:
        /*004c*/ 	.word	0x00000000
        /*0050*/ 	.short	0x0001
        /*0052*/ 	.short	0x0010
        /*0054*/ 	.byte	0x00, 0xf5, 0x21, 0x00


	//----- nvinfo : EIATTR_KPARAM_INFO
	.align		4
.L_324:
        /*0058*/ 	.byte	0x04, 0x17
        /*005a*/ 	.short	(.L_326 - .L_325)
.L_325:
        /*005c*/ 	.word	0x00000000
        /*0060*/ 	.short	0x0000
        /*0062*/ 	.short	0x0000
        /*0064*/ 	.byte	0x00, 0xf0, 0x41, 0x00


	//----- nvinfo : EIATTR_SPARSE_MMA_MASK
	.align		4
.L_326:
        /*0068*/ 	.byte	0x03, 0x50
        /*006a*/ 	.short	0x0000


	//----- nvinfo : EIATTR_MAXREG_COUNT
	.align		4
        /*006c*/ 	.byte	0x03, 0x1b
        /*006e*/ 	.short	0x0080


	//----- nvinfo : EIATTR_NUM_BARRIERS
	.align		4
        /*0070*/ 	.byte	0x02, 0x4c
        /*0072*/ 	.byte	0x01
	.zero		1


	//----- nvinfo : EIATTR_MERCURY_ISA_VERSION
	.align		4
        /*0074*/ 	.byte	0x03, 0x5f
        /*0076*/ 	.short	0x0101


	//----- nvinfo : EIATTR_COOP_GROUP_MASK_REGIDS
	.align		4
        /*0078*/ 	.byte	0x04, 0x29
        /*007a*/ 	.short	(.L_328 - .L_327)


	//   ....[0]....
.L_327:
        /*007c*/ 	.word	0xffffffff


	//   ....[1]....
        /*0080*/ 	.word	0xffffffff


	//   ....[2]....
        /*0084*/ 	.word	0xffffffff


	//   ....[3]....
        /*0088*/ 	.word	0xffffffff


	//   ....[4]....
        /*008c*/ 	.word	0xffffffff


	//   ....[5]....
        /*0090*/ 	.word	0xffffffff


	//   ....[6]....
        /*0094*/ 	.word	0xffffffff


	//   ....[7]....
        /*0098*/ 	.word	0xffffffff


	//   ....[8]....
        /*009c*/ 	.word	0xffffffff


	//   ....[9]....
        /*00a0*/ 	.word	0xffffffff


	//   ....[10]....
        /*00a4*/ 	.word	0xffffffff


	//   ....[11]....
        /*00a8*/ 	.word	0xffffffff


	//   ....[12]....
        /*00ac*/ 	.word	0xffffffff


	//   ....[13]....
        /*00b0*/ 	.word	0xffffffff


	//   ....[14]....
        /*00b4*/ 	.word	0xffffffff


	//   ....[15]....
        /*00b8*/ 	.word	0xffffffff


	//   ....[16]....
        /*00bc*/ 	.word	0xffffffff


	//   ....[17]....
        /*00c0*/ 	.word	0xffffffff


	//   ....[18]....
        /*00c4*/ 	.word	0xffffffff


	//   ....[19]....
        /*00c8*/ 	.word	0xffffffff


	//   ....[20]....
        /*00cc*/ 	.word	0xffffffff


	//   ....[21]....
        /*00d0*/ 	.word	0xffffffff


	//   ....[22]....
        /*00d4*/ 	.word	0xffffffff


	//   ....[23]....
        /*00d8*/ 	.word	0xffffffff


	//   ....[24]....
        /*00dc*/ 	.word	0xffffffff


	//   ....[25]....
        /*00e0*/ 	.word	0xffffffff


	//   ....[26]....
        /*00e4*/ 	.word	0xffffffff


	//   ....[27]....
        /*00e8*/ 	.word	0xffffffff


	//   ....[28]....
        /*00ec*/ 	.word	0xffffffff


	//   ....[29]....
        /*00f0*/ 	.word	0xffffffff


	//----- nvinfo : EIATTR_COOP_GROUP_INSTR_OFFSETS
	.align		4
.L_328:
        /*00f4*/ 	.byte	0x04, 0x28
        /*00f6*/ 	.short	(.L_330 - .L_329)


	//   ....[0]....
.L_329:
        /*00f8*/ 	.word	0x00000d50


	//   ....[1]....
        /*00fc*/ 	.word	0x00000d60


	//   ....[2]....
        /*0100*/ 	.word	0x00000dc0


	//   ....[3]....
        /*0104*/ 	.word	0x00000de0


	//   ....[4]....
        /*0108*/ 	.word	0x00000e30


	//   ....[5]....
        /*010c*/ 	.word	0x00000e50


	//   ....[6]....
        /*0110*/ 	.word	0x00000e90


	//   ....[7]....
        /*0114*/ 	.word	0x00000ed0


	//   ....[8]....
        /*0118*/ 	.word	0x00000f20


	//   ....[9]....
        /*011c*/ 	.word	0x00000f60


	//   ....[10]....
        /*0120*/ 	.word	0x00001260


	//   ....[11]....
        /*0124*/ 	.word	0x00001270


	//   ....[12]....
        /*0128*/ 	.word	0x000012f0


	//   ....[13]....
        /*012c*/ 	.word	0x00001310


	//   ....[14]....
        /*0130*/ 	.word	0x00001360


	//   ....[15]....
        /*0134*/ 	.word	0x000013c0


	//   ....[16]....
        /*0138*/ 	.word	0x00001400


	//   ....[17]....
        /*013c*/ 	.word	0x00001430


	//   ....[18]....
        /*0140*/ 	.word	0x00001480


	//   ....[19]....
        /*0144*/ 	.word	0x000014e0


	//   ....[20]....
        /*0148*/ 	.word	0x00002c10


	//   ....[21]....
        /*014c*/ 	.word	0x00002c20


	//   ....[22]....
        /*0150*/ 	.word	0x00002ca0


	//   ....[23]....
        /*0154*/ 	.word	0x00002cb0


	//   ....[24]....
        /*0158*/ 	.word	0x00002d10


	//   ....[25]....
        /*015c*/ 	.word	0x00002d30


	//   ....[26]....
        /*0160*/ 	.word	0x00002d70


	//   ....[27]....
        /*0164*/ 	.word	0x00002da0


	//   ....[28]....
        /*0168*/ 	.word	0x00002df0


	//   ....[29]....
        /*016c*/ 	.word	0x00002e40


	//----- nvinfo : EIATTR_VRC_CTA_INIT_COUNT
	.align		4
.L_330:
        /*0170*/ 	.byte	0x02, 0x4a
	.zero		1
	.zero		1


	//----- nvinfo : EIATTR_EXIT_INSTR_OFFSETS
	.align		4
        /*0174*/ 	.byte	0x04, 0x1c
        /*0176*/ 	.short	(.L_332 - .L_331)


	//   ....[0]....
.L_331:
        /*0178*/ 	.word	0x000000a0


	//   ....[1]....
        /*017c*/ 	.word	0x000000e0


	//   ....[2]....
        /*0180*/ 	.word	0x000030a0


	//   ....[3]....
        /*0184*/ 	.word	0x00003100


	//----- nvinfo : EIATTR_MAX_THREADS
	.align		4
.L_332:
        /*0188*/ 	.byte	0x04, 0x05
        /*018a*/ 	.short	(.L_334 - .L_333)
.L_333:
        /*018c*/ 	.word	0x00000200
        /*0190*/ 	.word	0x00000001
        /*0194*/ 	.word	0x00000001


	//----- nvinfo : EIATTR_CRS_STACK_SIZE
	.align		4
.L_334:
        /*0198*/ 	.byte	0x04, 0x1e
        /*019a*/ 	.short	(.L_336 - .L_335)
.L_335:
        /*019c*/ 	.word	0x00000000


	//----- nvinfo : EIATTR_CBANK_PARAM_SIZE
	.align		4
.L_336:
        /*01a0*/ 	.byte	0x03, 0x19
        /*01a2*/ 	.short	0x0031


	//----- nvinfo : EIATTR_PARAM_CBANK
	.align		4
        /*01a4*/ 	.byte	0x04, 0x0a
        /*01a6*/ 	.short	(.L_338 - .L_337)
	.align		4
.L_337:
        /*01a8*/ 	.word	index@(.nv.constant0._ZN3cub18CUB_300001_SM_10006detail6reduce28DeviceReduceSingleTileKernelINS2_10policy_hubIlyN4cuda3std3__44plusIlEEE10Policy1000EN6thrust24THRUST_300001_SM_1000_NS18transform_iteratorINSD_6detail14equal_to_valueIiEENSF_15normal_iteratorINSD_10device_ptrIiEEEEllEEPlyS9_llNS7_10__identityEEEvT0_T1_T2_T3_T4_T6_)
        /*01ac*/ 	.short	0x0380
        /*01ae*/ 	.short	0x0031


	//----- nvinfo : EIATTR_SW_WAR
	.align		4
.L_338:
        /*01b0*/ 	.byte	0x04, 0x36
        /*01b2*/ 	.short	(.L_340 - .L_339)
.L_339:
        /*01b4*/ 	.word	0x00000008
.L_340:


//--------------------- .nv.info._ZN3cub18CUB_300001_SM_10006detail6reduce28DeviceReduceSingleTileKernelINS2_10policy_hubIljN4cuda3std3__44plusIlEEE10Policy1000EPlSC_iS9_llNS7_10__identityEEEvT0_T1_T2_T3_T4_T6_ --------------------------
	.section	.nv.info._ZN3cub18CUB_300001_SM_10006detail6reduce28DeviceReduceSingleTileKernelINS2_10policy_hubIljN4cuda3std3__44plusIlEEE10Policy1000EPlSC_iS9_llNS7_10__identityEEEvT0_T1_T2_T3_T4_T6_,"",@"SHT_CUDA_INFO"
	.sectionflags	@""
	.align	4


	//----- nvinfo : EIATTR_CUDA_API_VERSION
	.align		4
        /*0000*/ 	.byte	0x04, 0x37
        /*0002*/ 	.short	(.L_342 - .L_341)
.L_341:
        /*0004*/ 	.word	0x00000082


	//----- nvinfo : EIATTR_KPARAM_INFO
	.align		4
.L_342:
        /*0008*/ 	.byte	0x04, 0x17
        /*000a*/ 	.short	(.L_344 - .L_343)
.L_343:
        /*000c*/ 	.word	0x00000000
        /*0010*/ 	.short	0x0005
        /*0012*/ 	.short	0x0020
        /*0014*/ 	.byte	0x00, 0xf0, 0x05, 0x00


	//----- nvinfo : EIATTR_KPARAM_INFO
	.align		4
.L_344:
        /*0018*/ 	.byte	0x04, 0x17
        /*001a*/ 	.short	(.L_346 - .L_345)
.L_345:
        /*001c*/ 	.word	0x00000000
        /*0020*/ 	.short	0x0004
        /*0022*/ 	.short	0x0018
        /*0024*/ 	.byte	0x00, 0xf0, 0x21, 0x00


	//----- nvinfo : EIATTR_KPARAM_INFO
	.align		4
.L_346:
        /*0028*/ 	.byte	0x04, 0x17
        /*002a*/ 	.short	(.L_348 - .L_347)
.L_347:
        /*002c*/ 	.word	0x00000000
        /*0030*/ 	.short	0x0003
        /*0032*/ 	.short	0x0014
        /*0034*/ 	.byte	0x00, 0xf0, 0x05, 0x00


	//----- nvinfo : EIATTR_KPARAM_INFO
	.align		4
.L_348:
        /*0038*/ 	.byte	0x04, 0x17
        /*003a*/ 	.short	(.L_350 - .L_349)
.L_349:
        /*003c*/ 	.word	0x00000000
        /*0040*/ 	.short	0x0002
        /*0042*/ 	.short	0x0010
        /*0044*/ 	.byte	0x00, 0xf0, 0x11, 0x00


	//----- nvinfo : EIATTR_KPARAM_INFO
	.align		4
.L_350:
        /*0048*/ 	.byte	0x04, 0x17
        /*004a*/ 	.short	(.L_352 - .L_351)
.L_351:
        /*004c*/ 	.word	0x00000000
        /*0050*/ 	.short	0x0001
        /*0052*/ 	.short	0x0008
        /*0054*/ 	.byte	0x00, 0xf5, 0x21, 0x00


	//----- nvinfo : EIATTR_KPARAM_INFO
	.align		4
.L_352:
        /*0058*/ 	.byte	0x04, 0x17
        /*005a*/ 	.short	(.L_354 - .L_353)
.L_353:
        /*005c*/ 	.word	0x00000000
        /*0060*/ 	.short	0x0000
        /*0062*/ 	.short	0x0000
        /*0064*/ 	.byte	0x00, 0xf5, 0x21, 0x00


	//----- nvinfo : EIATTR_SPARSE_MMA_MASK
	.align		4
.L_354:
        /*0068*/ 	.byte	0x03, 0x50
        /*006a*/ 	.short	0x0000


	//----- nvinfo : EIATTR_MAXREG_COUNT
	.align		4
        /*006c*/ 	.byte	0x03, 0x1b
        /*006e*/ 	.short	0x0080


	//----- nvinfo : EIATTR_NUM_BARRIERS
	.align		4
        /*0070*/ 	.byte	0x02, 0x4c
        /*0072*/ 	.byte	0x01
	.zero		1


	//----- nvinfo : EIATTR_MERCURY_ISA_VERSION
	.align		4
        /*0074*/ 	.byte	0x03, 0x5f
        /*0076*/ 	.short	0x0101


	//----- nvinfo : EIATTR_COOP_GROUP_MASK_REGIDS
	.align		4
        /*0078*/ 	.byte	0x04, 0x29
        /*007a*/ 	.short	(.L_356 - .L_355)


	//   ....[0]....
.L_355:
        /*007c*/ 	.word	0xffffffff


	//   ....[1]....
        /*0080*/ 	.word	0xffffffff


	//   ....[2]....
        /*0084*/ 	.word	0xffffffff


	//   ....[3]....
        /*0088*/ 	.word	0xffffffff


	//   ....[4]....
        /*008c*/ 	.word	0xffffffff


	//   ....[5]....
        /*0090*/ 	.word	0xffffffff


	//   ....[6]....
        /*0094*/ 	.word	0xffffffff


	//   ....[7]....
        /*0098*/ 	.word	0xffffffff


	//   ....[8]....
        /*009c*/ 	.word	0xffffffff


	//   ....[9]....
        /*00a0*/ 	.word	0xffffffff


	//   ....[10]....
        /*00a4*/ 	.word	0xffffffff


	//   ....[11]....
        /*00a8*/ 	.word	0xffffffff


	//   ....[12]....
        /*00ac*/ 	.word	0xffffffff


	//   ....[13]....
        /*00b0*/ 	.word	0xffffffff


	//   ....[14]....
        /*00b4*/ 	.word	0xffffffff


	//   ....[15]....
        /*00b8*/ 	.word	0xffffffff


	//   ....[16]....
        /*00bc*/ 	.word	0xffffffff


	//   ....[17]....
        /*00c0*/ 	.word	0xffffffff


	//   ....[18]....
        /*00c4*/ 	.word	0xffffffff


	//   ....[19]....
        /*00c8*/ 	.word	0xffffffff


	//   ....[20]....
        /*00cc*/ 	.word	0xffffffff


	//   ....[21]....
        /*00d0*/ 	.word	0xffffffff


	//   ....[22]....
        /*00d4*/ 	.word	0xffffffff


	//   ....[23]....
        /*00d8*/ 	.word	0xffffffff


	//   ....[24]....
        /*00dc*/ 	.word	0xffffffff


	//   ....[25]....
        /*00e0*/ 	.word	0xffffffff


	//   ....[26]....
        /*00e4*/ 	.word	0xffffffff


	//   ....[27]....
        /*00e8*/ 	.word	0xffffffff


	//   ....[28]....
        /*00ec*/ 	.word	0xffffffff


	//   ....[29]....
        /*00f0*/ 	.word	0xffffffff


	//----- nvinfo : EIATTR_COOP_GROUP_INSTR_OFFSETS
	.align		4
.L_356:
        /*00f4*/ 	.byte	0x04, 0x28
        /*00f6*/ 	.short	(.L_358 - .L_357)


	//   ....[0]....
.L_357:
        /*00f8*/ 	.word	0x00000970


	//   ....[1]....
        /*00fc*/ 	.word	0x00000980


	//   ....[2]....
        /*0100*/ 	.word	0x000009e0


	//   ....[3]....
        /*0104*/ 	.word	0x00000a00


	//   ....[4]....
        /*0108*/ 	.word	0x00000a50


	//   ....[5]....
        /*010c*/ 	.word	0x00000a70


	//   ....[6]....
        /*0110*/ 	.word	0x00000ab0


	//   ....[7]....
        /*0114*/ 	.word	0x00000af0


	//   ....[8]....
        /*0118*/ 	.word	0x00000b40


	//   ....[9]....
        /*011c*/ 	.word	0x00000b80


	//   ....[10]....
        /*0120*/ 	.word	0x00000e80


	//   ....[11]....
        /*0124*/ 	.word	0x00000e90


	//   ....[12]....
        /*0128*/ 	.word	0x00000f10


	//   ....[13]....
        /*012c*/ 	.word	0x00000f30


	//   ....[14]....
        /*0130*/ 	.word	0x00000f70


	//   ....[15]....
        /*0134*/ 	.word	0x00000fb0


	//   ....[16]....
        /*0138*/ 	.word	0x00001010


	//   ....[17]....
        /*013c*/ 	.word	0x00001040


	//   ....[18]....
        /*0140*/ 	.word	0x00001080


	//   ....[19]....
        /*0144*/ 	.word	0x000010c0


	//   ....[20]....
        /*0148*/ 	.word	0x000021b0


	//   ....[21]....
        /*014c*/ 	.word	0x000021c0


	//   ....[22]....
        /*0150*/ 	.word	0x00002240


	//   ....[23]....
        /*0154*/ 	.word	0x00002250


	//   ....[24]....
        /*0158*/ 	.word	0x000022b0


	//   ....[25]....
        /*015c*/ 	.word	0x000022d0


	//   ....[26]....
        /*0160*/ 	.word	0x00002310


	//   ....[27]....
        /*0164*/ 	.word	0x00002340


	//   ....[28]....
        /*0168*/ 	.word	0x00002380


	//   ....[29]....
        /*016c*/ 	.word	0x000023e0


	//----- nvinfo : EIATTR_VRC_CTA_INIT_COUNT
	.align		4
.L_358:
        /*0170*/ 	.byte	0x02, 0x4a
	.zero		1
	.zero		1


	//----- nvinfo : EIATTR_EXIT_INSTR_OFFSETS
	.align		4
        /*0174*/ 	.byte	0x04, 0x1c
        /*0176*/ 	.short	(.L_360 - .L_359)


	//   ....[0]....
.L_359:
        /*0178*/ 	.word	0x00000080


	//   ....[1]....
        /*017c*/ 	.word	0x000000c0


	//   ....[2]....
        /*0180*/ 	.word	0x00002650


	//   ....[3]....
        /*0184*/ 	.word	0x000026b0


	//----- nvinfo : EIATTR_MAX_THREADS
	.align		4
.L_360:
        /*0188*/ 	.byte	0x04, 0x05
        /*018a*/ 	.short	(.L_362 - .L_361)
.L_361:
        /*018c*/ 	.word	0x00000200
        /*0190*/ 	.word	0x00000001
        /*0194*/ 	.word	0x00000001


	//----- nvinfo : EIATTR_CRS_STACK_SIZE
	.align		4
.L_362:
        /*0198*/ 	.byte	0x04, 0x1e
        /*019a*/ 	.short	(.L_364 - .L_363)
.L_363:
        /*019c*/ 	.word	0x00000000


	//----- nvinfo : EIATTR_CBANK_PARAM_SIZE
	.align		4
.L_364:
        /*01a0*/ 	.byte	0x03, 0x19
        /*01a2*/ 	.short	0x0021


	//----- nvinfo : EIATTR_PARAM_CBANK
	.align		4
        /*01a4*/ 	.byte	0x04, 0x0a
        /*01a6*/ 	.short	(.L_366 - .L_365)
	.align		4
.L_365:
        /*01a8*/ 	.word	index@(.nv.constant0._ZN3cub18CUB_300001_SM_10006detail6reduce28DeviceReduceSingleTileKernelINS2_10policy_hubIljN4cuda3std3__44plusIlEEE10Policy1000EPlSC_iS9_llNS7_10__identityEEEvT0_T1_T2_T3_T4_T6_)
        /*01ac*/ 	.short	0x0380
        /*01ae*/ 	.short	0x0021


	//----- nvinfo : EIATTR_SW_WAR
	.align		4
.L_366:
        /*01b0*/ 	.byte	0x04, 0x36
        /*01b2*/ 	.short	(.L_368 - .L_367)
.L_367:
        /*01b4*/ 	.word	0x00000008
.L_368:


//--------------------- .nv.info._ZN3cub18CUB_300001_SM_10006detail6reduce18DeviceReduceKernelINS2_10policy_hubIljN4cuda3std3__44plusIlEEE10Policy1000EN6thrust24THRUST_300001_SM_1000_NS18transform_iteratorINSD_6detail14equal_to_valueIiEENSF_15normal_iteratorINSD_10device_ptrIiEEEEllEEjS9_lNS7_10__identityEEEvT0_PT3_T1_NS0_13GridEvenShareISR_EET2_T4_ --------------------------
	.section	.nv.info._ZN3cub18CUB_300001_SM_10006detail6reduce18DeviceReduceKernelINS2_10policy_hubIljN4cuda3std3__44plusIlEEE10Policy1000EN6thrust24THRUST_300001_SM_1000_NS18transform_iteratorINSD_6detail14equal_to_valueIiEENSF_15normal_iteratorINSD_10device_ptrIiEEEEllEEjS9_lNS7_10__identityEEEvT0_PT3_T1_NS0_13GridEvenShareISR_EET2_T4_,"",@"SHT_CUDA_INFO"
	.sectionflags	@""
	.align	4


	//----- nvinfo : EIATTR_CUDA_API_VERSION
	.align		4
        /*0000*/ 	.byte	0x04, 0x37
        /*0002*/ 	.short	(.L_370 - .L_369)
.L_369:
        /*0004*/ 	.word	0x00000082


	//----- nvinfo : EIATTR_KPARAM_INFO
	.align		4
.L_370:
        /*0008*/ 	.byte	0x04, 0x17
        /*000a*/ 	.short	(.L_372 - .L_371)
.L_371:
        /*000c*/ 	.word	0x00000000
        /*0010*/ 	.short	0x0005
        /*0012*/ 	.short	0x0045
        /*0014*/ 	.byte	0x00, 0xf0, 0x05, 0x00


	//----- nvinfo : EIATTR_KPARAM_INFO
	.align		4
.L_372:
        /*0018*/ 	.byte	0x04, 0x17
        /*001a*/ 	.short	(.L_374 - .L_373)
.L_373:
        /*001c*/ 	.word	0x00000000
        /*0020*/ 	.short	0x0004
        /*0022*/ 	.short	0x0044
        /*0024*/ 	.byte	0x00, 0xf0, 0x05, 0x00


	//----- nvinfo : EIATTR_KPARAM_INFO
	.align		4
.L_374:
        /*0028*/ 	.byte	0x04, 0x17
        /*002a*/ 	.short	(.L_376 - .L_375)
.L_375:
        /*002c*/ 	.word	0x00000000
        /*0030*/ 	.short	0x0003
        /*0032*/ 	.short	0x001c
        /*0034*/ 	.byte	0x00, 0xf0, 0xa1, 0x00


	//----- nvinfo : EIATTR_KPARAM_INFO
	.align		4
.L_376:
        /*0038*/ 	.byte	0x04, 0x17
        /*003a*/ 	.short	(.L_378 - .L_377)
.L_377:
        /*003c*/ 	.word	0x00000000
        /*0040*/ 	.short	0x0002
        /*0042*/ 	.short	0x0018
        /*0044*/ 	.byte	0x00, 0xf0, 0x11, 0x00


	//----- nvinfo : EIATTR_KPARAM_INFO
	.align		4
.L_378:
        /*0048*/ 	.byte	0x04, 0x17
        /*004a*/ 	.short	(.L_380 - .L_379)
.L_379:
        /*004c*/ 	.word	0x00000000
        /*0050*/ 	.short	0x0001
        /*0052*/ 	.short	0x0010
        /*0054*/ 	.byte	0x00, 0xf5, 0x21, 0x00


	//----- nvinfo : EIATTR_KPARAM_INFO
	.align		4
.L_380:
        /*0058*/ 	.byte	0x04, 0x17
        /*005a*/ 	.short	(.L_382 - .L_381)
.L_381:
        /*005c*/ 	.word	0x00000000
        /*0060*/ 	.short	0x0000
        /*0062*/ 	.short	0x0000
        /*0064*/ 	.byte	0x00, 0xf0, 0x41, 0x00


	//----- nvinfo : EIATTR_SPARSE_MMA_MASK
	.align		4
.L_382:
        /*0068*/ 	.byte	0x03, 0x50
        /*006a*/ 	.short	0x0000


	//----- nvinfo : EIATTR_MAXREG_COUNT
	.align		4
        /*006c*/ 	.byte	0x03, 0x1b
        /*006e*/ 	.short	0x0080


	//----- nvinfo : EIATTR_NUM_BARRIERS
	.align		4
        /*0070*/ 	.byte	0x02, 0x4c
        /*0072*/ 	.byte	0x01
	.zero		1


	//----- nvinfo : EIATTR_MERCURY_ISA_VERSION
	.align		4
        /*0074*/ 	.byte	0x03, 0x5f
        /*0076*/ 	.short	0x0101


	//----- nvinfo : EIATTR_COOP_GROUP_MASK_REGIDS
	.align		4
        /*0078*/ 	.byte	0x04, 0x29
        /*007a*/ 	.short	(.L_384 - .L_383)


	//   ....[0]....
.L_383:
        /*007c*/ 	.word	0xffffffff


	//   ....[1]....
        /*0080*/ 	.word	0xffffffff


	//   ....[2]....
        /*0084*/ 	.word	0xffffffff


	//   ....[3]....
        /*0088*/ 	.word	0xffffffff


	//   ....[4]....
        /*008c*/ 	.word	0xffffffff


	//   ....[5]....
        /*0090*/ 	.word	0xffffffff


	//   ....[6]....
        /*0094*/ 	.word	0xffffffff


	//   ....[7]....
        /*0098*/ 	.word	0xffffffff


	//   ....[8]....
        /*009c*/ 	.word	0xffffffff


	//   ....[9]....
        /*00a0*/ 	.word	0xffffffff


	//   ....[10]....
        /*00a4*/ 	.word	0xffffffff


	//   ....[11]....
        /*00a8*/ 	.word	0xffffffff


	//   ....[12]....
        /*00ac*/ 	.word	0xffffffff


	//   ....[13]....
        /*00b0*/ 	.word	0xffffffff


	//   ....[14]....
        /*00b4*/ 	.word	0xffffffff


	//   ....[15]....
        /*00b8*/ 	.word	0xffffffff


	//   ....[16]....
        /*00bc*/ 	.word	0xffffffff


	//   ....[17]....
        /*00c0*/ 	.word	0xffffffff


	//   ....[18]....
        /*00c4*/ 	.word	0xffffffff


	//   ....[19]....
        /*00c8*/ 	.word	0xffffffff


	//   ....[20]....
        /*00cc*/ 	.word	0xffffffff


	//   ....[21]....
        /*00d0*/ 	.word	0xffffffff


	//   ....[22]....
        /*00d4*/ 	.word	0xffffffff


	//   ....[23]....
        /*00d8*/ 	.word	0xffffffff


	//   ....[24]....
        /*00dc*/ 	.word	0xffffffff


	//   ....[25]....
        /*00e0*/ 	.word	0xffffffff


	//   ....[26]....
        /*00e4*/ 	.word	0xffffffff


	//   ....[27]....
        /*00e8*/ 	.word	0xffffffff


	//   ....[28]....
        /*00ec*/ 	.word	0xffffffff


	//   ....[29]....
        /*00f0*/ 	.word	0xffffffff


	//----- nvinfo : EIATTR_COOP_GROUP_INSTR_OFFSETS
	.align		4
.L_384:
        /*00f4*/ 	.byte	0x04, 0x28
        /*00f6*/ 	.short	(.L_386 - .L_385)


	//   ....[0]....
.L_385:
        /*00f8*/ 	.word	0x00001030


	//   ....[1]....
        /*00fc*/ 	.word	0x00001040


	//   ....[2]....
        /*0100*/ 	.word	0x000010a0


	//   ....[3]....
        /*0104*/ 	.word	0x000010c0


	//   ....[4]....
        /*0108*/ 	.word	0x00001110


	//   ....[5]....
        /*010c*/ 	.word	0x00001130


	//   ....[6]....
        /*0110*/ 	.word	0x00001170


	//   ....[7]....
        /*0114*/ 	.word	0x000011b0


	//   ....[8]....
        /*0118*/ 	.word	0x00001210


	//   ....[9]....
        /*011c*/ 	.word	0x00001250


	//   ....[10]....
        /*0120*/ 	.word	0x00001540


	//   ....[11]....
        /*0124*/ 	.word	0x00001550


	//   ....[12]....
        /*0128*/ 	.word	0x000015d0


	//   ....[13]....
        /*012c*/ 	.word	0x00001600


	//   ....[14]....
        /*0130*/ 	.word	0x00001650


	//   ....[15]....
        /*0134*/ 	.word	0x00001690


	//   ....[16]....
        /*0138*/ 	.word	0x000016d0


	//   ....[17]....
        /*013c*/ 	.word	0x00001710


	//   ....[18]....
        /*0140*/ 	.word	0x00001740


	//   ....[19]....
        /*0144*/ 	.word	0x000017b0


	//   ....[20]....
        /*0148*/ 	.word	0x00003170


	//   ....[21]....
        /*014c*/ 	.word	0x00003180


	//   ....[22]....
        /*0150*/ 	.word	0x00003200


	//   ....[23]....
        /*0154*/ 	.word	0x00003210


	//   ....[24]....
        /*0158*/ 	.word	0x00003260


	//   ....[25]....
        /*015c*/ 	.word	0x00003290


	//   ....[26]....
        /*0160*/ 	.word	0x000032d0


	//   ....[27]....
        /*0164*/ 	.word	0x00003300


	//   ....[28]....
        /*0168*/ 	.word	0x00003340


	//   ....[29]....
        /*016c*/ 	.word	0x000033a0


	//----- nvinfo : EIATTR_VRC_CTA_INIT_COUNT
	.align		4
.L_386:
        /*0170*/ 	.byte	0x02, 0x4a
	.zero		1
	.zero		1


	//----- nvinfo : EIATTR_EXIT_INSTR_OFFSETS
	.align		4
        /*0174*/ 	.byte	0x04, 0x1c
        /*0176*/ 	.short	(.L_388 - .L_387)


	//   ....[0]....
.L_387:
        /*0178*/ 	.word	0x00003610


	//   ....[1]....
        /*017c*/ 	.word	0x00003650


	//----- nvinfo : EIATTR_MAX_THREADS
	.align		4
.L_388:
        /*0180*/ 	.byte	0x04, 0x05
        /*0182*/ 	.short	(.L_390 - .L_389)
.L_389:
        /*0184*/ 	.word	0x00000200
        /*0188*/ 	.word	0x00000001
        /*018c*/ 	.word	0x00000001


	//----- nvinfo : EIATTR_CRS_STACK_SIZE
	.align		4
.L_390:
        /*0190*/ 	.byte	0x04, 0x1e
        /*0192*/ 	.short	(.L_392 - .L_391)
.L_391:
        /*0194*/ 	.word	0x00000000


	//----- nvinfo : EIATTR_CBANK_PARAM_SIZE
	.align		4
.L_392:
        /*0198*/ 	.byte	0x03, 0x19
        /*019a*/ 	.short	0x0046


	//----- nvinfo : EIATTR_PARAM_CBANK
	.align		4
        /*019c*/ 	.byte	0x04, 0x0a
        /*019e*/ 	.short	(.L_394 - .L_393)
	.align		4
.L_393:
        /*01a0*/ 	.word	index@(.nv.constant0._ZN3cub18CUB_300001_SM_10006detail6reduce18DeviceReduceKernelINS2_10policy_hubIljN4cuda3std3__44plusIlEEE10Policy1000EN6thrust24THRUST_300001_SM_1000_NS18transform_iteratorINSD_6detail14equal_to_valueIiEENSF_15normal_iteratorINSD_10device_ptrIiEEEEllEEjS9_lNS7_10__identityEEEvT0_PT3_T1_NS0_13GridEvenShareISR_EET2_T4_)
        /*01a4*/ 	.short	0x0380
        /*01a6*/ 	.short	0x0046


	//----- nvinfo : EIATTR_SW_WAR
	.align		4
.L_394:
        /*01a8*/ 	.byte	0x04, 0x36
        /*01aa*/ 	.short	(.L_396 - .L_395)
.L_395:
        /*01ac*/ 	.word	0x00000008
.L_396:


//--------------------- .nv.info._ZN3cub18CUB_300001_SM_10006detail6reduce28DeviceReduceSingleTileKernelINS2_10policy_hubIljN4cuda3std3__44plusIlEEE10Policy1000EN6thrust24THRUST_300001_SM_1000_NS18transform_iteratorINSD_6detail14equal_to_valueIiEENSF_15normal_iteratorINSD_10device_ptrIiEEEEllEEPljS9_llNS7_10__identityEEEvT0_T1_T2_T3_T4_T6_ --------------------------
	.section	.nv.info._ZN3cub18CUB_300001_SM_10006detail6reduce28DeviceReduceSingleTileKernelINS2_10policy_hubIljN4cuda3std3__44plusIlEEE10Policy1000EN6thrust24THRUST_300001_SM_1000_NS18transform_iteratorINSD_6detail14equal_to_valueIiEENSF_15normal_iteratorINSD_10device_ptrIiEEEEllEEPljS9_llNS7_10__identityEEEvT0_T1_T2_T3_T4_T6_,"",@"SHT_CUDA_INFO"
	.sectionflags	@""
	.align	4


	//----- nvinfo : EIATTR_CUDA_API_VERSION
	.align		4
        /*0000*/ 	.byte	0x04, 0x37
        /*0002*/ 	.short	(.L_398 - .L_397)
.L_397:
        /*0004*/ 	.word	0x00000082


	//----- nvinfo : EIATTR_KPARAM_INFO
	.align		4
.L_398:
        /*0008*/ 	.byte	0x04, 0x17
        /*000a*/ 	.short	(.L_400 - .L_399)
.L_399:
        /*000c*/ 	.word	0x00000000
        /*0010*/ 	.short	0x0005
        /*0012*/ 	.short	0x0028
        /*0014*/ 	.byte	0x00, 0xf0, 0x05, 0x00


	//----- nvinfo : EIATTR_KPARAM_INFO
	.align		4
.L_400:
        /*0018*/ 	.byte	0x04, 0x17
        /*001a*/ 	.short	(.L_402 - .L_401)
.L_401:
        /*001c*/ 	.word	0x00000000
        /*0020*/ 	.short	0x0004
        /*0022*/ 	.short	0x0020
        /*0024*/ 	.byte	0x00, 0xf0, 0x21, 0x00


	//----- nvinfo : EIATTR_KPARAM_INFO
	.align		4
.L_402:
        /*0028*/ 	.byte	0x04, 0x17
        /*002a*/ 	.short	(.L_404 - .L_403)
.L_403:
        /*002c*/ 	.word	0x00000000
        /*0030*/ 	.short	0x0003
        /*0032*/ 	.short	0x001c
        /*0034*/ 	.byte	0x00, 0xf0, 0x05, 0x00


	//----- nvinfo : EIATTR_KPARAM_INFO
	.align		4
.L_404:
        /*0038*/ 	.byte	0x04, 0x17
        /*003a*/ 	.short	(.L_406 - .L_405)
.L_405:
        /*003c*/ 	.word	0x00000000
        /*0040*/ 	.short	0x0002
        /*0042*/ 	.short	0x0018
        /*0044*/ 	.byte	0x00, 0xf0, 0x11, 0x00


	//----- nvinfo : EIATTR_KPARAM_INFO
	.align		4
.L_406:
        /*0048*/ 	.byte	0x04, 0x17
        /*004a*/ 	.short	(.L_408 - .L_407)
.L_407:
        /*004c*/ 	.word	0x00000000
        /*0050*/ 	.short	0x0001
        /*0052*/ 	.short	0x0010
        /*0054*/ 	.byte	0x00, 0xf5, 0x21, 0x00


	//----- nvinfo : EIATTR_KPARAM_INFO
	.align		4
.L_408:
        /*0058*/ 	.byte	0x04, 0x17
        /*005a*/ 	.short	(.L_410 - .L_409)
.L_409:
        /*005c*/ 	.word	0x00000000
        /*0060*/ 	.short	0x0000
        /*0062*/ 	.short	0x0000
        /*0064*/ 	.byte	0x00, 0xf0, 0x41, 0x00


	//----- nvinfo : EIATTR_SPARSE_MMA_MASK
	.align		4
.L_410:
        /*0068*/ 	.byte	0x03, 0x50
        /*006a*/ 	.short	0x0000


	//----- nvinfo : EIATTR_MAXREG_COUNT
	.align		4
        /*006c*/ 	.byte	0x03, 0x1b
        /*006e*/ 	.short	0x0080


	//----- nvinfo : EIATTR_NUM_BARRIERS
	.align		4
        /*0070*/ 	.byte	0x02, 0x4c
        /*0072*/ 	.byte	0x01
	.zero		1


	//----- nvinfo : EIATTR_MERCURY_ISA_VERSION
	.align		4
        /*0074*/ 	.byte	0x03, 0x5f
        /*0076*/ 	.short	0x0101


	//----- nvinfo : EIATTR_COOP_GROUP_MASK_REGIDS
	.align		4
        /*0078*/ 	.byte	0x04, 0x29
        /*007a*/ 	.short	(.L_412 - .L_411)


	//   ....[0]....
.L_411:
        /*007c*/ 	.word	0xffffffff


	//   ....[1]....
        /*0080*/ 	.word	0xffffffff


	//   ....[2]....
        /*0084*/ 	.word	0xffffffff


	//   ....[3]....
        /*0088*/ 	.word	0xffffffff


	//   ....[4]....
        /*008c*/ 	.word	0xffffffff


	//   ....[5]....
        /*0090*/ 	.word	0xffffffff


	//   ....[6]....
        /*0094*/ 	.word	0xffffffff


	//   ....[7]....
        /*0098*/ 	.word	0xffffffff


	//   ....[8]....
        /*009c*/ 	.word	0xffffffff


	//   ....[9]....
        /*00a0*/ 	.word	0xffffffff


	//   ....[10]....
        /*00a4*/ 	.word	0xffffffff


	//   ....[11]....
        /*00a8*/ 	.word	0xffffffff


	//   ....[12]....
        /*00ac*/ 	.word	0xffffffff


	//   ....[13]....
        /*00b0*/ 	.word	0xffffffff


	//   ....[14]....
        /*00b4*/ 	.word	0xffffffff


	//   ....[15]....
        /*00b8*/ 	.word	0xffffffff


	//   ....[16]....
        /*00bc*/ 	.word	0xffffffff


	//   ....[17]....
        /*00c0*/ 	.word	0xffffffff


	//   ....[18]....
        /*00c4*/ 	.word	0xffffffff


	//   ....[19]....
        /*00c8*/ 	.word	0xffffffff


	//   ....[20]....
        /*00cc*/ 	.word	0xffffffff


	//   ....[21]....
        /*00d0*/ 	.word	0xffffffff


	//   ....[22]....
        /*00d4*/ 	.word	0xffffffff


	//   ....[23]....
        /*00d8*/ 	.word	0xffffffff


	//   ....[24]....
        /*00dc*/ 	.word	0xffffffff


	//   ....[25]....
        /*00e0*/ 	.word	0xffffffff


	//   ....[26]....
        /*00e4*/ 	.word	0xffffffff


	//   ....[27]....
        /*00e8*/ 	.word	0xffffffff


	//   ....[28]....
        /*00ec*/ 	.word	0xffffffff


	//   ....[29]....
        /*00f0*/ 	.word	0xffffffff


	//----- nvinfo : EIATTR_COOP_GROUP_INSTR_OFFSETS
	.align		4
.L_412:
        /*00f4*/ 	.byte	0x04, 0x28
        /*00f6*/ 	.short	(.L_414 - .L_413)


	//   ....[0]....
.L_413:
        /*00f8*/ 	.word	0x00000d20


	//   ....[1]....
        /*00fc*/ 	.word	0x00000d30


	//   ....[2]....
        /*0100*/ 	.word	0x00000d90


	//   ....[3]....
        /*0104*/ 	.word	0x00000db0


	//   ....[4]....
        /*0108*/ 	.word	0x00000e00


	//   ....[5]....
        /*010c*/ 	.word	0x00000e20


	//   ....[6]....
        /*0110*/ 	.word	0x00000e60


	//   ....[7]....
        /*0114*/ 	.word	0x00000ea0


	//   ....[8]....
        /*0118*/ 	.word	0x00000ef0


	//   ....[9]....
        /*011c*/ 	.word	0x00000f30


	//   ....[10]....
        /*0120*/ 	.word	0x00001230


	//   ....[11]....
        /*0124*/ 	.word	0x00001240


	//   ....[12]....
        /*0128*/ 	.word	0x000012c0


	//   ....[13]....
        /*012c*/ 	.word	0x000012e0


	//   ....[14]....
        /*0130*/ 	.word	0x00001330


	//   ....[15]....
        /*0134*/ 	.word	0x00001380


	//   ....[16]....
        /*0138*/ 	.word	0x000013c0


	//   ....[17]....
        /*013c*/ 	.word	0x000013f0


	//   ....[18]....
        /*0140*/ 	.word	0x00001430


	//   ....[19]....
        /*0144*/ 	.word	0x00001470


	//   ....[20]....
        /*0148*/ 	.word	0x00002ce0


	//   ....[21]....
        /*014c*/ 	.word	0x00002cf0


	//   ....[22]....
        /*0150*/ 	.word	0x00002d70


	//   ....[23]....
        /*0154*/ 	.word	0x00002d80


	//   ....[24]....
        /*0158*/ 	.word	0x00002de0


	//   ....[25]....
        /*015c*/ 	.word	0x00002e00


	//   ....[26]....
        /*0160*/ 	.word	0x00002e40


	//   ....[27]....
        /*0164*/ 	.word	0x00002e70


	//   ....[28]....
        /*0168*/ 	.word	0x00002ec0


	//   ....[29]....
        /*016c*/ 	.word	0x00002f10


	//----- nvinfo : EIATTR_VRC_CTA_INIT_COUNT
	.align		4
.L_414:
        /*0170*/ 	.byte	0x02, 0x4a
	.zero		1
	.zero		1


	//----- nvinfo : EIATTR_EXIT_INSTR_OFFSETS
	.align		4
        /*0174*/ 	.byte	0x04, 0x1c
        /*0176*/ 	.short	(.L_416 - .L_415)


	//   ....[0]....
.L_415:
        /*0178*/ 	.word	0x00000080


	//   ....[1]....
        /*017c*/ 	.word	0x000000c0


	//   ....[2]....
        /*0180*/ 	.word	0x00003180


	//   ....[3]....
        /*0184*/ 	.word	0x000031e0


	//----- nvinfo : EIATTR_MAX_THREADS
	.align		4
.L_416:
        /*0188*/ 	.byte	0x04, 0x05
        /*018a*/ 	.short	(.L_418 - .L_417)
.L_417:
        /*018c*/ 	.word	0x00000200
        /*0190*/ 	.word	0x00000001
        /*0194*/ 	.word	0x00000001


	//----- nvinfo : EIATTR_CRS_STACK_SIZE
	.align		4
.L_418:
        /*0198*/ 	.byte	0x04, 0x1e
        /*019a*/ 	.short	(.L_420 - .L_419)
.L_419:
        /*019c*/ 	.word	0x00000000


	//----- nvinfo : EIATTR_CBANK_PARAM_SIZE
	.align		4
.L_420:
        /*01a0*/ 	.byte	0x03, 0x19
        /*01a2*/ 	.short	0x0029


	//----- nvinfo : EIATTR_PARAM_CBANK
	.align		4
        /*01a4*/ 	.byte	0x04, 0x0a
        /*01a6*/ 	.short	(.L_422 - .L_421)
	.align		4
.L_421:
        /*01a8*/ 	.word	index@(.nv.constant0._ZN3cub18CUB_300001_SM_10006detail6reduce28DeviceReduceSingleTileKernelINS2_10policy_hubIljN4cuda3std3__44plusIlEEE10Policy1000EN6thrust24THRUST_300001_SM_1000_NS18transform_iteratorINSD_6detail14equal_to_valueIiEENSF_15normal_iteratorINSD_10device_ptrIiEEEEllEEPljS9_llNS7_10__identityEEEvT0_T1_T2_T3_T4_T6_)
        /*01ac*/ 	.short	0x0380
        /*01ae*/ 	.short	0x0029


	//----- nvinfo : EIATTR_SW_WAR
	.align		4
.L_422:
        /*01b0*/ 	.byte	0x04, 0x36
        /*01b2*/ 	.short	(.L_424 - .L_423)
.L_423:
        /*01b4*/ 	.word	0x00000008
.L_424:


//--------------------- .nv.info._ZN3cub18CUB_300001_SM_10006detail8for_each13static_kernelINS2_12policy_hub_t12policy_500_tEmN6thrust24THRUST_300001_SM_1000_NS8cuda_cub20__uninitialized_fill7functorINS7_10device_ptrIiEEiEEEEvT0_T1_ --------------------------
	.section	.nv.info._ZN3cub18CUB_300001_SM_10006detail8for_each13static_kernelINS2_12policy_hub_t12policy_500_tEmN6thrust24THRUST_300001_SM_1000_NS8cuda_cub20__uninitialized_fill7functorINS7_10device_ptrIiEEiEEEEvT0_T1_,"",@"SHT_CUDA_INFO"
	.sectionflags	@""
	.align	4


	//----- nvinfo : EIATTR_CUDA_API_VERSION
	.align		4
        /*0000*/ 	.byte	0x04, 0x37
        /*0002*/ 	.short	(.L_426 - .L_425)
.L_425:
        /*0004*/ 	.word	0x00000082


	//----- nvinfo : EIATTR_KPARAM_INFO
	.align		4
.L_426:
        /*0008*/ 	.byte	0x04, 0x17
        /*000a*/ 	.short	(.L_428 - .L_427)
.L_427:
        /*000c*/ 	.word	0x00000000
        /*0010*/ 	.short	0x0001
        /*0012*/ 	.short	0x0008
        /*0014*/ 	.byte	0x00, 0xf0, 0x41, 0x00


	//----- nvinfo : EIATTR_KPARAM_INFO
	.align		4
.L_428:
        /*0018*/ 	.byte	0x04, 0x17
        /*001a*/ 	.short	(.L_430 - .L_429)
.L_429:
        /*001c*/ 	.word	0x00000000
        /*0020*/ 	.short	0x0000
        /*0022*/ 	.short	0x0000
        /*0024*/ 	.byte	0x00, 0xf0, 0x21, 0x00


	//----- nvinfo : EIATTR_SPARSE_MMA_MASK
	.align		4
.L_430:
        /*0028*/ 	.byte	0x03, 0x50
        /*002a*/ 	.short	0x0000


	//----- nvinfo : EIATTR_MAXREG_COUNT
	.align		4
        /*002c*/ 	.byte	0x03, 0x1b
        /*002e*/ 	.short	0x00ff


	//----- nvinfo : EIATTR_MERCURY_ISA_VERSION
	.align		4
        /*0030*/ 	.byte	0x03, 0x5f
        /*0032*/ 	.short	0x0101


	//----- nvinfo : EIATTR_VRC_CTA_INIT_COUNT
	.align		4
        /*0034*/ 	.byte	0x02, 0x4a
	.zero		1
	.zero		1


	//----- nvinfo : EIATTR_EXIT_INSTR_OFFSETS
	.align		4
        /*0038*/ 	.byte	0x04, 0x1c
        /*003a*/ 	.short	(.L_432 - .L_431)


	//   ....[0]....
.L_431:
        /*003c*/ 	.word	0x00000130


	//   ....[1]....
        /*0040*/ 	.word	0x00000230


	//   ....[2]....
        /*0044*/ 	.word	0x00000260


	//----- nvinfo : EIATTR_MAX_THREADS
	.align		4
.L_432:
        /*0048*/ 	.byte	0x04, 0x05
        /*004a*/ 	.short	(.L_434 - .L_433)
.L_433:
        /*004c*/ 	.word	0x00000100
        /*0050*/ 	.word	0x00000001
        /*0054*/ 	.word	0x00000001


	//----- nvinfo : EIATTR_CBANK_PARAM_SIZE
	.align		4
.L_434:
        /*0058*/ 	.byte	0x03, 0x19
        /*005a*/ 	.short	0x0018


	//----- nvinfo : EIATTR_PARAM_CBANK
	.align		4
        /*005c*/ 	.byte	0x04, 0x0a
        /*005e*/ 	.short	(.L_436 - .L_435)
	.align		4
.L_435:
        /*0060*/ 	.word	index@(.nv.constant0._ZN3cub18CUB_300001_SM_10006detail8for_each13static_kernelINS2_12policy_hub_t12policy_500_tEmN6thrust24THRUST_300001_SM_1000_NS8cuda_cub20__uninitialized_fill7functorINS7_10device_ptrIiEEiEEEEvT0_T1_)
        /*0064*/ 	.short	0x0380
        /*0066*/ 	.short	0x0018


	//----- nvinfo : EIATTR_SW_WAR
	.align		4
.L_436:
        /*0068*/ 	.byte	0x04, 0x36
        /*006a*/ 	.short	(.L_438 - .L_437)
.L_437:
        /*006c*/ 	.word	0x00000008
.L_438:


//--------------------- .nv.info._ZN3cub18CUB_300001_SM_10006detail4scan16DeviceScanKernelINS2_10policy_hubIiiimN4cuda3std3__44plusIvEEE10Policy1000EN6thrust24THRUST_300001_SM_1000_NS6detail15normal_iteratorINSD_10device_ptrIiEEEESI_NS0_13ScanTileStateIiLb1EEES9_NS1_10InputValueIiPiEEmiLb0EiEEvT0_T1_T2_iT3_T4_T5_ --------------------------
	.section	.nv.info._ZN3cub18CUB_300001_SM_10006detail4scan16DeviceScanKernelINS2_10policy_hubIiiimN4cuda3std3__44plusIvEEE10Policy1000EN6thrust24THRUST_300001_SM_1000_NS6detail15normal_iteratorINSD_10device_ptrIiEEEESI_NS0_13ScanTileStateIiLb1EEES9_NS1_10InputValueIiPiEEmiLb0EiEEvT0_T1_T2_iT3_T4_T5_,"",@"SHT_CUDA_INFO"
	.sectionflags	@""
	.align	4


	//----- nvinfo : EIATTR_CUDA_API_VERSION
	.align		4
        /*0000*/ 	.byte	0x04, 0x37
        /*0002*/ 	.short	(.L_440 - .L_439)
.L_439:
        /*0004*/ 	.word	0x00000082


	//----- nvinfo : EIATTR_KPARAM_INFO
	.align		4
.L_440:
        /*0008*/ 	.byte	0x04, 0x17
        /*000a*/ 	.short	(.L_442 - .L_441)
.L_441:
        /*000c*/ 	.word	0x00000000
        /*0010*/ 	.short	0x0006
        /*0012*/ 	.short	0x0030
        /*0014*/ 	.byte	0x00, 0xf0, 0x21, 0x00


	//----- nvinfo : EIATTR_KPARAM_INFO
	.align		4
.L_442:
        /*0018*/ 	.byte	0x04, 0x17
        /*001a*/ 	.short	(.L_444 - .L_443)
.L_443:
        /*001c*/ 	.word	0x00000000
        /*0020*/ 	.short	0x0005
        /*0022*/ 	.short	0x0020
        /*0024*/ 	.byte	0x00, 0xf0, 0x41, 0x00


	//----- nvinfo : EIATTR_KPARAM_INFO
	.align		4
.L_444:
        /*0028*/ 	.byte	0x04, 0x17
        /*002a*/ 	.short	(.L_446 - .L_445)
.L_445:
        /*002c*/ 	.word	0x00000000
        /*0030*/ 	.short	0x0004
        /*0032*/ 	.short	0x001c
        /*0034*/ 	.byte	0x00, 0xf0, 0x05, 0x00


	//----- nvinfo : EIATTR_KPARAM_INFO
	.align		4
.L_446:
        /*0038*/ 	.byte	0x04, 0x17
        /*003a*/ 	.short	(.L_448 - .L_447)
.L_447:
        /*003c*/ 	.word	0x00000000
        /*0040*/ 	.short	0x0003
        /*0042*/ 	.short	0x0018
        /*0044*/ 	.byte	0x00, 0xf0, 0x11, 0x00


	//----- nvinfo : EIATTR_KPARAM_INFO
	.align		4
.L_448:
        /*0048*/ 	.byte	0x04, 0x17
        /*004a*/ 	.short	(.L_450 - .L_449)
.L_449:
        /*004c*/ 	.word	0x00000000
        /*0050*/ 	.short	0x0002
        /*0052*/ 	.short	0x0010
        /*0054*/ 	.byte	0x00, 0xf0, 0x21, 0x00


	//----- nvinfo : EIATTR_KPARAM_INFO
	.align		4
.L_450:
        /*0058*/ 	.byte	0x04, 0x17
        /*005a*/ 	.short	(.L_452 - .L_451)
.L_451:
        /*005c*/ 	.word	0x00000000
        /*0060*/ 	.short	0x0001
        /*0062*/ 	.short	0x0008
        /*0064*/ 	.byte	0x00, 0xf0, 0x21, 0x00


	//----- nvinfo : EIATTR_KPARAM_INFO
	.align		4
.L_452:
        /*0068*/ 	.byte	0x04, 0x17
        /*006a*/ 	.short	(.L_454 - .L_453)
.L_453:
        /*006c*/ 	.word	0x00000000
        /*0070*/ 	.short	0x0000
        /*0072*/ 	.short	0x0000
        /*0074*/ 	.byte	0x00, 0xf0, 0x21, 0x00


	//----- nvinfo : EIATTR_SPARSE_MMA_MASK
	.align		4
.L_454:
        /*0078*/ 	.byte	0x03, 0x50
        /*007a*/ 	.short	0x0000


	//----- nvinfo : EIATTR_MAXREG_COUNT
	.align		4
        /*007c*/ 	.byte	0x03, 0x1b
        /*007e*/ 	.short	0x0080


	//----- nvinfo : EIATTR_NUM_BARRIERS
	.align		4
        /*0080*/ 	.byte	0x02, 0x4c
        /*0082*/ 	.byte	0x01
	.zero		1


	//----- nvinfo : EIATTR_MERCURY_ISA_VERSION
	.align		4
        /*0084*/ 	.byte	0x03, 0x5f
        /*0086*/ 	.short	0x0101


	//----- nvinfo : EIATTR_COOP_GROUP_MASK_REGIDS
	.align		4
        /*0088*/ 	.byte	0x04, 0x29
        /*008a*/ 	.short	(.L_456 - .L_455)


	//   ....[0]....
.L_455:
        /*008c*/ 	.word	0xffffffff


	//   ....[1]....
        /*0090*/ 	.word	0xffffffff


	//   ....[2]....
        /*0094*/ 	.word	0xffffffff


	//   ....[3]....
        /*0098*/ 	.word	0xffffffff


	//   ....[4]....
        /*009c*/ 	.word	0xffffffff


	//   ....[5]....
        /*00a0*/ 	.word	0xffffffff


	//   ....[6]....
        /*00a4*/ 	.word	0xffffffff


	//   ....[7]....
        /*00a8*/ 	.word	0xffffffff


	//   ....[8]....
        /*00ac*/ 	.word	0xffffffff


	//   ....[9]....
        /*00b0*/ 	.word	0xffffffff


	//   ....[10]....
        /*00b4*/ 	.word	0xffffffff


	//   ....[11]....
        /*00b8*/ 	.word	0xffffffff


	//   ....[12]....
        /*00bc*/ 	.word	0xffffffff


	//   ....[13]....
        /*00c0*/ 	.word	0xffffffff


	//   ....[14]....
        /*00c4*/ 	.word	0xffffffff


	//   ....[15]....
        /*00c8*/ 	.word	0xffffffff


	//   ....[16]....
        /*00cc*/ 	.word	0xffffffff


	//   ....[17]....
        /*00d0*/ 	.word	0xffffffff


	//   ....[18]....
        /*00d4*/ 	.word	0xffffffff


	//   ....[19]....
        /*00d8*/ 	.word	0xffffffff


	//   ....[20]....
        /*00dc*/ 	.word	0xffffffff


	//   ....[21]....
        /*00e0*/ 	.word	0xffffffff


	//   ....[22]....
        /*00e4*/ 	.word	0xffffffff


	//   ....[23]....
        /*00e8*/ 	.word	0xffffffff


	//   ....[24]....
        /*00ec*/ 	.word	0xffffffff


	//   ....[25]....
        /*00f0*/ 	.word	0xffffffff


	//   ....[26]....
        /*00f4*/ 	.word	0xffffffff


	//   ....[27]....
        /*00f8*/ 	.word	0xffffffff


	//   ....[28]....
        /*00fc*/ 	.word	0xffffffff


	//   ....[29]....
        /*0100*/ 	.word	0xffffffff


	//   ....[30]....
        /*0104*/ 	.word	0xffffffff


	//   ....[31]....
        /*0108*/ 	.word	0xffffffff


	//   ....[32]....
        /*010c*/ 	.word	0xffffffff


	//   ....[33]....
        /*0110*/ 	.word	0xffffffff


	//   ....[34]....
        /*0114*/ 	.word	0xffffffff


	//   ....[35]....
        /*0118*/ 	.word	0xffffffff


	//   ....[36]....
        /*011c*/ 	.word	0xffffffff


	//   ....[37]....
        /*0120*/ 	.word	0xffffffff


	//   ....[38]....
        /*0124*/ 	.word	0xffffffff


	//   ....[39]....
        /*0128*/ 	.word	0xffffffff


	//   ....[40]....
        /*012c*/ 	.word	0xffffffff


	//   ....[41]....
        /*0130*/ 	.word	0xffffffff


	//   ....[42]....
        /*0134*/ 	.word	0xffffffff


	//   ....[43]....
        /*0138*/ 	.word	0xffffffff


	//   ....[44]....
        /*013c*/ 	.word	0xffffffff


	//   ....[45]....
        /*0140*/ 	.word	0xffffffff


	//   ....[46]....
        /*0144*/ 	.word	0xffffffff


	//   ....[47]....
        /*0148*/ 	.word	0xffffffff


	//   ....[48]....
        /*014c*/ 	.word	0xffffffff


	//   ....[49]....
        /*0150*/ 	.word	0xffffffff


	//   ....[50]....
        /*0154*/ 	.word	0xffffffff


	//   ....[51]....
        /*0158*/ 	.word	0xffffffff


	//   ....[52]....
        /*015c*/ 	.word	0xffffffff


	//   ....[53]....
        /*0160*/ 	.word	0xffffffff


	//   ....[54]....
        /*0164*/ 	.word	0xffffffff


	//   ....[55]....
        /*0168*/ 	.word	0xffffffff


	//   ....[56]....
        /*016c*/ 	.word	0xffffffff


	//   ....[57]....
        /*0170*/ 	.word	0xffffffff


	//   ....[58]....
        /*0174*/ 	.word	0xffffffff


	//   ....[59]....
        /*0178*/ 	.word	0xffffffff


	//   ....[60]....
        /*017c*/ 	.word	0x0500000a


	//   ....[61]....
        /*0180*/ 	.word	0x0500000a


	//   ....[62]....
        /*0184*/ 	.word	0x0500000a


	//   ....[63]....
        /*0188*/ 	.word	0x0500000a


	//   ....[64]....
        /*018c*/ 	.word	0x0500000a


	//   ....[65]....
        /*0190*/ 	.word	0x0500000a


	//   ....[66]....
        /*0194*/ 	.word	0x0500000a


	//   ....[67]....
        /*0198*/ 	.word	0x0500000a


	//   ....[68]....
        /*019c*/ 	.word	0x0500000a


	//   ....[69]....
        /*01a0*/ 	.word	0x0500000a


	//   ....[70]....
        /*01a4*/ 	.word	0x0500000a


	//   ....[71]....
        /*01a8*/ 	.word	0x0500000a


	//   ....[72]....
        /*01ac*/ 	.word	0x0500000a


	//   ....[73]....
        /*01b0*/ 	.word	0x0500000a


	//   ....[74]....
        /*01b4*/ 	.word	0x0500000a


	//   ....[75]....
        /*01b8*/ 	.word	0x0500000a


	//   ....[76]....
        /*01bc*/ 	.word	0x0500000a


	//   ....[77]....
        /*01c0*/ 	.word	0x0500000a


	//   ....[78]....
        /*01c4*/ 	.word	0x0500000a


	//   ....[79]....
        /*01c8*/ 	.word	0x0500000a


	//   ....[80]....
        /*01cc*/ 	.word	0x0500000a


	//   ....[81]....
        /*01d0*/ 	.word	0x0500000a


	//   ....[82]....
        /*01d4*/ 	.word	0x0500000a


	//   ....[83]....
        /*01d8*/ 	.word	0x0500000a


	//   ....[84]....
        /*01dc*/ 	.word	0x0500000a


	//   ....[85]....
        /*01e0*/ 	.word	0x0500000a


	//   ....[86]....
        /*01e4*/ 	.word	0x0500000a


	//   ....[87]....
        /*01e8*/ 	.word	0x0500000a


	//   ....[88]....
        /*01ec*/ 	.word	0x0500000a


	//   ....[89]....
        /*01f0*/ 	.word	0x0500000a


	//   ....[90]....
        /*01f4*/ 	.word	0x0500000a


	//   ....[91]....
        /*01f8*/ 	.word	0x0500000a


	//   ....[92]....
        /*01fc*/ 	.word	0x0500000a


	//   ....[93]....
        /*0200*/ 	.word	0x0500000a


	//   ....[94]....
        /*0204*/ 	.word	0x0500000a


	//   ....[95]....
        /*0208*/ 	.word	0x0500000a


	//----- nvinfo : EIATTR_COOP_GROUP_INSTR_OFFSETS
	.align		4
.L_456:
        /*020c*/ 	.byte	0x04, 0x28
        /*020e*/ 	.short	(.L_458 - .L_457)


	//   ....[0]....
.L_457:
        /*0210*/ 	.word	0x000004d0


	//   ....[1]....
        /*0214*/ 	.word	0x000006f0


	//   ....[2]....
        /*0218*/ 	.word	0x00000710


	//   ....[3]....
        /*021c*/ 	.word	0x00000730


	//   ....[4]....
        /*0220*/ 	.word	0x00000750


	//   ....[5]....
        /*0224*/ 	.word	0x00000770


	//   ....[6]....
        /*0228*/ 	.word	0x00000b80


	//   ....[7]....
        /*022c*/ 	.word	0x00000ba0


	//   ....[8]....
        /*0230*/ 	.word	0x00000bc0


	//   ....[9]....
        /*0234*/ 	.word	0x00000be0


	//   ....[10]....
        /*0238*/ 	.word	0x00000c00


	//   ....[11]....
        /*023c*/ 	.word	0x00001000


	//   ....[12]....
        /*0240*/ 	.word	0x00001090


	//   ....[13]....
        /*0244*/ 	.word	0x000010f0


	//   ....[14]....
        /*0248*/ 	.word	0x00001160


	//   ....[15]....
        /*024c*/ 	.word	0x000011c0


	//   ....[16]....
        /*0250*/ 	.word	0x00001210


	//   ....[17]....
        /*0254*/ 	.word	0x00001270


	//   ....[18]....
        /*0258*/ 	.word	0x000012c0


	//   ....[19]....
        /*025c*/ 	.word	0x000012e0


	//   ....[20]....
        /*0260*/ 	.word	0x000013a0


	//   ....[21]....
        /*0264*/ 	.word	0x00001430


	//   ....[22]....
        /*0268*/ 	.word	0x00001480


	//   ....[23]....
        /*026c*/ 	.word	0x000014e0


	//   ....[24]....
        /*0270*/ 	.word	0x00001540


	//   ....[25]....
        /*0274*/ 	.word	0x00001580


	//   ....[26]....
        /*0278*/ 	.word	0x000015c0


	//   ....[27]....
        /*027c*/ 	.word	0x00001600


	//   ....[28]....
        /*0280*/ 	.word	0x00001610


	//   ....[29]....
        /*0284*/ 	.word	0x00001a50


	//   ....[30]....
        /*0288*/ 	.word	0x00002430


	//   ....[31]....
        /*028c*/ 	.word	0x00002650


	//   ....[32]....
        /*0290*/ 	.word	0x00002670


	//   ....[33]....
        /*0294*/ 	.word	0x00002690


	//   ....[34]....
        /*0298*/ 	.word	0x000026b0


	//   ....[35]....
        /*029c*/ 	.word	0x000026d0


	//   ....[36]....
        /*02a0*/ 	.word	0x00002a60


	//   ....[37]....
        /*02a4*/ 	.word	0x00002a80


	//   ....[38]....
        /*02a8*/ 	.word	0x00002aa0


	//   ....[39]....
        /*02ac*/ 	.word	0x00002ac0


	//   ....[40]....
        /*02b0*/ 	.word	0x00002ae0


	//   ....[41]....
        /*02b4*/ 	.word	0x00002ee0


	//   ....[42]....
        /*02b8*/ 	.word	0x00002f70


	//   ....[43]....
        /*02bc*/ 	.word	0x00002fd0


	//   ....[44]....
        /*02c0*/ 	.word	0x00003030


	//   ....[45]....
        /*02c4*/ 	.word	0x00003090


	//   ....[46]....
        /*02c8*/ 	.word	0x000030f0


	//   ....[47]....
        /*02cc*/ 	.word	0x00003140


	//   ....[48]....
        /*02d0*/ 	.word	0x000031b0


	//   ....[49]....
        /*02d4*/ 	.word	0x000031c0


	//   ....[50]....
        /*02d8*/ 	.word	0x00003280


	//   ....[51]....
        /*02dc*/ 	.word	0x00003310


	//   ....[52]....
        /*02e0*/ 	.word	0x00003360


	//   ....[53]....
        /*02e4*/ 	.word	0x000033d0


	//   ....[54]....
        /*02e8*/ 	.word	0x00003430


	//   ....[55]....
        /*02ec*/ 	.word	0x00003480


	//   ....[56]....
        /*02f0*/ 	.word	0x000034c0


	//   ....[57]....
        /*02f4*/ 	.word	0x00003520


	//   ....[58]....
        /*02f8*/ 	.word	0x00003530


	//   ....[59]....
        /*02fc*/ 	.word	0x000039a0


	//   ....[60]....
        /*0300*/ 	.word	0x00003f30


	//   ....[61]....
        /*0304*/ 	.word	0x00003fb0


	//   ....[62]....
        /*0308*/ 	.word	0x00004040


	//   ....[63]....
        /*030c*/ 	.word	0x00004120


	//   ....[64]....
        /*0310*/ 	.word	0x000041a0


	//   ....[65]....
        /*0314*/ 	.word	0x00004230


	//   ....[66]....
        /*0318*/ 	.word	0x000042b0


	//   ....[67]....
        /*031c*/ 	.word	0x00004330


	//   ....[68]....
        /*0320*/ 	.word	0x00004360


	//   ....[69]....
        /*0324*/ 	.word	0x00004430


	//   ....[70]....
        /*0328*/ 	.word	0x000044b0


	//   ....[71]....
        /*032c*/ 	.word	0x00004530


	//   ....[72]....
        /*0330*/ 	.word	0x000045e0


	//   ....[73]....
        /*0334*/ 	.word	0x00004670


	//   ....[74]....
        /*0338*/ 	.word	0x000046f0


	//   ....[75]....
        /*033c*/ 	.word	0x00004760


	//   ....[76]....
        /*0340*/ 	.word	0x000047e0


	//   ....[77]....
        /*0344*/ 	.word	0x00004840


	//   ....[78]....
        /*0348*/ 	.word	0x000048b0


	//   ....[79]....
        /*034c*/ 	.word	0x00004930


	//   ....[80]....
        /*0350*/ 	.word	0x000049d0


	//   ....[81]....
        /*0354*/ 	.word	0x00004a90


	//   ....[82]....
        /*0358*/ 	.word	0x00004b30


	//   ....[83]....
        /*035c*/ 	.word	0x00004bc0


	//   ....[84]....
        /*0360*/ 	.word	0x00004c50


	//   ....[85]....
        /*0364*/ 	.word	0x00004cc0


	//   ....[86]....
        /*0368*/ 	.word	0x00004cf0


	//   ....[87]....
        /*036c*/ 	.word	0x00004dc0


	//   ....[88]....
        /*0370*/ 	.word	0x00004e40


	//   ....[89]....
        /*0374*/ 	.word	0x00004ec0


	//   ....[90]....
        /*0378*/ 	.word	0x00004f80


	//   ....[91]....
        /*037c*/ 	.word	0x00005020


	//   ....[92]....
        /*0380*/ 	.word	0x000050b0


	//   ....[93]....
        /*0384*/ 	.word	0x00005140


	//   ....[94]....
        /*0388*/ 	.word	0x000051d0


	//   ....[95]....
        /*038c*/ 	.word	0x00005230


	//----- nvinfo : EIATTR_VRC_CTA_INIT_COUNT
	.align		4
.L_458:
        /*0390*/ 	.byte	0x02, 0x4a
	.zero		1
	.zero		1


	//----- nvinfo : EIATTR_EXIT_INSTR_OFFSETS
	.align		4
        /*0394*/ 	.byte	0x04, 0x1c
        /*0396*/ 	.short	(.L_460 - .L_459)


	//   ....[0]....
.L_459:
        /*0398*/ 	.word	0x00001ce0


	//   ....[1]....
        /*039c*/ 	.word	0x00001d10


	//   ....[2]....
        /*03a0*/ 	.word	0x00003ec0


	//   ....[3]....
        /*03a4*/ 	.word	0x00003ee0


	//----- nvinfo : EIATTR_MAX_THREADS
	.align		4
.L_460:
        /*03a8*/ 	.byte	0x04, 0x05
        /*03aa*/ 	.short	(.L_462 - .L_461)
.L_461:
        /*03ac*/ 	.word	0x000001a0
        /*03b0*/ 	.word	0x00000001
        /*03b4*/ 	.word	0x00000001


	//----- nvinfo : EIATTR_CRS_STACK_SIZE
	.align		4
.L_462:
        /*03b8*/ 	.byte	0x04, 0x1e
        /*03ba*/ 	.short	(.L_464 - .L_463)
.L_463:
        /*03bc*/ 	.word	0x00000000


	//----- nvinfo : EIATTR_CBANK_PARAM_SIZE
	.align		4
.L_464:
        /*03c0*/ 	.byte	0x03, 0x19
        /*03c2*/ 	.short	0x0038


	//----- nvinfo : EIATTR_PARAM_CBANK
	.align		4
        /*03c4*/ 	.byte	0x04, 0x0a
        /*03c6*/ 	.short	(.L_466 - .L_465)
	.align		4
.L_465:
        /*03c8*/ 	.word	index@(.nv.constant0._ZN3cub18CUB_300001_SM_10006detail4scan16DeviceScanKernelINS2_10policy_hubIiiimN4cuda3std3__44plusIvEEE10Policy1000EN6thrust24THRUST_300001_SM_1000_NS6detail15normal_iteratorINSD_10device_ptrIiEEEESI_NS0_13ScanTileStateIiLb1EEES9_NS1_10InputValueIiPiEEmiLb0EiEEvT0_T1_T2_iT3_T4_T5_)
        /*03cc*/ 	.short	0x0380
        /*03ce*/ 	.short	0x0038


	//----- nvinfo : EIATTR_SW_WAR
	.align		4
.L_466:
        /*03d0*/ 	.byte	0x04, 0x36
        /*03d2*/ 	.short	(.L_468 - .L_467)
.L_467:
        /*03d4*/ 	.word	0x00000008
.L_468:


//--------------------- .nv.info._ZN3cub18CUB_300001_SM_10006detail4scan16DeviceScanKernelINS2_10policy_hubIiiijN4cuda3std3__44plusIvEEE10Policy1000EN6thrust24THRUST_300001_SM_1000_NS6detail15normal_iteratorINSD_10device_ptrIiEEEESI_NS0_13ScanTileStateIiLb1EEES9_NS1_10InputValueIiPiEEjiLb0EiEEvT0_T1_T2_iT3_T4_T5_ --------------------------
	.section	.nv.info._ZN3cub18CUB_300001_SM_10006detail4scan16DeviceScanKernelINS2_10policy_hubIiiijN4cuda3std3__44plusIvEEE10Policy1000EN6thrust24THRUST_300001_SM_1000_NS6detail15normal_iteratorINSD_10device_ptrIiEEEESI_NS0_13ScanTileStateIiLb1EEES9_NS1_10InputValueIiPiEEjiLb0EiEEvT0_T1_T2_iT3_T4_T5_,"",@"SHT_CUDA_INFO"
	.sectionflags	@""
	.align	4


	//----- nvinfo : EIATTR_CUDA_API_VERSION
	.align		4
        /*0000*/ 	.byte	0x04, 0x37
        /*0002*/ 	.short	(.L_470 - .L_469)
.L_469:
        /*0004*/ 	.word	0x00000082


	//----- nvinfo : EIATTR_KPARAM_INFO
	.align		4
.L_470:
        /*0008*/ 	.byte	0x04, 0x17
        /*000a*/ 	.short	(.L_472 - .L_471)
.L_471:
        /*000c*/ 	.word	0x00000000
        /*0010*/ 	.short	0x0006
        /*0012*/ 	.short	0x0030
        /*0014*/ 	.byte	0x00, 0xf0, 0x11, 0x00


	//----- nvinfo : EIATTR_KPARAM_INFO
	.align		4
.L_472:
        /*0018*/ 	.byte	0x04, 0x17
        /*001a*/ 	.short	(.L_474 - .L_473)
.L_473:
        /*001c*/ 	.word	0x00000000
        /*0020*/ 	.short	0x0005
        /*0022*/ 	.short	0x0020
        /*0024*/ 	.byte	0x00, 0xf0, 0x41, 0x00


	//----- nvinfo : EIATTR_KPARAM_INFO
	.align		4
.L_474:
        /*0028*/ 	.byte	0x04, 0x17
        /*002a*/ 	.short	(.L_476 - .L_475)
.L_475:
        /*002c*/ 	.word	0x00000000
        /*0030*/ 	.short	0x0004
        /*0032*/ 	.short	0x001c
        /*0034*/ 	.byte	0x00, 0xf0, 0x05, 0x00


	//----- nvinfo : EIATTR_KPARAM_INFO
	.align		4
.L_476:
        /*0038*/ 	.byte	0x04, 0x17
        /*003a*/ 	.short	(.L_478 - .L_477)
.L_477:
        /*003c*/ 	.word	0x00000000
        /*0040*/ 	.short	0x0003
        /*0042*/ 	.short	0x0018
        /*0044*/ 	.byte	0x00, 0xf0, 0x11, 0x00


	//----- nvinfo : EIATTR_KPARAM_INFO
	.align		4
.L_478:
        /*0048*/ 	.byte	0x04, 0x17
        /*004a*/ 	.short	(.L_480 - .L_479)
.L_479:
        /*004c*/ 	.word	0x00000000
        /*0050*/ 	.short	0x0002
        /*0052*/ 	.short	0x0010
        /*0054*/ 	.byte	0x00, 0xf0, 0x21, 0x00


	//----- nvinfo : EIATTR_KPARAM_INFO
	.align		4
.L_480:
        /*0058*/ 	.byte	0x04, 0x17
        /*005a*/ 	.short	(.L_482 - .L_481)
.L_481:
        /*005c*/ 	.word	0x00000000
        /*0060*/ 	.short	0x0001
        /*0062*/ 	.short	0x0008
        /*0064*/ 	.byte	0x00, 0xf0, 0x21, 0x00


	//----- nvinfo : EIATTR_KPARAM_INFO
	.align		4
.L_482:
        /*0068*/ 	.byte	0x04, 0x17
        /*006a*/ 	.short	(.L_484 - .L_483)
.L_483:
        /*006c*/ 	.word	0x00000000
        /*0070*/ 	.short	0x0000
        /*0072*/ 	.short	0x0000
        /*0074*/ 	.byte	0x00, 0xf0, 0x21, 0x00


	//----- nvinfo : EIATTR_SPARSE_MMA_MASK
	.align		4
.L_484:
        /*0078*/ 	.byte	0x03, 0x50
        /*007a*/ 	.short	0x0000


	//----- nvinfo : EIATTR_MAXREG_COUNT
	.align		4
        /*007c*/ 	.byte	0x03, 0x1b
        /*007e*/ 	.short	0x00a8


	//----- nvinfo : EIATTR_NUM_BARRIERS
	.align		4
        /*0080*/ 	.byte	0x02, 0x4c
        /*0082*/ 	.byte	0x01
	.zero		1


	//----- nvinfo : EIATTR_MERCURY_ISA_VERSION
	.align		4
        /*0084*/ 	.byte	0x03, 0x5f
        /*0086*/ 	.short	0x0101


	//----- nvinfo : EIATTR_UNUSED_LOAD_BYTE_OFFSET
	.align		4
        /*0088*/ 	.byte	0x04, 0x44
        /*008a*/ 	.short	(.L_486 - .L_485)


	//   ....[0]....
.L_485:
        /*008c*/ 	.word	0x00002a80
        /*0090*/ 	.word	0x00000fff


	//----- nvinfo : EIATTR_COOP_GROUP_MASK_REGIDS
	.align		4
.L_486:
        /*0094*/ 	.byte	0x04, 0x29
        /*0096*/ 	.short	(.L_488 - .L_487)


	//   ....[0]....
.L_487:
        /*0098*/ 	.word	0xffffffff


	//   ....[1]....
        /*009c*/ 	.word	0xffffffff


	//   ....[2]....
        /*00a0*/ 	.word	0xffffffff


	//   ....[3]....
        /*00a4*/ 	.word	0xffffffff


	//   ....[4]....
        /*00a8*/ 	.word	0xffffffff


	//   ....[5]....
        /*00ac*/ 	.word	0xffffffff


	//   ....[6]....
        /*00b0*/ 	.word	0xffffffff


	//   ....[7]....
        /*00b4*/ 	.word	0xffffffff


	//   ....[8]....
        /*00b8*/ 	.word	0xffffffff


	//   ....[9]....
        /*00bc*/ 	.word	0xffffffff


	//   ....[10]....
        /*00c0*/ 	.word	0xffffffff


	//   ....[11]....
        /*00c4*/ 	.word	0xffffffff


	//   ....[12]....
        /*00c8*/ 	.word	0xffffffff


	//   ....[13]....
        /*00cc*/ 	.word	0xffffffff


	//   ....[14]....
        /*00d0*/ 	.word	0xffffffff


	//   ....[15]....
        /*00d4*/ 	.word	0xffffffff


	//   ....[16]....
        /*00d8*/ 	.word	0xffffffff


	//   ....[17]....
        /*00dc*/ 	.word	0xffffffff


	//   ....[18]....
        /*00e0*/ 	.word	0xffffffff


	//   ....[19]....
        /*00e4*/ 	.word	0xffffffff


	//   ....[20]....
        /*00e8*/ 	.word	0xffffffff


	//   ....[21]....
        /*00ec*/ 	.word	0xffffffff


	//   ....[22]....
        /*00f0*/ 	.word	0xffffffff


	//   ....[23]....
        /*00f4*/ 	.word	0xffffffff


	//   ....[24]....
        /*00f8*/ 	.word	0xffffffff


	//   ....[25]....
        /*00fc*/ 	.word	0xffffffff


	//   ....[26]....
        /*0100*/ 	.word	0xffffffff


	//   ....[27]....
        /*0104*/ 	.word	0xffffffff


	//   ....[28]....
        /*0108*/ 	.word	0xffffffff


	//   ....[29]....
        /*010c*/ 	.word	0xffffffff


	//   ....[30]....
        /*0110*/ 	.word	0xffffffff


	//   ....[31]....
        /*0114*/ 	.word	0xffffffff


	//   ....[32]....
        /*0118*/ 	.word	0xffffffff


	//   ....[33]....
        /*011c*/ 	.word	0xffffffff


	//   ....[34]....
        /*0120*/ 	.word	0xffffffff


	//   ....[35]....
        /*0124*/ 	.word	0xffffffff


	//   ....[36]....
        /*0128*/ 	.word	0xffffffff


	//   ....[37]....
        /*012c*/ 	.word	0xffffffff


	//   ....[38]....
        /*0130*/ 	.word	0xffffffff


	//   ....[39]....
        /*0134*/ 	.word	0xffffffff


	//   ....[40]....
        /*0138*/ 	.word	0xffffffff


	//   ....[41]....
        /*013c*/ 	.word	0xffffffff


	//   ....[42]....
        /*0140*/ 	.word	0xffffffff


	//   ....[43]....
        /*0144*/ 	.word	0xffffffff


	//   ....[44]....
        /*0148*/ 	.word	0xffffffff


	//   ....[45]....
        /*014c*/ 	.word	0xffffffff


	//   ....[46]....
        /*0150*/ 	.word	0xffffffff


	//   ....[47]....
        /*0154*/ 	.word	0xffffffff


	//   ....[48]....
        /*0158*/ 	.word	0xffffffff


	//   ....[49]....
        /*015c*/ 	.word	0xffffffff


	//   ....[50]....
        /*0160*/ 	.word	0xffffffff


	//   ....[51]....
        /*0164*/ 	.word	0xffffffff


	//   ....[52]....
        /*0168*/ 	.word	0xffffffff


	//   ....[53]....
        /*016c*/ 	.word	0xffffffff


	//   ....[54]....
        /*0170*/ 	.word	0xffffffff


	//   ....[55]....
        /*0174*/ 	.word	0xffffffff


	//   ....[56]....
        /*0178*/ 	.word	0xffffffff


	//   ....[57]....
        /*017c*/ 	.word	0xffffffff


	//   ....[58]....
        /*0180*/ 	.word	0xffffffff


	//   ....[59]....
        /*0184*/ 	.word	0xffffffff


	//   ....[60]....
        /*0188*/ 	.word	0x05000015


	//   ....[61]....
        /*018c*/ 	.word	0x05000015


	//   ....[62]....
        /*0190*/ 	.word	0x05000015


	//   ....[63]....
        /*0194*/ 	.word	0x05000015


	//   ....[64]....
        /*0198*/ 	.word	0x05000015


	//   ....[65]....
        /*019c*/ 	.word	0x05000015


	//   ....[66]....
        /*01a0*/ 	.word	0x05000015


	//   ....[67]....
        /*01a4*/ 	.word	0x05000015


	//   ....[68]....
        /*01a8*/ 	.word	0x05000015


	//   ....[69]....
        /*01ac*/ 	.word	0x05000015


	//   ....[70]....
        /*01b0*/ 	.word	0x05000015


	//   ....[71]....
        /*01b4*/ 	.word	0x05000015


	//   ....[72]....
        /*01b8*/ 	.word	0x05000015


	//   ....[73]....
        /*01bc*/ 	.word	0x05000015


	//   ....[74]....
        /*01c0*/ 	.word	0x05000015


	//   ....[75]....
        /*01c4*/ 	.word	0x05000015


	//   ....[76]....
        /*01c8*/ 	.word	0x05000015


	//   ....[77]....
        /*01cc*/ 	.word	0x05000015


	//   ....[78]....
        /*01d0*/ 	.word	0x05000015


	//   ....[79]....
        /*01d4*/ 	.word	0x05000015


	//   ....[80]....
        /*01d8*/ 	.word	0x05000015


	//   ....[81]....
        /*01dc*/ 	.word	0x05000015


	//   ....[82]....
        /*01e0*/ 	.word	0x05000015


	//   ....[83]....
        /*01e4*/ 	.word	0x05000015


	//   ....[84]....
        /*01e8*/ 	.word	0x05000015


	//   ....[85]....
        /*01ec*/ 	.word	0x05000015


	//   ....[86]....
        /*01f0*/ 	.word	0x05000015


	//   ....[87]....
        /*01f4*/ 	.word	0x05000015


	//   ....[88]....
        /*01f8*/ 	.word	0x05000015


	//   ....[89]....
        /*01fc*/ 	.word	0x05000015


	//   ....[90]....
        /*0200*/ 	.word	0x05000015


	//   ....[91]....
        /*0204*/ 	.word	0x05000015


	//   ....[92]....
        /*0208*/ 	.word	0x05000015


	//   ....[93]....
        /*020c*/ 	.word	0x05000015


	//   ....[94]....
        /*0210*/ 	.word	0x05000015


	//   ....[95]....
        /*0214*/ 	.word	0x05000015


	//----- nvinfo : EIATTR_COOP_GROUP_INSTR_OFFSETS
	.align		4
.L_488:
        /*0218*/ 	.byte	0x04, 0x28
        /*021a*/ 	.short	(.L_490 - .L_489)


	//   ....[0]....
.L_489:
        /*021c*/ 	.word	0x00000510


	//   ....[1]....
        /*0220*/ 	.word	0x000006d0


	//   ....[2]....
        /*0224*/ 	.word	0x000006f0


	//   ....[3]....
        /*0228*/ 	.word	0x00000710


	//   ....[4]....
        /*022c*/ 	.word	0x00000730


	//   ....[5]....
        /*0230*/ 	.word	0x00000750


	//   ....[6]....
        /*0234*/ 	.word	0x00000b40


	//   ....[7]....
        /*0238*/ 	.word	0x00000b60


	//   ....[8]....
        /*023c*/ 	.word	0x00000b80


	//   ....[9]....
        /*0240*/ 	.word	0x00000ba0


	//   ....[10]....
        /*0244*/ 	.word	0x00000bc0


	//   ....[11]....
        /*0248*/ 	.word	0x00000f70


	//   ....[12]....
        /*024c*/ 	.word	0x00001140


	//   ....[13]....
        /*0250*/ 	.word	0x000011a0


	//   ....[14]....
        /*0254*/ 	.word	0x00001240


	//   ....[15]....
        /*0258*/ 	.word	0x000012b0


	//   ....[16]....
        /*025c*/ 	.word	0x00001300


	//   ....[17]....
        /*0260*/ 	.word	0x00001340


	//   ....[18]....
        /*0264*/ 	.word	0x00001380


	//   ....[19]....
        /*0268*/ 	.word	0x00001390


	//   ....[20]....
        /*026c*/ 	.word	0x00001470


	//   ....[21]....
        /*0270*/ 	.word	0x00001640


	//   ....[22]....
        /*0274*/ 	.word	0x00001690


	//   ....[23]....
        /*0278*/ 	.word	0x000016f0


	//   ....[24]....
        /*027c*/ 	.word	0x00001750


	//   ....[25]....
        /*0280*/ 	.word	0x00001790


	//   ....[26]....
        /*0284*/ 	.word	0x000017d0


	//   ....[27]....
        /*0288*/ 	.word	0x00001810


	//   ....[28]....
        /*028c*/ 	.word	0x00001820


	//   ....[29]....
        /*0290*/ 	.word	0x00001cd0


	//   ....[30]....
        /*0294*/ 	.word	0x000027b0


	//   ....[31]....
        /*0298*/ 	.word	0x00002970


	//   ....[32]....
        /*029c*/ 	.word	0x00002990


	//   ....[33]....
        /*02a0*/ 	.word	0x000029b0


	//   ....[34]....
        /*02a4*/ 	.word	0x000029d0


	//   ....[35]....
        /*02a8*/ 	.word	0x000029f0


	//   ....[36]....
        /*02ac*/ 	.word	0x00002d70


	//   ....[37]....
        /*02b0*/ 	.word	0x00002d90


	//   ....[38]....
        /*02b4*/ 	.word	0x00002db0


	//   ....[39]....
        /*02b8*/ 	.word	0x00002dd0


	//   ....[40]....
        /*02bc*/ 	.word	0x00002df0


	//   ....[41]....
        /*02c0*/ 	.word	0x000031a0


	//   ....[42]....
        /*02c4*/ 	.word	0x00003370


	//   ....[43]....
        /*02c8*/ 	.word	0x000033d0


	//   ....[44]....
        /*02cc*/ 	.word	0x00003440


	//   ....[45]....
        /*02d0*/ 	.word	0x000034b0


	//   ....[46]....
        /*02d4*/ 	.word	0x00003500


	//   ....[47]....
        /*02d8*/ 	.word	0x00003550


	//   ....[48]....
        /*02dc*/ 	.word	0x000035b0


	//   ....[49]....
        /*02e0*/ 	.word	0x000035c0


	//   ....[50]....
        /*02e4*/ 	.word	0x00003680


	//   ....[51]....
        /*02e8*/ 	.word	0x00003850


	//   ....[52]....
        /*02ec*/ 	.word	0x000038a0


	//   ....[53]....
        /*02f0*/ 	.word	0x00003910


	//   ....[54]....
        /*02f4*/ 	.word	0x00003970


	//   ....[55]....
        /*02f8*/ 	.word	0x000039c0


	//   ....[56]....
        /*02fc*/ 	.word	0x00003a20


	//   ....[57]....
        /*0300*/ 	.word	0x00003a60


	//   ....[58]....
        /*0304*/ 	.word	0x00003a70


	//   ....[59]....
        /*0308*/ 	.word	0x00003ee0


	//   ....[60]....
        /*030c*/ 	.word	0x00004560


	//   ....[61]....
        /*0310*/ 	.word	0x000045e0


	//   ....[62]....
        /*0314*/ 	.word	0x00004670


	//   ....[63]....
        /*0318*/ 	.word	0x00004760


	//   ....[64]....
        /*031c*/ 	.word	0x00004800


	//   ....[65]....
        /*0320*/ 	.word	0x00004880


	//   ....[66]....
        /*0324*/ 	.word	0x00004910


	//   ....[67]....
        /*0328*/ 	.word	0x00004990


	//   ....[68]....
        /*032c*/ 	.word	0x000049c0


	//   ....[69]....
        /*0330*/ 	.word	0x00004a70


	//   ....[70]....
        /*0334*/ 	.word	0x00004af0


	//   ....[71]....
        /*0338*/ 	.word	0x00004b70


	//   ....[72]....
        /*033c*/ 	.word	0x00004c30


	//   ....[73]....
        /*0340*/ 	.word	0x00004cc0


	//   ....[74]....
        /*0344*/ 	.word	0x00004d40


	//   ....[75]....
        /*0348*/ 	.word	0x00004dc0


	//   ....[76]....
        /*034c*/ 	.word	0x00004e40


	//   ....[77]....
        /*0350*/ 	.word	0x00004ea0


	//   ....[78]....
        /*0354*/ 	.word	0x00004f10


	//   ....[79]....
        /*0358*/ 	.word	0x00004f90


	//   ....[80]....
        /*035c*/ 	.word	0x00005020


	//   ....[81]....
        /*0360*/ 	.word	0x000050d0


	//   ....[82]....
        /*0364*/ 	.word	0x00005180


	//   ....[83]....
        /*0368*/ 	.word	0x00005210


	//   ....[84]....
        /*036c*/ 	.word	0x000052a0


	//   ....[85]....
        /*0370*/ 	.word	0x00005340


	//   ....[86]....
        /*0374*/ 	.word	0x00005370


	//   ....[87]....
        /*0378*/ 	.word	0x00005420


	//   ....[88]....
        /*037c*/ 	.word	0x000054a0


	//   ....[89]....
        /*0380*/ 	.word	0x00005520


	//   ....[90]....
        /*0384*/ 	.word	0x000055e0


	//   ....[91]....
        /*0388*/ 	.word	0x00005690


	//   ....[92]....
        /*038c*/ 	.word	0x00005720


	//   ....[93]....
        /*0390*/ 	.word	0x000057a0


	//   ....[94]....
        /*0394*/ 	.word	0x00005830


	//   ....[95]....
        /*0398*/ 	.word	0x00005890


	//----- nvinfo : EIATTR_VRC_CTA_INIT_COUNT
	.align		4
.L_490:
        /*039c*/ 	.byte	0x02, 0x4a
	.zero		1
	.zero		1


	//----- nvinfo : EIATTR_EXIT_INSTR_OFFSETS
	.align		4
        /*03a0*/ 	.byte	0x04, 0x1c
        /*03a2*/ 	.short	(.L_492 - .L_491)


	//   ....[0]....
.L_491:
        /*03a4*/ 	.word	0x00001fa0


	//   ....[1]....
        /*03a8*/ 	.word	0x00001fc0


	//   ....[2]....
        /*03ac*/ 	.word	0x000044f0


	//   ....[3]....
        /*03b0*/ 	.word	0x00004510


	//----- nvinfo : EIATTR_MAX_THREADS
	.align		4
.L_492:
        /*03b4*/ 	.byte	0x04, 0x05
        /*03b6*/ 	.short	(.L_494 - .L_493)
.L_493:
        /*03b8*/ 	.word	0x00000180
        /*03bc*/ 	.word	0x00000001
        /*03c0*/ 	.word	0x00000001


	//----- nvinfo : EIATTR_CRS_STACK_SIZE
	.align		4
.L_494:
        /*03c4*/ 	.byte	0x04, 0x1e
        /*03c6*/ 	.short	(.L_496 - .L_495)
.L_495:
        /*03c8*/ 	.word	0x00000000


	//----- nvinfo : EIATTR_CBANK_PARAM_SIZE
	.align		4
.L_496:
        /*03cc*/ 	.byte	0x03, 0x19
        /*03ce*/ 	.short	0x0034


	//----- nvinfo : EIATTR_PARAM_CBANK
	.align		4
        /*03d0*/ 	.byte	0x04, 0x0a
        /*03d2*/ 	.short	(.L_498 - .L_497)
	.align		4
.L_497:
        /*03d4*/ 	.word	index@(.nv.constant0._ZN3cub18CUB_300001_SM_10006detail4scan16DeviceScanKernelINS2_10policy_hubIiiijN4cuda3std3__44plusIvEEE10Policy1000EN6thrust24THRUST_300001_SM_1000_NS6detail15normal_iteratorINSD_10device_ptrIiEEEESI_NS0_13ScanTileStateIiLb1EEES9_NS1_10InputValueIiPiEEjiLb0EiEEvT0_T1_T2_iT3_T4_T5_)
        /*03d8*/ 	.short	0x0380
        /*03da*/ 	.short	0x0034


	//----- nvinfo : EIATTR_SW_WAR
	.align		4
.L_498:
        /*03dc*/ 	.byte	0x04, 0x36
        /*03de*/ 	.short	(.L_500 - .L_499)
.L_499:
        /*03e0*/ 	.word	0x00000008
.L_500:


//--------------------- .nv.info._ZN3cub18CUB_300001_SM_10006detail4scan16DeviceScanKernelINS2_10policy_hubIiiimN4cuda3std3__44plusIvEEE10Policy1000EN6thrust24THRUST_300001_SM_1000_NS6detail15normal_iteratorINSD_10device_ptrIiEEEESI_NS0_13ScanTileStateIiLb1EEES9_NS0_8NullTypeEmiLb0ESL_EEvT0_T1_T2_iT3_T4_T5_ --------------------------
	.section	.nv.info._ZN3cub18CUB_300001_SM_10006detail4scan16DeviceScanKernelINS2_10policy_hubIiiimN4cuda3std3__44plusIvEEE10Policy1000EN6thrust24THRUST_300001_SM_1000_NS6detail15normal_iteratorINSD_10device_ptrIiEEEESI_NS0_13ScanTileStateIiLb1EEES9_NS0_8NullTypeEmiLb0ESL_EEvT0_T1_T2_iT3_T4_T5_,"",@"SHT_CUDA_INFO"
	.sectionflags	@""
	.align	4


	//----- nvinfo : EIATTR_CUDA_API_VERSION
	.align		4
        /*0000*/ 	.byte	0x04, 0x37
        /*0002*/ 	.short	(.L_502 - .L_501)
.L_501:
        /*0004*/ 	.word	0x00000082


	//----- nvinfo : EIATTR_KPARAM_INFO
	.align		4
.L_502:
        /*0008*/ 	.byte	0x04, 0x17
        /*000a*/ 	.short	(.L_504 - .L_503)
.L_503:
        /*000c*/ 	.word	0x00000000
        /*0010*/ 	.short	0x0006
        /*0012*/ 	.short	0x0020
        /*0014*/ 	.byte	0x00, 0xf0, 0x21, 0x00


	//----- nvinfo : EIATTR_KPARAM_INFO
	.align		4
.L_504:
        /*0018*/ 	.byte	0x04, 0x17
        /*001a*/ 	.short	(.L_506 - .L_505)
.L_505:
        /*001c*/ 	.word	0x00000000
        /*0020*/ 	.short	0x0005
        /*0022*/ 	.short	0x001d
        /*0024*/ 	.byte	0x00, 0xf0, 0x05, 0x00


	//----- nvinfo : EIATTR_KPARAM_INFO
	.align		4
.L_506:
        /*0028*/ 	.byte	0x04, 0x17
        /*002a*/ 	.short	(.L_508 - .L_507)
.L_507:
        /*002c*/ 	.word	0x00000000
        /*0030*/ 	.short	0x0004
        /*0032*/ 	.short	0x001c
        /*0034*/ 	.byte	0x00, 0xf0, 0x05, 0x00


	//----- nvinfo : EIATTR_KPARAM_INFO
	.align		4
.L_508:
        /*0038*/ 	.byte	0x04, 0x17
        /*003a*/ 	.short	(.L_510 - .L_509)
.L_509:
        /*003c*/ 	.word	0x00000000
        /*0040*/ 	.short	0x0003
        /*0042*/ 	.short	0x0018
        /*0044*/ 	.byte	0x00, 0xf0, 0x11, 0x00


	//----- nvinfo : EIATTR_KPARAM_INFO
	.align		4
.L_510:
        /*0048*/ 	.byte	0x04, 0x17
        /*004a*/ 	.short	(.L_512 - .L_511)
.L_511:
        /*004c*/ 	.word	0x00000000
        /*0050*/ 	.short	0x0002
        /*0052*/ 	.short	0x0010
        /*0054*/ 	.byte	0x00, 0xf0, 0x21, 0x00


	//----- nvinfo : EIATTR_KPARAM_INFO
	.align		4
.L_512:
        /*0058*/ 	.byte	0x04, 0x17
        /*005a*/ 	.short	(.L_514 - .L_513)
.L_513:
        /*005c*/ 	.word	0x00000000
        /*0060*/ 	.short	0x0001
        /*0062*/ 	.short	0x0008
        /*0064*/ 	.byte	0x00, 0xf0, 0x21, 0x00


	//----- nvinfo : EIATTR_KPARAM_INFO
	.align		4
.L_514:
        /*0068*/ 	.byte	0x04, 0x17
        /*006a*/ 	.short	(.L_516 - .L_515)
.L_515:
        /*006c*/ 	.word	0x00000000
        /*0070*/ 	.short	0x0000
        /*0072*/ 	.short	0x0000
        /*0074*/ 	.byte	0x00, 0xf0, 0x21, 0x00


	//----- nvinfo : EIATTR_SPARSE_MMA_MASK
	.align		4
.L_516:
        /*0078*/ 	.byte	0x03, 0x50
        /*007a*/ 	.short	0x0000


	//----- nvinfo : EIATTR_MAXREG_COUNT
	.align		4
        /*007c*/ 	.byte	0x03, 0x1b
        /*007e*/ 	.short	0x0080


	//----- nvinfo : EIATTR_NUM_BARRIERS
	.align		4
        /*0080*/ 	.byte	0x02, 0x4c
        /*0082*/ 	.byte	0x01
	.zero		1


	//----- nvinfo : EIATTR_MERCURY_ISA_VERSION
	.align		4
        /*0084*/ 	.byte	0x03, 0x5f
        /*0086*/ 	.short	0x0101


	//----- nvinfo : EIATTR_COOP_GROUP_MASK_REGIDS
	.align		4
        /*0088*/ 	.byte	0x04, 0x29
        /*008a*/ 	.short	(.L_518 - .L_517)


	//   ....[0]....
.L_517:
        /*008c*/ 	.word	0xffffffff


	//   ....[1]....
        /*0090*/ 	.word	0xffffffff


	//   ....[2]....
        /*0094*/ 	.word	0xffffffff


	//   ....[3]....
        /*0098*/ 	.word	0xffffffff


	//   ....[4]....
        /*009c*/ 	.word	0xffffffff


	//   ....[5]....
        /*00a0*/ 	.word	0xffffffff


	//   ....[6]....
        /*00a4*/ 	.word	0xffffffff


	//   ....[7]....
        /*00a8*/ 	.word	0xffffffff


	//   ....[8]....
        /*00ac*/ 	.word	0xffffffff


	//   ....[9]....
        /*00b0*/ 	.word	0xffffffff


	//   ....[10]....
        /*00b4*/ 	.word	0xffffffff


	//   ....[11]....
        /*00b8*/ 	.word	0xffffffff


	//   ....[12]....
        /*00bc*/ 	.word	0xffffffff


	//   ....[13]....
        /*00c0*/ 	.word	0xffffffff


	//   ....[14]....
        /*00c4*/ 	.word	0xffffffff


	//   ....[15]....
        /*00c8*/ 	.word	0xffffffff


	//   ....[16]....
        /*00cc*/ 	.word	0xffffffff


	//   ....[17]....
        /*00d0*/ 	.word	0xffffffff


	//   ....[18]....
        /*00d4*/ 	.word	0xffffffff


	//   ....[19]....
        /*00d8*/ 	.word	0xffffffff


	//   ....[20]....
        /*00dc*/ 	.word	0xffffffff


	//   ....[21]....
        /*00e0*/ 	.word	0xffffffff


	//   ....[22]....
        /*00e4*/ 	.word	0xffffffff


	//   ....[23]....
        /*00e8*/ 	.word	0xffffffff


	//   ....[24]....
        /*00ec*/ 	.word	0xffffffff


	//   ....[25]....
        /*00f0*/ 	.word	0xffffffff


	//   ....[26]....
        /*00f4*/ 	.word	0xffffffff


	//   ....[27]....
        /*00f8*/ 	.word	0xffffffff


	//   ....[28]....
        /*00fc*/ 	.word	0xffffffff


	//   ....[29]....
        /*0100*/ 	.word	0xffffffff


	//   ....[30]....
        /*0104*/ 	.word	0xffffffff


	//   ....[31]....
        /*0108*/ 	.word	0xffffffff


	//   ....[32]....
        /*010c*/ 	.word	0xffffffff


	//   ....[33]....
        /*0110*/ 	.word	0xffffffff


	//   ....[34]....
        /*0114*/ 	.word	0xffffffff


	//   ....[35]....
        /*0118*/ 	.word	0xffffffff


	//   ....[36]....
        /*011c*/ 	.word	0xffffffff


	//   ....[37]....
        /*0120*/ 	.word	0xffffffff


	//   ....[38]....
        /*0124*/ 	.word	0xffffffff


	//   ....[39]....
        /*0128*/ 	.word	0xffffffff


	//   ....[40]....
        /*012c*/ 	.word	0xffffffff


	//   ....[41]....
        /*0130*/ 	.word	0xffffffff


	//   ....[42]....
        /*0134*/ 	.word	0xffffffff


	//   ....[43]....
        /*0138*/ 	.word	0xffffffff


	//   ....[44]....
        /*013c*/ 	.word	0xffffffff


	//   ....[45]....
        /*0140*/ 	.word	0xffffffff


	//   ....[46]....
        /*0144*/ 	.word	0xffffffff


	//   ....[47]....
        /*0148*/ 	.word	0xffffffff


	//   ....[48]....
        /*014c*/ 	.word	0xffffffff


	//   ....[49]....
        /*0150*/ 	.word	0xffffffff


	//   ....[50]....
        /*0154*/ 	.word	0xffffffff


	//   ....[51]....
        /*0158*/ 	.word	0xffffffff


	//   ....[52]....
        /*015c*/ 	.word	0xffffffff


	//   ....[53]....
        /*0160*/ 	.word	0xffffffff


	//   ....[54]....
        /*0164*/ 	.word	0xffffffff


	//   ....[55]....
        /*0168*/ 	.word	0xffffffff


	//   ....[56]....
        /*016c*/ 	.word	0xffffffff


	//   ....[57]....
        /*0170*/ 	.word	0xffffffff


	//   ....[58]....
        /*0174*/ 	.word	0xffffffff


	//   ....[59]....
        /*0178*/ 	.word	0xffffffff


	//   ....[60]....
        /*017c*/ 	.word	0x05000008


	//   ....[61]....
        /*0180*/ 	.word	0x05000008


	//   ....[62]....
        /*0184*/ 	.word	0x05000008


	//   ....[63]....
        /*0188*/ 	.word	0x05000008


	//   ....[64]....
        /*018c*/ 	.word	0x05000008


	//   ....[65]....
        /*0190*/ 	.word	0x05000008


	//   ....[66]....
        /*0194*/ 	.word	0x05000008


	//   ....[67]....
        /*0198*/ 	.word	0x05000008


	//   ....[68]....
        /*019c*/ 	.word	0x05000008


	//   ....[69]....
        /*01a0*/ 	.word	0x05000008


	//   ....[70]....
        /*01a4*/ 	.word	0x05000008


	//   ....[71]....
        /*01a8*/ 	.word	0x05000008


	//   ....[72]....
        /*01ac*/ 	.word	0x05000008


	//   ....[73]....
        /*01b0*/ 	.word	0x05000008


	//   ....[74]....
        /*01b4*/ 	.word	0x05000008


	//   ....[75]....
        /*01b8*/ 	.word	0x05000008


	//   ....[76]....
        /*01bc*/ 	.word	0x05000008


	//   ....[77]....
        /*01c0*/ 	.word	0x05000008


	//   ....[78]....
        /*01c4*/ 	.word	0x05000008


	//   ....[79]....
        /*01c8*/ 	.word	0x05000008


	//   ....[80]....
        /*01cc*/ 	.word	0x05000008


	//   ....[81]....
        /*01d0*/ 	.word	0x05000008


	//   ....[82]....
        /*01d4*/ 	.word	0x05000008


	//   ....[83]....
        /*01d8*/ 	.word	0x05000008


	//   ....[84]....
        /*01dc*/ 	.word	0x05000008


	//   ....[85]....
        /*01e0*/ 	.word	0x05000008


	//   ....[86]....
        /*01e4*/ 	.word	0x05000008


	//   ....[87]....
        /*01e8*/ 	.word	0x05000008


	//   ....[88]....
        /*01ec*/ 	.word	0x05000008


	//   ....[89]....
        /*01f0*/ 	.word	0x05000008


	//   ....[90]....
        /*01f4*/ 	.word	0x05000008


	//   ....[91]....
        /*01f8*/ 	.word	0x05000008


	//   ....[92]....
        /*01fc*/ 	.word	0x05000008


	//   ....[93]....
        /*0200*/ 	.word	0x05000008


	//   ....[94]....
        /*0204*/ 	.word	0x05000008


	//   ....[95]....
        /*0208*/ 	.word	0x05000008


	//----- nvinfo : EIATTR_COOP_GROUP_INSTR_OFFSETS
	.align		4
.L_518:
        /*020c*/ 	.byte	0x04, 0x28
        /*020e*/ 	.short	(.L_520 - .L_519)


	//   ....[0]....
.L_519:
        /*0210*/ 	.word	0x00000470


	//   ....[1]....
        /*0214*/ 	.word	0x000006a0


	//   ....[2]....
        /*0218*/ 	.word	0x000006c0


	//   ....[3]....
        /*021c*/ 	.word	0x000006e0


	//   ....[4]....
        /*0220*/ 	.word	0x00000700


	//   ....[5]....
        /*0224*/ 	.word	0x00000720


	//   ....[6]....
        /*0228*/ 	.word	0x00000b20


	//   ....[7]....
        /*022c*/ 	.word	0x00000b40


	//   ....[8]....
        /*0230*/ 	.word	0x00000b60


	//   ....[9]....
        /*0234*/ 	.word	0x00000b80


	//   ....[10]....
        /*0238*/ 	.word	0x00000ba0


	//   ....[11]....
        /*023c*/ 	.word	0x00000fa0


	//   ....[12]....
        /*0240*/ 	.word	0x00001030


	//   ....[13]....
        /*0244*/ 	.word	0x00001090


	//   ....[14]....
        /*0248*/ 	.word	0x00001130


	//   ....[15]....
        /*024c*/ 	.word	0x00001190


	//   ....[16]....
        /*0250*/ 	.word	0x000011d0


	//   ....[17]....
        /*0254*/ 	.word	0x00001220


	//   ....[18]....
        /*0258*/ 	.word	0x00001270


	//   ....[19]....
        /*025c*/ 	.word	0x00001280


	//   ....[20]....
        /*0260*/ 	.word	0x00001360


	//   ....[21]....
        /*0264*/ 	.word	0x000013f0


	//   ....[22]....
        /*0268*/ 	.word	0x00001440


	//   ....[23]....
        /*026c*/ 	.word	0x000014a0


	//   ....[24]....
        /*0270*/ 	.word	0x00001500


	//   ....[25]....
        /*0274*/ 	.word	0x00001540


	//   ....[26]....
        /*0278*/ 	.word	0x00001580


	//   ....[27]....
        /*027c*/ 	.word	0x000015c0


	//   ....[28]....
        /*0280*/ 	.word	0x000015d0


	//   ....[29]....
        /*0284*/ 	.word	0x00001a50


	//   ....[30]....
        /*0288*/ 	.word	0x00002410


	//   ....[31]....
        /*028c*/ 	.word	0x00002640


	//   ....[32]....
        /*0290*/ 	.word	0x00002660


	//   ....[33]....
        /*0294*/ 	.word	0x00002680


	//   ....[34]....
        /*0298*/ 	.word	0x000026a0


	//   ....[35]....
        /*029c*/ 	.word	0x000026c0


	//   ....[36]....
        /*02a0*/ 	.word	0x00002a50


	//   ....[37]....
        /*02a4*/ 	.word	0x00002a70


	//   ....[38]....
        /*02a8*/ 	.word	0x00002a90


	//   ....[39]....
        /*02ac*/ 	.word	0x00002ab0


	//   ....[40]....
        /*02b0*/ 	.word	0x00002ad0


	//   ....[41]....
        /*02b4*/ 	.word	0x00002ed0


	//   ....[42]....
        /*02b8*/ 	.word	0x00002f60


	//   ....[43]....
        /*02bc*/ 	.word	0x00002fc0


	//   ....[44]....
        /*02c0*/ 	.word	0x00003030


	//   ....[45]....
        /*02c4*/ 	.word	0x00003090


	//   ....[46]....
        /*02c8*/ 	.word	0x000030f0


	//   ....[47]....
        /*02cc*/ 	.word	0x00003140


	//   ....[48]....
        /*02d0*/ 	.word	0x000031a0


	//   ....[49]....
        /*02d4*/ 	.word	0x000031b0


	//   ....[50]....
        /*02d8*/ 	.word	0x00003290


	//   ....[51]....
        /*02dc*/ 	.word	0x00003320


	//   ....[52]....
        /*02e0*/ 	.word	0x00003370


	//   ....[53]....
        /*02e4*/ 	.word	0x000033e0


	//   ....[54]....
        /*02e8*/ 	.word	0x00003440


	//   ....[55]....
        /*02ec*/ 	.word	0x00003490


	//   ....[56]....
        /*02f0*/ 	.word	0x000034f0


	//   ....[57]....
        /*02f4*/ 	.word	0x00003530


	//   ....[58]....
        /*02f8*/ 	.word	0x00003540


	//   ....[59]....
        /*02fc*/ 	.word	0x000039a0


	//   ....[60]....
        /*0300*/ 	.word	0x00003f50


	//   ....[61]....
        /*0304*/ 	.word	0x00003fd0


	//   ....[62]....
        /*0308*/ 	.word	0x00004070


	//   ....[63]....
        /*030c*/ 	.word	0x00004160


	//   ....[64]....
        /*0310*/ 	.word	0x000041e0


	//   ....[65]....
        /*0314*/ 	.word	0x00004260


	//   ....[66]....
        /*0318*/ 	.word	0x000042e0


	//   ....[67]....
        /*031c*/ 	.word	0x00004360


	//   ....[68]....
        /*0320*/ 	.word	0x00004400


	//   ....[69]....
        /*0324*/ 	.word	0x00004470


	//   ....[70]....
        /*0328*/ 	.word	0x000044f0


	//   ....[71]....
        /*032c*/ 	.word	0x00004570


	//   ....[72]....
        /*0330*/ 	.word	0x00004620


	//   ....[73]....
        /*0334*/ 	.word	0x000046a0


	//   ....[74]....
        /*0338*/ 	.word	0x00004710


	//   ....[75]....
        /*033c*/ 	.word	0x00004780


	//   ....[76]....
        /*0340*/ 	.word	0x000047f0


	//   ....[77]....
        /*0344*/ 	.word	0x00004850


	//   ....[78]....
        /*0348*/ 	.word	0x000048c0


	//   ....[79]....
        /*034c*/ 	.word	0x00004940


	//   ....[80]....
        /*0350*/ 	.word	0x000049e0


	//   ....[81]....
        /*0354*/ 	.word	0x00004ab0


	//   ....[82]....
        /*0358*/ 	.word	0x00004b30


	//   ....[83]....
        /*035c*/ 	.word	0x00004bd0


	//   ....[84]....
        /*0360*/ 	.word	0x00004c60


	//   ....[85]....
        /*0364*/ 	.word	0x00004cd0


	//   ....[86]....
        /*0368*/ 	.word	0x00004d70


	//   ....[87]....
        /*036c*/ 	.word	0x00004de0


	//   ....[88]....
        /*0370*/ 	.word	0x00004e60


	//   ....[89]....
        /*0374*/ 	.word	0x00004ee0


	//   ....[90]....
        /*0378*/ 	.word	0x00004f90


	//   ....[91]....
        /*037c*/ 	.word	0x00005030


	//   ....[92]....
        /*0380*/ 	.word	0x000050c0


	//   ....[93]....
        /*0384*/ 	.word	0x00005160


	//   ....[94]....
        /*0388*/ 	.word	0x000051e0


	//   ....[95]....
        /*038c*/ 	.word	0x00005240


	//----- nvinfo : EIATTR_VRC_CTA_INIT_COUNT
	.align		4
.L_520:
        /*0390*/ 	.byte	0x02, 0x4a
	.zero		1
	.zero		1


	//----- nvinfo : EIATTR_EXIT_INSTR_OFFSETS
	.align		4
        /*0394*/ 	.byte	0x04, 0x1c
        /*0396*/ 	.short	(.L_522 - .L_521)


	//   ....[0]....
.L_521:
        /*0398*/ 	.word	0x00001cc0


	//   ....[1]....
        /*039c*/ 	.word	0x00001cf0


	//   ....[2]....
        /*03a0*/ 	.word	0x00003ee0


	//   ....[3]....
        /*03a4*/ 	.word	0x00003f00


	//----- nvinfo : EIATTR_MAX_THREADS
	.align		4
.L_522:
        /*03a8*/ 	.byte	0x04, 0x05
        /*03aa*/ 	.short	(.L_524 - .L_523)
.L_523:
        /*03ac*/ 	.word	0x000001a0
        /*03b0*/ 	.word	0x00000001
        /*03b4*/ 	.word	0x00000001


	//----- nvinfo : EIATTR_CRS_STACK_SIZE
	.align		4
.L_524:
        /*03b8*/ 	.byte	0x04, 0x1e
        /*03ba*/ 	.short	(.L_526 - .L_525)
.L_525:
        /*03bc*/ 	.word	0x00000000


	//----- nvinfo : EIATTR_CBANK_PARAM_SIZE
	.align		4
.L_526:
        /*03c0*/ 	.byte	0x03, 0x19
        /*03c2*/ 	.short	0x0028


	//----- nvinfo : EIATTR_PARAM_CBANK
	.align		4
        /*03c4*/ 	.byte	0x04, 0x0a
        /*03c6*/ 	.short	(.L_528 - .L_527)
	.align		4
.L_527:
        /*03c8*/ 	.word	index@(.nv.constant0._ZN3cub18CUB_300001_SM_10006detail4scan16DeviceScanKernelINS2_10policy_hubIiiimN4cuda3std3__44plusIvEEE10Policy1000EN6thrust24THRUST_300001_SM_1000_NS6detail15normal_iteratorINSD_10device_ptrIiEEEESI_NS0_13ScanTileStateIiLb1EEES9_NS0_8NullTypeEmiLb0ESL_EEvT0_T1_T2_iT3_T4_T5_)
        /*03cc*/ 	.short	0x0380
        /*03ce*/ 	.short	0x0028


	//----- nvinfo : EIATTR_SW_WAR
	.align		4
.L_528:
        /*03d0*/ 	.byte	0x04, 0x36
        /*03d2*/ 	.short	(.L_530 - .L_529)
.L_529:
        /*03d4*/ 	.word	0x00000008
.L_530:


//--------------------- .nv.info._ZN3cub18CUB_300001_SM_10006detail4scan16DeviceScanKernelINS2_10policy_hubIiiijN4cuda3std3__44plusIvEEE10Policy1000EN6thrust24THRUST_300001_SM_1000_NS6detail15normal_iteratorINSD_10device_ptrIiEEEESI_NS0_13ScanTileStateIiLb1EEES9_NS0_8NullTypeEjiLb0ESL_EEvT0_T1_T2_iT3_T4_T5_ --------------------------
	.section	.nv.info._ZN3cub18CUB_300001_SM_10006detail4scan16DeviceScanKernelINS2_10policy_hubIiiijN4cuda3std3__44plusIvEEE10Policy1000EN6thrust24THRUST_300001_SM_1000_NS6detail15normal_iteratorINSD_10device_ptrIiEEEESI_NS0_13ScanTileStateIiLb1EEES9_NS0_8NullTypeEjiLb0ESL_EEvT0_T1_T2_iT3_T4_T5_,"",@"SHT_CUDA_INFO"
	.sectionflags	@""
	.align	4


	//----- nvinfo : EIATTR_CUDA_API_VERSION
	.align		4
        /*0000*/ 	.byte	0x04, 0x37
        /*0002*/ 	.short	(.L_532 - .L_531)
.L_531:
        /*0004*/ 	.word	0x00000082


	//----- nvinfo : EIATTR_KPARAM_INFO
	.align		4
.L_532:
        /*0008*/ 	.byte	0x04, 0x17
        /*000a*/ 	.short	(.L_534 - .L_533)
.L_533:
        /*000c*/ 	.word	0x00000000
        /*0010*/ 	.short	0x0006
        /*0012*/ 	.short	0x0020
        /*0014*/ 	.byte	0x00, 0xf0, 0x11, 0x00


	//----- nvinfo : EIATTR_KPARAM_INFO
	.align		4
.L_534:
        /*0018*/ 	.byte	0x04, 0x17
        /*001a*/ 	.short	(.L_536 - .L_535)
.L_535:
        /*001c*/ 	.word	0x00000000
        /*0020*/ 	.short	0x0005
        /*0022*/ 	.short	0x001d
        /*0024*/ 	.byte	0x00, 0xf0, 0x05, 0x00


	//----- nvinfo : EIATTR_KPARAM_INFO
	.align		4
.L_536:
        /*0028*/ 	.byte	0x04, 0x17
        /*002a*/ 	.short	(.L_538 - .L_537)
.L_537:
        /*002c*/ 	.word	0x00000000
        /*0030*/ 	.short	0x0004
        /*0032*/ 	.short	0x001c
        /*0034*/ 	.byte	0x00, 0xf0, 0x05, 0x00


	//----- nvinfo : EIATTR_KPARAM_INFO
	.align		4
.L_538:
        /*0038*/ 	.byte	0x04, 0x17
        /*003a*/ 	.short	(.L_540 - .L_539)
.L_539:
        /*003c*/ 	.word	0x00000000
        /*0040*/ 	.short	0x0003
        /*0042*/ 	.short	0x0018
        /*0044*/ 	.byte	0x00, 0xf0, 0x11, 0x00


	//----- nvinfo : EIATTR_KPARAM_INFO
	.align		4
.L_540:
        /*0048*/ 	.byte	0x04, 0x17
        /*004a*/ 	.short	(.L_542 - .L_541)
.L_541:
        /*004c*/ 	.word	0x00000000
        /*0050*/ 	.short	0x0002
        /*0052*/ 	.short	0x0010
        /*0054*/ 	.byte	0x00, 0xf0, 0x21, 0x00


	//----- nvinfo : EIATTR_KPARAM_INFO
	.align		4
.L_542:
        /*0058*/ 	.byte	0x04, 0x17
        /*005a*/ 	.short	(.L_544 - .L_543)
.L_543:
        /*005c*/ 	.word	0x00000000
        /*0060*/ 	.short	0x0001
        /*0062*/ 	.short	0x0008
        /*0064*/ 	.byte	0x00, 0xf0, 0x21, 0x00


	//----- nvinfo : EIATTR_KPARAM_INFO
	.align		4
.L_544:
        /*0068*/ 	.byte	0x04, 0x17
        /*006a*/ 	.short	(.L_546 - .L_545)
.L_545:
        /*006c*/ 	.word	0x00000000
        /*0070*/ 	.short	0x0000
        /*0072*/ 	.short	0x0000
        /*0074*/ 	.byte	0x00, 0xf0, 0x21, 0x00


	//----- nvinfo : EIATTR_SPARSE_MMA_MASK
	.align		4
.L_546:
        /*0078*/ 	.byte	0x03, 0x50
        /*007a*/ 	.short	0x0000


	//----- nvinfo : EIATTR_MAXREG_COUNT
	.align		4
        /*007c*/ 	.byte	0x03, 0x1b
        /*007e*/ 	.short	0x00a8


	//----- nvinfo : EIATTR_NUM_BARRIERS
	.align		4
        /*0080*/ 	.byte	0x02, 0x4c
        /*0082*/ 	.byte	0x01
	.zero		1


	//----- nvinfo : EIATTR_MERCURY_ISA_VERSION
	.align		4
        /*0084*/ 	.byte	0x03, 0x5f
        /*0086*/ 	.short	0x0101


	//----- nvinfo : EIATTR_UNUSED_LOAD_BYTE_OFFSET
	.align		4
        /*0088*/ 	.byte	0x04, 0x44
        /*008a*/ 	.short	(.L_548 - .L_547)


	//   ....[0]....
.L_547:
        /*008c*/ 	.word	0x00002a20
        /*0090*/ 	.word	0x00000fff


	//----- nvinfo : EIATTR_COOP_GROUP_MASK_REGIDS
	.align		4
.L_548:
        /*0094*/ 	.byte	0x04, 0x29
        /*0096*/ 	.short	(.L_550 - .L_549)


	//   ....[0]....
.L_549:
        /*0098*/ 	.word	0xffffffff


	//   ....[1]....
        /*009c*/ 	.word	0xffffffff


	//   ....[2]....
        /*00a0*/ 	.word	0xffffffff


	//   ....[3]....
        /*00a4*/ 	.word	0xffffffff


	//   ....[4]....
        /*00a8*/ 	.word	0xffffffff


	//   ....[5]....
        /*00ac*/ 	.word	0xffffffff


	//   ....[6]....
        /*00b0*/ 	.word	0xffffffff


	//   ....[7]....
        /*00b4*/ 	.word	0xffffffff


	//   ....[8]....
        /*00b8*/ 	.word	0xffffffff


	//   ....[9]....
        /*00bc*/ 	.word	0xffffffff


	//   ....[10]....
        /*00c0*/ 	.word	0xffffffff


	//   ....[11]....
        /*00c4*/ 	.word	0xffffffff


	//   ....[12]....
        /*00c8*/ 	.word	0xffffffff


	//   ....[13]....
        /*00cc*/ 	.word	0xffffffff


	//   ....[14]....
        /*00d0*/ 	.word	0xffffffff


	//   ....[15]....
        /*00d4*/ 	.word	0xffffffff


	//   ....[16]....
        /*00d8*/ 	.word	0xffffffff


	//   ....[17]....
        /*00dc*/ 	.word	0xffffffff


	//   ....[18]....
        /*00e0*/ 	.word	0xffffffff


	//   ....[19]....
        /*00e4*/ 	.word	0xffffffff


	//   ....[20]....
        /*00e8*/ 	.word	0xffffffff


	//   ....[21]....
        /*00ec*/ 	.word	0xffffffff


	//   ....[22]....
        /*00f0*/ 	.word	0xffffffff


	//   ....[23]....
        /*00f4*/ 	.word	0xffffffff


	//   ....[24]....
        /*00f8*/ 	.word	0xffffffff


	//   ....[25]....
        /*00fc*/ 	.word	0xffffffff


	//   ....[26]....
        /*0100*/ 	.word	0xffffffff


	//   ....[27]....
        /*0104*/ 	.word	0xffffffff


	//   ....[28]....
        /*0108*/ 	.word	0xffffffff


	//   ....[29]....
        /*010c*/ 	.word	0xffffffff


	//   ....[30]....
        /*0110*/ 	.word	0xffffffff


	//   ....[31]....
        /*0114*/ 	.word	0xffffffff


	//   ....[32]....
        /*0118*/ 	.word	0xffffffff


	//   ....[33]....
        /*011c*/ 	.word	0xffffffff


	//   ....[34]....
        /*0120*/ 	.word	0xffffffff


	//   ....[35]....
        /*0124*/ 	.word	0xffffffff


	//   ....[36]....
        /*0128*/ 	.word	0xffffffff


	//   ....[37]....
        /*012c*/ 	.word	0xffffffff


	//   ....[38]....
        /*0130*/ 	.word	0xffffffff


	//   ....[39]....
        /*0134*/ 	.word	0xffffffff


	//   ....[40]....
        /*0138*/ 	.word	0xffffffff


	//   ....[41]....
        /*013c*/ 	.word	0xffffffff


	//   ....[42]....
        /*0140*/ 	.word	0xffffffff


	//   ....[43]....
        /*0144*/ 	.word	0xffffffff


	//   ....[44]....
        /*0148*/ 	.word	0xffffffff


	//   ....[45]....
        /*014c*/ 	.word	0xffffffff


	//   ....[46]....
        /*0150*/ 	.word	0xffffffff


	//   ....[47]....
        /*0154*/ 	.word	0xffffffff


	//   ....[48]....
        /*0158*/ 	.word	0xffffffff


	//   ....[49]....
        /*015c*/ 	.word	0xffffffff


	//   ....[50]....
        /*0160*/ 	.word	0xffffffff


	//   ....[51]....
        /*0164*/ 	.word	0xffffffff


	//   ....[52]....
        /*0168*/ 	.word	0xffffffff


	//   ....[53]....
        /*016c*/ 	.word	0xffffffff


	//   ....[54]....
        /*0170*/ 	.word	0xffffffff


	//   ....[55]....
        /*0174*/ 	.word	0xffffffff


	//   ....[56]....
        /*0178*/ 	.word	0xffffffff


	//   ....[57]....
        /*017c*/ 	.word	0xffffffff


	//   ....[58]....
        /*0180*/ 	.word	0xffffffff


	//   ....[59]....
        /*0184*/ 	.word	0xffffffff


	//   ....[60]....
        /*0188*/ 	.word	0x05000015


	//   ....[61]....
        /*018c*/ 	.word	0x05000015


	//   ....[62]....
        /*0190*/ 	.word	0x05000015


	//   ....[63]....
        /*0194*/ 	.word	0x05000015


	//   ....[64]....
        /*0198*/ 	.word	0x05000015


	//   ....[65]....
        /*019c*/ 	.word	0x05000015


	//   ....[66]....
        /*01a0*/ 	.word	0x05000015


	//   ....[67]....
        /*01a4*/ 	.word	0x05000015


	//   ....[68]....
        /*01a8*/ 	.word	0x05000015


	//   ....[69]....
        /*01ac*/ 	.word	0x05000015


	//   ....[70]....
        /*01b0*/ 	.word	0x05000015


	//   ....[71]....
        /*01b4*/ 	.word	0x05000015


	//   ....[72]....
        /*01b8*/ 	.word	0x05000015


	//   ....[73]....
        /*01bc*/ 	.word	0x05000015


	//   ....[74]....
        /*01c0*/ 	.word	0x05000015


	//   ....[75]....
        /*01c4*/ 	.word	0x05000015


	//   ....[76]....
        /*01c8*/ 	.word	0x05000015


	//   ....[77]....
        /*01cc*/ 	.word	0x05000015


	//   ....[78]....
        /*01d0*/ 	.word	0x05000015


	//   ....[79]....
        /*01d4*/ 	.word	0x05000015


	//   ....[80]....
        /*01d8*/ 	.word	0x05000015


	//   ....[81]....
        /*01dc*/ 	.word	0x05000015


	//   ....[82]....
        /*01e0*/ 	.word	0x05000015


	//   ....[83]....
        /*01e4*/ 	.word	0x05000015


	//   ....[84]....
        /*01e8*/ 	.word	0x05000015


	//   ....[85]....
        /*01ec*/ 	.word	0x05000015


	//   ....[86]....
        /*01f0*/ 	.word	0x05000015


	//   ....[87]....
        /*01f4*/ 	.word	0x05000015


	//   ....[88]....
        /*01f8*/ 	.word	0x05000015


	//   ....[89]....
        /*01fc*/ 	.word	0x05000015


	//   ....[90]....
        /*0200*/ 	.word	0x05000015


	//   ....[91]....
        /*0204*/ 	.word	0x05000015


	//   ....[92]....
        /*0208*/ 	.word	0x05000015


	//   ....[93]....
        /*020c*/ 	.word	0x05000015


	//   ....[94]....
        /*0210*/ 	.word	0x05000015


	//   ....[95]....
        /*0214*/ 	.word	0x05000015


	//----- nvinfo : EIATTR_COOP_GROUP_INSTR_OFFSETS
	.align		4
.L_550:
        /*0218*/ 	.byte	0x04, 0x28
        /*021a*/ 	.short	(.L_552 - .L_551)


	//   ....[0]....
.L_551:
        /*021c*/ 	.word	0x000004b0


	//   ....[1]....
        /*0220*/ 	.word	0x00000680


	//   ....[2]....
        /*0224*/ 	.word	0x000006a0


	//   ....[3]....
        /*0228*/ 	.word	0x000006c0


	//   ....[4]....
        /*022c*/ 	.word	0x000006e0


	//   ....[5]....
        /*0230*/ 	.word	0x00000700


	//   ....[6]....
        /*0234*/ 	.word	0x00000ae0


	//   ....[7]....
        /*0238*/ 	.word	0x00000b00


	//   ....[8]....
        /*023c*/ 	.word	0x00000b20


	//   ....[9]....
        /*0240*/ 	.word	0x00000b40


	//   ....[10]....
        /*0244*/ 	.word	0x00000b60


	//   ....[11]....
        /*0248*/ 	.word	0x00000f10


	//   ....[12]....
        /*024c*/ 	.word	0x000010e0


	//   ....[13]....
        /*0250*/ 	.word	0x00001140


	//   ....[14]....
        /*0254*/ 	.word	0x000011d0


	//   ....[15]....
        /*0258*/ 	.word	0x00001230


	//   ....[16]....
        /*025c*/ 	.word	0x00001280


	//   ....[17]....
        /*0260*/ 	.word	0x000012e0


	//   ....[18]....
        /*0264*/ 	.word	0x00001320


	//   ....[19]....
        /*0268*/ 	.word	0x00001330


	//   ....[20]....
        /*026c*/ 	.word	0x000013f0


	//   ....[21]....
        /*0270*/ 	.word	0x000015c0


	//   ....[22]....
        /*0274*/ 	.word	0x00001610


	//   ....[23]....
        /*0278*/ 	.word	0x00001670


	//   ....[24]....
        /*027c*/ 	.word	0x000016d0


	//   ....[25]....
        /*0280*/ 	.word	0x00001710


	//   ....[26]....
        /*0284*/ 	.word	0x00001750


	//   ....[27]....
        /*0288*/ 	.word	0x00001790


	//   ....[28]....
        /*028c*/ 	.word	0x000017a0


	//   ....[29]....
        /*0290*/ 	.word	0x00001c60


	//   ....[30]....
        /*0294*/ 	.word	0x00002740


	//   ....[31]....
        /*0298*/ 	.word	0x00002910


	//   ....[32]....
        /*029c*/ 	.word	0x00002930


	//   ....[33]....
        /*02a0*/ 	.word	0x00002950


	//   ....[34]....
        /*02a4*/ 	.word	0x00002970


	//   ....[35]....
        /*02a8*/ 	.word	0x00002990


	//   ....[36]....
        /*02ac*/ 	.word	0x00002d10


	//   ....[37]....
        /*02b0*/ 	.word	0x00002d30


	//   ....[38]....
        /*02b4*/ 	.word	0x00002d50


	//   ....[39]....
        /*02b8*/ 	.word	0x00002d70


	//   ....[40]....
        /*02bc*/ 	.word	0x00002d90


	//   ....[41]....
        /*02c0*/ 	.word	0x00003140


	//   ....[42]....
        /*02c4*/ 	.word	0x00003310


	//   ....[43]....
        /*02c8*/ 	.word	0x00003370


	//   ....[44]....
        /*02cc*/ 	.word	0x000033e0


	//   ....[45]....
        /*02d0*/ 	.word	0x00003430


	//   ....[46]....
        /*02d4*/ 	.word	0x00003480


	//   ....[47]....
        /*02d8*/ 	.word	0x000034c0


	//   ....[48]....
        /*02dc*/ 	.word	0x00003530


	//   ....[49]....
        /*02e0*/ 	.word	0x00003540


	//   ....[50]....
        /*02e4*/ 	.word	0x00003620


	//   ....[51]....
        /*02e8*/ 	.word	0x000037f0


	//   ....[52]....
        /*02ec*/ 	.word	0x00003840


	//   ....[53]....
        /*02f0*/ 	.word	0x000038c0


	//   ....[54]....
        /*02f4*/ 	.word	0x00003910


	//   ....[55]....
        /*02f8*/ 	.word	0x00003960


	//   ....[56]....
        /*02fc*/ 	.word	0x000039c0


	//   ....[57]....
        /*0300*/ 	.word	0x00003a00


	//   ....[58]....
        /*0304*/ 	.word	0x00003a10


	//   ....[59]....
        /*0308*/ 	.word	0x00003eb0


	//   ....[60]....
        /*030c*/ 	.word	0x00004510


	//   ....[61]....
        /*0310*/ 	.word	0x00004590


	//   ....[62]....
        /*0314*/ 	.word	0x00004620


	//   ....[63]....
        /*0318*/ 	.word	0x00004720


	//   ....[64]....
        /*031c*/ 	.word	0x000047a0


	//   ....[65]....
        /*0320*/ 	.word	0x00004840


	//   ....[66]....
        /*0324*/ 	.word	0x000048c0


	//   ....[67]....
        /*0328*/ 	.word	0x00004950


	//   ....[68]....
        /*032c*/ 	.word	0x00004980


	//   ....[69]....
        /*0330*/ 	.word	0x00004a30


	//   ....[70]....
        /*0334*/ 	.word	0x00004ab0


	//   ....[71]....
        /*0338*/ 	.word	0x00004b30


	//   ....[72]....
        /*033c*/ 	.word	0x00004bf0


	//   ....[73]....
        /*0340*/ 	.word	0x00004c80


	//   ....[74]....
        /*0344*/ 	.word	0x00004d00


	//   ....[75]....
        /*0348*/ 	.word	0x00004d80


	//   ....[76]....
        /*034c*/ 	.word	0x00004e00


	//   ....[77]....
        /*0350*/ 	.word	0x00004e60


	//   ....[78]....
        /*0354*/ 	.word	0x00004ed0


	//   ....[79]....
        /*0358*/ 	.word	0x00004f50


	//   ....[80]....
        /*035c*/ 	.word	0x00004fe0


	//   ....[81]....
        /*0360*/ 	.word	0x000050b0


	//   ....[82]....
        /*0364*/ 	.word	0x00005140


	//   ....[83]....
        /*0368*/ 	.word	0x000051d0


	//   ....[84]....
        /*036c*/ 	.word	0x00005260


	//   ....[85]....
        /*0370*/ 	.word	0x00005310


	//   ....[86]....
        /*0374*/ 	.word	0x00005340


	//   ....[87]....
        /*0378*/ 	.word	0x000053f0


	//   ....[88]....
        /*037c*/ 	.word	0x00005470


	//   ....[89]....
        /*0380*/ 	.word	0x000054f0


	//   ....[90]....
        /*0384*/ 	.word	0x000055b0


	//   ....[91]....
        /*0388*/ 	.word	0x00005650


	//   ....[92]....
        /*038c*/ 	.word	0x000056f0


	//   ....[93]....
        /*0390*/ 	.word	0x00005780


	//   ....[94]....
        /*0394*/ 	.word	0x00005800


	//   ....[95]....
        /*0398*/ 	.word	0x00005860


	//----- nvinfo : EIATTR_VRC_CTA_INIT_COUNT
	.align		4
.L_552:
        /*039c*/ 	.byte	0x02, 0x4a
	.zero		1
	.zero		1


	//----- nvinfo : EIATTR_EXIT_INSTR_OFFSETS
	.align		4
        /*03a0*/ 	.byte	0x04, 0x1c
        /*03a2*/ 	.short	(.L_554 - .L_553)


	//   ....[0]....
.L_553:
        /*03a4*/ 	.word	0x00001f30


	//   ....[1]....
        /*03a8*/ 	.word	0x00001f50


	//   ....[2]....
        /*03ac*/ 	.word	0x000044a0


	//   ....[3]....
        /*03b0*/ 	.word	0x000044c0


	//----- nvinfo : EIATTR_MAX_THREADS
	.align		4
.L_554:
        /*03b4*/ 	.byte	0x04, 0x05
        /*03b6*/ 	.short	(.L_556 - .L_555)
.L_555:
        /*03b8*/ 	.word	0x00000180
        /*03bc*/ 	.word	0x00000001
        /*03c0*/ 	.word	0x00000001


	//----- nvinfo : EIATTR_CRS_STACK_SIZE
	.align		4
.L_556:
        /*03c4*/ 	.byte	0x04, 0x1e
        /*03c6*/ 	.short	(.L_558 - .L_557)
.L_557:
        /*03c8*/ 	.word	0x00000000


	//----- nvinfo : EIATTR_CBANK_PARAM_SIZE
	.align		4
.L_558:
        /*03cc*/ 	.byte	0x03, 0x19
        /*03ce*/ 	.short	0x0024


	//----- nvinfo : EIATTR_PARAM_CBANK
	.align		4
        /*03d0*/ 	.byte	0x04, 0x0a
        /*03d2*/ 	.short	(.L_560 - .L_559)
	.align		4
.L_559:
        /*03d4*/ 	.word	index@(.nv.constant0._ZN3cub18CUB_300001_SM_10006detail4scan16DeviceScanKernelINS2_10policy_hubIiiijN4cuda3std3__44plusIvEEE10Policy1000EN6thrust24THRUST_300001_SM_1000_NS6detail15normal_iteratorINSD_10device_ptrIiEEEESI_NS0_13ScanTileStateIiLb1EEES9_NS0_8NullTypeEjiLb0ESL_EEvT0_T1_T2_iT3_T4_T5_)
        /*03d8*/ 	.short	0x0380
        /*03da*/ 	.short	0x0024


	//----- nvinfo : EIATTR_SW_WAR
	.align		4
.L_560:
        /*03dc*/ 	.byte	0x04, 0x36
        /*03de*/ 	.short	(.L_562 - .L_561)
.L_561:
        /*03e0*/ 	.word	0x00000008
.L_562:


//--------------------- .nv.info._ZN3cub18CUB_300001_SM_10006detail4scan20DeviceScanInitKernelINS0_13ScanTileStateIiLb1EEEEEvT_i --------------------------
	.section	.nv.info._ZN3cub18CUB_300001_SM_10006detail4scan20DeviceScanInitKernelINS0_13ScanTileStateIiLb1EEEEEvT_i,"",@"SHT_CUDA_INFO"
	.sectionflags	@""
	.align	4


	//----- nvinfo : EIATTR_CUDA_API_VERSION
	.align		4
        /*0000*/ 	.byte	0x04, 0x37
        /*0002*/ 	.short	(.L_564 - .L_563)
.L_563:
        /*0004*/ 	.word	0x00000082


	//----- nvinfo : EIATTR_KPARAM_INFO
	.align		4
.L_564:
        /*0008*/ 	.byte	0x04, 0x17
        /*000a*/ 	.short	(.L_566 - .L_565)
.L_565:
        /*000c*/ 	.word	0x00000000
        /*0010*/ 	.short	0x0001
        /*0012*/ 	.short	0x0008
        /*0014*/ 	.byte	0x00, 0xf0, 0x11, 0x00


	//----- nvinfo : EIATTR_KPARAM_INFO
	.align		4
.L_566:
        /*0018*/ 	.byte	0x04, 0x17
        /*001a*/ 	.short	(.L_568 - .L_567)
.L_567:
        /*001c*/ 	.word	0x00000000
        /*0020*/ 	.short	0x0000
        /*0022*/ 	.short	0x0000
        /*0024*/ 	.byte	0x00, 0xf0, 0x21, 0x00


	//----- nvinfo : EIATTR_SPARSE_MMA_MASK
	.align		4
.L_568:
        /*0028*/ 	.byte	0x03, 0x50
        /*002a*/ 	.short	0x0000


	//----- nvinfo : EIATTR_MAXREG_COUNT
	.align		4
        /*002c*/ 	.byte	0x03, 0x1b
        /*002e*/ 	.short	0x00ff


	//----- nvinfo : EIATTR_MERCURY_ISA_VERSION
	.align		4
        /*0030*/ 	.byte	0x03, 0x5f
        /*0032*/ 	.short	0x0101


	//----- nvinfo : EIATTR_VRC_CTA_INIT_COUNT
	.align		4
        /*0034*/ 	.byte	0x02, 0x4a
	.zero		1
	.zero		1


	//----- nvinfo : EIATTR_EXIT_INSTR_OFFSETS
	.align		4
        /*0038*/ 	.byte	0x04, 0x1c
        /*003a*/ 	.short	(.L_570 - .L_569)


	//   ....[0]....
.L_569:
        /*003c*/ 	.word	0x000000f0


	//   ....[1]....
        /*0040*/ 	.word	0x00000130


	//----- nvinfo : EIATTR_CBANK_PARAM_SIZE
	.align		4
.L_570:
        /*0044*/ 	.byte	0x03, 0x19
        /*0046*/ 	.short	0x000c


	//----- nvinfo : EIATTR_PARAM_CBANK
	.align		4
        /*0048*/ 	.byte	0x04, 0x0a
        /*004a*/ 	.short	(.L_572 - .L_571)
	.align		4
.L_571:
        /*004c*/ 	.word	index@(.nv.constant0._ZN3cub18CUB_300001_SM_10006detail4scan20DeviceScanInitKernelINS0_13ScanTileStateIiLb1EEEEEvT_i)
        /*0050*/ 	.short	0x0380
        /*0052*/ 	.short	0x000c


	//----- nvinfo : EIATTR_SW_WAR
	.align		4
.L_572:
        /*0054*/ 	.byte	0x04, 0x36
        /*0056*/ 	.short	(.L_574 - .L_573)
.L_573:
        /*0058*/ 	.word	0x00000008
.L_574:


//--------------------- .nv.info._ZN3cub18CUB_300001_SM_10006detail11EmptyKernelIvEEvv --------------------------
	.section	.nv.info._ZN3cub18CUB_300001_SM_10006detail11EmptyKernelIvEEvv,"",@"SHT_CUDA_INFO"
	.sectionflags	@""
	.align	4


	//----- nvinfo : EIATTR_CUDA_API_VERSION
	.align		4
        /*0000*/ 	.byte	0x04, 0x37
        /*0002*/ 	.short	(.L_576 - .L_575)
.L_575:
        /*0004*/ 	.word	0x00000082


	//----- nvinfo : EIATTR_SPARSE_MMA_MASK
	.align		4
.L_576:
        /*0008*/ 	.byte	0x03, 0x50
        /*000a*/ 	.short	0x0000


	//----- nvinfo : EIATTR_MAXREG_COUNT
	.align		4
        /*000c*/ 	.byte	0x03, 0x1b
        /*000e*/ 	.short	0x00ff


	//----- nvinfo : EIATTR_MERCURY_ISA_VERSION
	.align		4
        /*0010*/ 	.byte	0x03, 0x5f
        /*0012*/ 	.short	0x0101


	//----- nvinfo : EIATTR_VRC_CTA_INIT_COUNT
	.align		4
        /*0014*/ 	.byte	0x02, 0x4a
	.zero		1
	.zero		1


	//----- nvinfo : EIATTR_EXIT_INSTR_OFFSETS
	.align		4
        /*0018*/ 	.byte	0x04, 0x1c
        /*001a*/ 	.short	(.L_578 - .L_577)


	//   ....[0]....
.L_577:
        /*001c*/ 	.word	0x00000010


	//----- nvinfo : EIATTR_SW_WAR
	.align		4
.L_578:
        /*0020*/ 	.byte	0x04, 0x36
        /*0022*/ 	.short	(.L_580 - .L_579)
.L_579:
        /*0024*/ 	.word	0x00000008
.L_580:


//--------------------- .nv.callgraph             --------------------------
	.section	.nv.callgraph,"",@"SHT_CUDA_CALLGRAPH"
	.align	4
	.sectionentsize	8
	.align		4
        /*0000*/ 	.word	0x00000000
	.align		4
        /*0004*/ 	.word	0xffffffff
	.align		4
        /*0008*/ 	.word	0x00000000
	.align		4
        /*000c*/ 	.word	0xfffffffe
	.align		4
        /*0010*/ 	.word	0x00000000
	.align		4
        /*0014*/ 	.word	0xfffffffd
	.align		4
        /*0018*/ 	.word	0x00000000
	.align		4
        /*001c*/ 	.word	0xfffffffc


//--------------------- .nv.constant4             --------------------------
	.section	.nv.constant4,"a",@progbits
	.align	8
	.align		8
.nv.constant4:
        /*0000*/ 	.dword	_ZN30_INTERNAL_297b0d6f_4_k_cu_main4cuda3std3__45__cpo5beginE
	.align		8
        /*0008*/ 	.dword	_ZN30_INTERNAL_297b0d6f_4_k_cu_main4cuda3std3__45__cpo3endE
	.align		8
        /*0010*/ 	.dword	_ZN30_INTERNAL_297b0d6f_4_k_cu_main4cuda3std3__45__cpo6cbeginE
	.align		8
        /*0018*/ 	.dword	_ZN30_INTERNAL_297b0d6f_4_k_cu_main4cuda3std3__45__cpo4cendE
	.align		8
        /*0020*/ 	.dword	_ZN30_INTERNAL_297b0d6f_4_k_cu_main4cuda3std3__45__cpo6rbeginE
	.align		8
        /*0028*/ 	.dword	_ZN30_INTERNAL_297b0d6f_4_k_cu_main4cuda3std3__45__cpo4rendE
	.align		8
        /*0030*/ 	.dword	_ZN30_INTERNAL_297b0d6f_4_k_cu_main4cuda3std3__45__cpo7crbeginE
	.align		8
        /*0038*/ 	.dword	_ZN30_INTERNAL_297b0d6f_4_k_cu_main4cuda3std3__45__cpo5crendE
	.align		8
        /*0040*/ 	.dword	_ZN30_INTERNAL_297b0d6f_4_k_cu_main4cuda3std3__432_GLOBAL__N__297b0d6f_4_k_cu_main6ignoreE
	.align		8
        /*0048*/ 	.dword	_ZN30_INTERNAL_297b0d6f_4_k_cu_main4cuda3std3__419piecewise_constructE
	.align		8
        /*0050*/ 	.dword	_ZN30_INTERNAL_297b0d6f_4_k_cu_main4cuda3std3__48in_placeE
	.align		8
        /*0058*/ 	.dword	_ZN30_INTERNAL_297b0d6f_4_k_cu_main4cuda3std3__420unreachable_sentinelE
	.align		8
        /*0060*/ 	.dword	_ZN30_INTERNAL_297b0d6f_4_k_cu_main4cuda3std3__47nulloptE
	.align		8
        /*0068*/ 	.dword	_ZN30_INTERNAL_297b0d6f_4_k_cu_main4cuda3std3__48unexpectE
	.align		8
        /*0070*/ 	.dword	_ZN30_INTERNAL_297b0d6f_4_k_cu_main4cuda3std6ranges3__45__cpo4swapE
	.align		8
        /*0078*/ 	.dword	_ZN30_INTERNAL_297b0d6f_4_k_cu_main4cuda3std6ranges3__45__cpo9iter_moveE
	.align		8
        /*0080*/ 	.dword	_ZN30_INTERNAL_297b0d6f_4_k_cu_main4cuda3std6ranges3__45__cpo5beginE
	.align		8
        /*0088*/ 	.dword	_ZN30_INTERNAL_297b0d6f_4_k_cu_main4cuda3std6ranges3__45__cpo3endE
	.align		8
        /*0090*/ 	.dword	_ZN30_INTERNAL_297b0d6f_4_k_cu_main4cuda3std6ranges3__45__cpo6cbeginE
	.align		8
        /*0098*/ 	.dword	_ZN30_INTERNAL_297b0d6f_4_k_cu_main4cuda3std6ranges3__45__cpo4cendE
	.align		8
        /*00a0*/ 	.dword	_ZN30_INTERNAL_297b0d6f_4_k_cu_main4cuda3std6ranges3__45__cpo7advanceE
	.align		8
        /*00a8*/ 	.dword	_ZN30_INTERNAL_297b0d6f_4_k_cu_main4cuda3std6ranges3__45__cpo9iter_swapE
	.align		8
        /*00b0*/ 	.dword	_ZN30_INTERNAL_297b0d6f_4_k_cu_main4cuda3std6ranges3__45__cpo4nextE
	.align		8
        /*00b8*/ 	.dword	_ZN30_INTERNAL_297b0d6f_4_k_cu_main4cuda3std6ranges3__45__cpo4prevE
	.align		8
        /*00c0*/ 	.dword	_ZN30_INTERNAL_297b0d6f_4_k_cu_main4cuda3std6ranges3__45__cpo4dataE
	.align		8
        /*00c8*/ 	.dword	_ZN30_INTERNAL_297b0d6f_4_k_cu_main4cuda3std6ranges3__45__cpo5cdataE
	.align		8
        /*00d0*/ 	.dword	_ZN30_INTERNAL_297b0d6f_4_k_cu_main4cuda3std6ranges3__45__cpo4sizeE
	.align		8
        /*00d8*/ 	.dword	_ZN30_INTERNAL_297b0d6f_4_k_cu_main4cuda3std6ranges3__45__cpo5ssizeE
	.align		8
        /*00e0*/ 	.dword	_ZN30_INTERNAL_297b0d6f_4_k_cu_main4cuda3std6ranges3__45__cpo8distanceE
	.align		8
        /*00e8*/ 	.dword	_ZN30_INTERNAL_297b0d6f_4_k_cu_main6thrust24THRUST_300001_SM_1000_NS8cuda_cub3parE
	.align		8
        /*00f0*/ 	.dword	_ZN30_INTERNAL_297b0d6f_4_k_cu_main6thrust24THRUST_300001_SM_1000_NS8cuda_cub10par_nosyncE
	.align		8
        /*00f8*/ 	.dword	_ZN30_INTERNAL_297b0d6f_4_k_cu_main6thrust24THRUST_300001_SM_1000_NS6system6detail10sequential3seqE
	.align		8
        /*0100*/ 	.dword	_ZN30_INTERNAL_297b0d6f_4_k_cu_main6thrust24THRUST_300001_SM_1000_NS12placeholders2_1E
	.align		8
        /*0108*/ 	.dword	_ZN30_INTERNAL_297b0d6f_4_k_cu_main6thrust24THRUST_300001_SM_1000_NS12placeholders2_2E
	.align		8
        /*0110*/ 	.dword	_ZN30_INTERNAL_297b0d6f_4_k_cu_main6thrust24THRUST_300001_SM_1000_NS12placeholders2_3E
	.align		8
        /*0118*/ 	.dword	_ZN30_INTERNAL_297b0d6f_4_k_cu_main6thrust24THRUST_300001_SM_1000_NS12placeholders2_4E
	.align		8
        /*0120*/ 	.dword	_ZN30_INTERNAL_297b0d6f_4_k_cu_main6thrust24THRUST_300001_SM_1000_NS12placeholders2_5E
	.align		8
        /*0128*/ 	.dword	_ZN30_INTERNAL_297b0d6f_4_k_cu_main6thrust24THRUST_300001_SM_1000_NS12placeholders2_6E
	.align		8
        /*0130*/ 	.dword	_ZN30_INTERNAL_297b0d6f_4_k_cu_main6thrust24THRUST_300001_SM_1000_NS12placeholders2_7E
	.align		8
        /*0138*/ 	.dword	_ZN30_INTERNAL_297b0d6f_4_k_cu_main6thrust24THRUST_300001_SM_1000_NS12placeholders2_8E
	.align		8
        /*0140*/ 	.dword	_ZN30_INTERNAL_297b0d6f_4_k_cu_main6thrust24THRUST_300001_SM_1000_NS12placeholders2_9E
	.align		8
        /*0148*/ 	.dword	_ZN30_INTERNAL_297b0d6f_4_k_cu_main6thrust24THRUST_300001_SM_1000_NS12placeholders3_10E
	.align		8
        /*0150*/ 	.dword	_ZN30_INTERNAL_297b0d6f_4_k_cu_main6thrust24THRUST_300001_SM_1000_NS3seqE


//--------------------- .text._ZN3cub18CUB_300001_SM_10006detail6reduce18DeviceReduceKernelINS2_10policy_hubIlyN4cuda3std3__44plusIlEEE10Policy1000EN6thrust24THRUST_300001_SM_1000_NS18transform_iteratorI8not_zeroNSD_6detail15normal_iteratorINSD_10device_ptrIiEEEEllEEyS9_lNS7_10__identityEEEvT0_PT3_T1_NS0_13GridEvenShareISQ_EET2_T4_ --------------------------
	.section	.text._ZN3cub18CUB_300001_SM_10006detail6reduce18DeviceReduceKernelINS2_10policy_hubIlyN4cuda3std3__44plusIlEEE10Policy1000EN6thrust24THRUST_300001_SM_1000_NS18transform_iteratorI8not_zeroNSD_6detail15normal_iteratorINSD_10device_ptrIiEEEEllEEyS9_lNS7_10__identityEEEvT0_PT3_T1_NS0_13GridEvenShareISQ_EET2_T4_,"ax",@progbits
	.align	128
        .global         _ZN3cub18CUB_300001_SM_10006detail6reduce18DeviceReduceKernelINS2_10policy_hubIlyN4cuda3std3__44plusIlEEE10Policy1000EN6thrust24THRUST_300001_SM_1000_NS18transform_iteratorI8not_zeroNSD_6detail15normal_iteratorINSD_10device_ptrIiEEEEllEEyS9_lNS7_10__identityEEEvT0_PT3_T1_NS0_13GridEvenShareISQ_EET2_T4_
        .type           _ZN3cub18CUB_300001_SM_10006detail6reduce18DeviceReduceKernelINS2_10policy_hubIlyN4cuda3std3__44plusIlEEE10Policy1000EN6thrust24THRUST_300001_SM_1000_NS18transform_iteratorI8not_zeroNSD_6detail15normal_iteratorINSD_10device_ptrIiEEEEllEEyS9_lNS7_10__identityEEEvT0_PT3_T1_NS0_13GridEvenShareISQ_EET2_T4_,@function
        .size           _ZN3cub18CUB_300001_SM_10006detail6reduce18DeviceReduceKernelINS2_10policy_hubIlyN4cuda3std3__44plusIlEEE10Policy1000EN6thrust24THRUST_300001_SM_1000_NS18transform_iteratorI8not_zeroNSD_6detail15normal_iteratorINSD_10device_ptrIiEEEEllEEyS9_lNS7_10__identityEEEvT0_PT3_T1_NS0_13GridEvenShareISQ_EET2_T4_,(.L_x_678 - _ZN3cub18CUB_300001_SM_10006detail6reduce18DeviceReduceKernelINS2_10policy_hubIlyN4cuda3std3__44plusIlEEE10Policy1000EN6thrust24THRUST_300001_SM_1000_NS18transform_iteratorI8not_zeroNSD_6detail15normal_iteratorINSD_10device_ptrIiEEEEllEEyS9_lNS7_10__identityEEEvT0_PT3_T1_NS0_13GridEvenShareISQ_EET2_T4_)
        .other          _ZN3cub18CUB_300001_SM_10006detail6reduce18DeviceReduceKernelINS2_10policy_hubIlyN4cuda3std3__44plusIlEEE10Policy1000EN6thrust24THRUST_300001_SM_1000_NS18transform_iteratorI8not_zeroNSD_6detail15normal_iteratorINSD_10device_ptrIiEEEEllEEyS9_lNS7_10__identityEEEvT0_PT3_T1_NS0_13GridEvenShareISQ_EET2_T4_,@"STO_CUDA_ENTRY STV_DEFAULT"
_ZN3cub18CUB_300001_SM_10006detail6reduce18DeviceReduceKernelINS2_10policy_hubIlyN4cuda3std3__44plusIlEEE10Policy1000EN6thrust24THRUST_300001_SM_1000_NS18transform_iteratorI8not_zeroNSD_6detail15normal_iteratorINSD_10device_ptrIiEEEEllEEyS9_lNS7_10__identityEEEvT0_PT3_T1_NS0_13GridEvenShareISQ_EET2_T4_:
.text._ZN3cub18CUB_300001_SM_10006detail6reduce18DeviceReduceKernelINS2_10policy_hubIlyN4cuda3std3__44plusIlEEE10Policy1000EN6thrust24THRUST_300001_SM_1000_NS18transform_iteratorI8not_zeroNSD_6detail15normal_iteratorINSD_10device_ptrIiEEEEllEEyS9_lNS7_10__identityEEEvT0_PT3_T1_NS0_13GridEvenShareISQ_EET2_T4_:
[----:B------:R-:W-:Y:S01]  /*0000*/  LDC R1, c[0x0][0x37c] ;  /* 0x0000df00ff017b82 */ /* 0x000fe20000000800 */
[----:B------:R-:W0:Y:S01]  /*0010*/  S2R R0, SR_CTAID.X ;  /* 0x0000000000007919 */ /* 0x000e220000002500 */
[----:B------:R-:W1:Y:S01]  /*0020*/  LDCU.64 UR6, c[0x0][0x3c0] ;  /* 0x00007800ff0677ac */ /* 0x000e620008000a00 */
[----:B------:R-:W-:Y:S01]  /*0030*/  BSSY.RECONVERGENT B0, `(.L_x_0) ;  /* 0x000031b000007945 */ /* 0x000fe20003800200 */
[----:B------:R-:W2:Y:S01]  /*0040*/  LDCU UR4, c[0x0][0x3c8] ;  /* 0x00007900ff0477ac */ /* 0x000ea20008000800 */
[----:B------:R-:W3:Y:S01]  /*0050*/  LDCU.64 UR8, c[0x0][0x358] ;  /* 0x00006b00ff0877ac */ /* 0x000ee20008000a00 */
[----:B-1----:R-:W-:Y:S02]  /*0060*/  IMAD.U32 R2, RZ, RZ, UR6 ;  /* 0x00000006ff027e24 */ /* 0x002fe4000f8e00ff */
[----:B------:R-:W-:Y:S02]  /*0070*/  IMAD.U32 R3, RZ, RZ, UR7 ;  /* 0x00000007ff037e24 */ /* 0x000fe4000f8e00ff */
[----:B--2---:R-:W-:-:S04]  /*0080*/  IMAD.U32 R16, RZ, RZ, UR4 ;  /* 0x00000004ff107e24 */ /* 0x004fc8000f8e00ff */
[----:B------:R-:W-:Y:S02]  /*0090*/  IMAD R11, R16, 0xe00, RZ ;  /* 0x00000e00100b7824 */ /* 0x000fe400078e02ff */
[----:B0-----:R-:W-:-:S03]  /*00a0*/  IMAD R9, R0, 0xe00, RZ ;  /* 0x00000e0000097824 */ /* 0x001fc600078e02ff */
[----:B------:R-:W-:Y:S02]  /*00b0*/  SHF.R.S32.HI R8, RZ, 0x1f, R11 ;  /* 0x0000001fff087819 */ /* 0x000fe4000001140b */
[----:B------:R-:W-:-:S04]  /*00c0*/  IADD3 R18, P1, PT, -R9, R2, RZ ;  /* 0x0000000209127210 */ /* 0x000fc80007f3e1ff */
[----:B------:R-:W-:Y:S02]  /*00d0*/  ISETP.GT.U32.AND P0, PT, R18, 0xdff, PT ;  /* 0x00000dff1200780c */ /* 0x000fe40003f04070 */
[----:B------:R-:W-:-:S04]  /*00e0*/  IADD3.X R7, PT, PT, R3, -0x1, RZ, P1, !PT ;  /* 0xffffffff03077810 */ /* 0x000fc80000ffe4ff */
[----:B------:R-:W-:-:S13]  /*00f0*/  ISETP.GT.U32.AND.EX P0, PT, R7, RZ, PT, P0 ;  /* 0x000000ff0700720c */ /* 0x000fda0003f04100 */
[----:B---3--:R-:W-:Y:S05]  /*0100*/  @P0 BRA `(.L_x_1) ;  /* 0x00000018004c0947 */ /* 0x008fea0003800000 */
[----:B------:R-:W0:Y:S01]  /*0110*/  S2R R4, SR_TID.X ;  /* 0x0000000000047919 */ /* 0x000e220000002100 */
[----:B------:R-:W-:Y:S01]  /*0120*/  IMAD.IADD R28, R2, 0x1, -R9 ;  /* 0x00000001021c7824 */ /* 0x000fe200078e0a09 */
[----:B------:R-:W-:Y:S01]  /*0130*/  BSSY.RECONVERGENT B1, `(.L_x_2) ;  /* 0x000000e000017945 */ /* 0x000fe20003800200 */
[----:B------:R-:W-:Y:S02]  /*0140*/  IMAD.MOV.U32 R6, RZ, RZ, RZ ;  /* 0x000000ffff067224 */ /* 0x000fe400078e00ff */
[----:B------:R-:W-:Y:S01]  /*0150*/  IMAD.MOV.U32 R5, RZ, RZ, RZ ;  /* 0x000000ffff057224 */ /* 0x000fe200078e00ff */
[----:B0-----:R-:W-:Y:S01]  /*0160*/  ISETP.GE.AND P0, PT, R4, R28, PT ;  /* 0x0000001c0400720c */ /* 0x001fe20003f06270 */
[----:B------:R-:W-:-:S12]  /*0170*/  IMAD.MOV.U32 R8, RZ, RZ, R4 ;  /* 0x000000ffff087224 */ /* 0x000fd800078e0004 */
[----:B------:R-:W-:Y:S05]  /*0180*/  @P0 BRA `(.L_x_3) ;  /* 0x0000000000200947 */ /* 0x000fea0003800000 */
[----:B------:R-:W0:Y:S01]  /*0190*/  LDC.64 R10, c[0x0][0x380] ;  /* 0x0000e000ff0a7b82 */ /* 0x000e220000000a00 */
[----:B------:R-:W-:-:S04]  /*01a0*/  IMAD.IADD R3, R9, 0x1, R4 ;  /* 0x0000000109037824 */ /* 0x000fc800078e0204 */
[----:B0-----:R-:W-:-:S06]  /*01b0*/  IMAD.WIDE.U32 R10, R3, 0x4, R10 ;  /* 0x00000004030a7825 */ /* 0x001fcc00078e000a */
[----:B------:R-:W2:Y:S01]  /*01c0*/  LDG.E R10, desc[UR8][R10.64] ;  /* 0x000000080a0a7981 */ /* 0x000ea2000c1e1900 */
[----:B------:R-:W-:Y:S02]  /*01d0*/  VIADD R8, R4, 0x200 ;  /* 0x0000020004087836 */ /* 0x000fe40000000000 */
[----:B------:R-:W-:Y:S01]  /*01e0*/  IMAD.MOV.U32 R5, RZ, RZ, RZ ;  /* 0x000000ffff057224 */ /* 0x000fe200078e00ff */
[----:B--2---:R-:W-:-:S04]  /*01f0*/  ISETP.NE.AND P0, PT, R10, RZ, PT ;  /* 0x000000ff0a00720c */ /* 0x004fc80003f05270 */
[----:B------:R-:W-:-:S09]  /*0200*/  SEL R6, RZ, 0x1, !P0 ;  /* 0x00000001ff067807 */ /* 0x000fd20004000000 */
.L_x_3:
[----:B------:R-:W-:Y:S05]  /*0210*/  BSYNC.RECONVERGENT B1 ;  /* 0x0000000000017941 */ /* 0x000fea0003800200 */
.L_x_2:
[----:B------:R-:W-:Y:S01]  /*0220*/  ISETP.GE.AND P0, PT, R8, R28, PT ;  /* 0x0000001c0800720c */ /* 0x000fe20003f06270 */
[----:B------:R-:W-:-:S12]  /*0230*/  BSSY.RECONVERGENT B1, `(.L_x_4) ;  /* 0x00000b1000017945 */ /* 0x000fd80003800200 */
[----:B------:R-:W-:Y:S05]  /*0240*/  @P0 BRA `(.L_x_5) ;  /* 0x0000000800bc0947 */ /* 0x000fea0003800000 */
[----:B------:R-:W-:Y:S01]  /*0250*/  LOP3.LUT R3, RZ, R8, RZ, 0x33, !PT ;  /* 0x00000008ff037212 */ /* 0x000fe200078e33ff */
[----:B------:R-:W-:Y:S03]  /*0260*/  BSSY.RECONVERGENT B2, `(.L_x_6) ;  /* 0x0000055000027945 */ /* 0x000fe60003800200 */
[----:B------:R-:W-:-:S04]  /*0270*/  IADD3 R3, PT, PT, -R9, R2, R3 ;  /* 0x0000000209037210 */ /* 0x000fc80007ffe103 */
[C---:B------:R-:W-:Y:S02]  /*0280*/  ISETP.GE.U32.AND P1, PT, R3.reuse, 0x1e00, PT ;  /* 0x00001e000300780c */ /* 0x040fe40003f26070 */
[----:B------:R-:W-:-:S04]  /*0290*/  LEA.HI R7, R3, 0x1, RZ, 0x17 ;  /* 0x0000000103077811 */ /* 0x000fc800078fb8ff */
[----:B------:R-:W-:-:S04]  /*02a0*/  LOP3.LUT R24, R7, 0xf, RZ, 0xc0, !PT ;  /* 0x0000000f07187812 */ /* 0x000fc800078ec0ff */
[----:B------:R-:W-:-:S03]  /*02b0*/  ISETP.NE.AND P0, PT, R24, RZ, PT ;  /* 0x000000ff1800720c */ /* 0x000fc60003f05270 */
[----:B------:R-:W-:Y:S10]  /*02c0*/  @!P1 BRA `(.L_x_7) ;  /* 0x0000000400389947 */ /* 0x000ff40003800000 */
[----:B------:R-:W0:Y:S01]  /*02d0*/  LDCU.64 UR4, c[0x0][0x380] ;  /* 0x00007000ff0477ac */ /* 0x000e220008000a00 */
[----:B------:R-:W-:Y:S01]  /*02e0*/  IMAD.WIDE.U32 R2, R8, 0x4, RZ ;  /* 0x0000000408027825 */ /* 0x000fe200078e00ff */
[----:B------:R-:W-:-:S03]  /*02f0*/  LOP3.LUT R10, R7, 0xfffff0, RZ, 0xc0, !PT ;  /* 0x00fffff0070a7812 */ /* 0x000fc600078ec0ff */
[----:B------:R-:W-:-:S04]  /*0300*/  IMAD.WIDE.U32 R2, R0, 0x3800, R2 ;  /* 0x0000380000027825 */ /* 0x000fc800078e0002 */
[----:B------:R-:W-:Y:S01]  /*0310*/  IMAD.MOV R10, RZ, RZ, -R10 ;  /* 0x000000ffff0a7224 */ /* 0x000fe200078e0a0a */
[----:B0-----:R-:W-:-:S04]  /*0320*/  IADD3 R2, P1, PT, R2, UR4, RZ ;  /* 0x0000000402027c10 */ /* 0x001fc8000ff3e0ff */
[----:B------:R-:W-:-:S04]  /*0330*/  IADD3 R2, P2, PT, R2, 0x4000, RZ ;  /* 0x0000400002027810 */ /* 0x000fc80007f5e0ff */
[----:B------:R-:W-:-:S09]  /*0340*/  IADD3.X R3, PT, PT, RZ, UR5, R3, P2, P1 ;  /* 0x00000005ff037c10 */ /* 0x000fd200097e2403 */
.L_x_8:
[----:B------:R-:W2:Y:S04]  /*0350*/  LDG.E R12, desc[UR8][R2.64+-0x4000] ;  /* 0xffc00008020c7981 */ /* 0x000ea8000c1e1900 */
[----:B------:R-:W3:Y:S04]  /*0360*/  LDG.E R11, desc[UR8][R2.64+-0x3800] ;  /* 0xffc80008020b7981 */ /* 0x000ee8000c1e1900 */
[----:B------:R-:W4:Y:S04]  /*0370*/  LDG.E R21, desc[UR8][R2.64+-0x3000] ;  /* 0xffd0000802157981 */ /* 0x000f28000c1e1900 */
[----:B------:R-:W5:Y:S04]  /*0380*/  LDG.E R22, desc[UR8][R2.64+-0x2800] ;  /* 0xffd8000802167981 */ /* 0x000f68000c1e1900 */
        /* <DEDUP_REMOVED lines=8> */
[----:B------:R-:W5:Y:S01]  /*0410*/  LDG.E R13, desc[UR8][R2.64+0x2000] ;  /* 0x00200008020d7981 */ /* 0x000f62000c1e1900 */
[----:B--2---:R-:W-:-:S03]  /*0420*/  ISETP.NE.AND P1, PT, R12, RZ, PT ;  /* 0x000000ff0c00720c */ /* 0x004fc60003f25270 */
[----:B------:R-:W2:Y:S01]  /*0430*/  LDG.E R12, desc[UR8][R2.64+0x2800] ;  /* 0x00280008020c7981 */ /* 0x000ea2000c1e1900 */
[----:B---3--:R-:W-:Y:S02]  /*0440*/  ISETP.NE.AND P2, PT, R11, RZ, PT ;  /* 0x000000ff0b00720c */ /* 0x008fe40003f45270 */
[----:B------:R-:W-:Y:S02]  /*0450*/  SEL R11, RZ, 0x1, !P1 ;  /* 0x00000001ff0b7807 */ /* 0x000fe40004800000 */
[----:B------:R-:W-:-:S04]  /*0460*/  SEL R25, RZ, 0x1, !P2 ;  /* 0x00000001ff197807 */ /* 0x000fc80005000000 */
[----:B------:R-:W-:Y:S02]  /*0470*/  IADD3 R25, P5, P6, R25, R6, R11 ;  /* 0x0000000619197210 */ /* 0x000fe40007ebe00b */
[----:B------:R-:W3:Y:S04]  /*0480*/  LDG.E R6, desc[UR8][R2.64+0x3800] ;  /* 0x0038000802067981 */ /* 0x000ee8000c1e1900 */
[----:B------:R-:W3:Y:S01]  /*0490*/  LDG.E R11, desc[UR8][R2.64+0x3000] ;  /* 0x00300008020b7981 */ /* 0x000ee2000c1e1900 */
[----:B----4-:R-:W-:Y:S02]  /*04a0*/  ISETP.NE.AND P1, PT, R21, RZ, PT ;  /* 0x000000ff1500720c */ /* 0x010fe40003f25270 */
[----:B-----5:R-:W-:Y:S02]  /*04b0*/  ISETP.NE.AND P2, PT, R22, RZ, PT ;  /* 0x000000ff1600720c */ /* 0x020fe40003f45270 */
[----:B------:R-:W-:-:S02]  /*04c0*/  SEL R21, RZ, 0x1, !P1 ;  /* 0x00000001ff157807 */ /* 0x000fc40004800000 */
[----:B------:R-:W-:Y:S02]  /*04d0*/  SEL R22, RZ, 0x1, !P2 ;  /* 0x00000001ff167807 */ /* 0x000fe40005000000 */
[----:B------:R-:W-:Y:S02]  /*04e0*/  ISETP.NE.AND P3, PT, R23, RZ, PT ;  /* 0x000000ff1700720c */ /* 0x000fe40003f65270 */
[----:B------:R-:W-:Y:S02]  /*04f0*/  ISETP.NE.AND P4, PT, R20, RZ, PT ;  /* 0x000000ff1400720c */ /* 0x000fe40003f85270 */
[----:B------:R-:W-:Y:S02]  /*0500*/  IADD3 R22, P2, P1, R22, R25, R21 ;  /* 0x0000001916167210 */ /* 0x000fe4000795e015 */
[----:B------:R-:W-:Y:S02]  /*0510*/  SEL R21, RZ, 0x1, !P3 ;  /* 0x00000001ff157807 */ /* 0x000fe40005800000 */
[----:B------:R-:W-:-:S02]  /*0520*/  SEL R20, RZ, 0x1, !P4 ;  /* 0x00000001ff147807 */ /* 0x000fc40006000000 */
[----:B------:R-:W-:Y:S02]  /*0530*/  ISETP.NE.AND P3, PT, R19, RZ, PT ;  /* 0x000000ff1300720c */ /* 0x000fe40003f65270 */
[----:B------:R-:W-:Y:S02]  /*0540*/  ISETP.NE.AND P4, PT, R18, RZ, PT ;  /* 0x000000ff1200720c */ /* 0x000fe40003f85270 */
[----:B------:R-:W-:Y:S02]  /*0550*/  IADD3.X R23, PT, PT, RZ, R5, RZ, P5, P6 ;  /* 0x00000005ff177210 */ /* 0x000fe40002fec4ff */
        /* <DEDUP_REMOVED lines=14> */
[----:B------:R-:W-:-:S02]  /*0640*/  ISETP.NE.AND P3, PT, R13, RZ, PT ;  /* 0x000000ff0d00720c */ /* 0x000fc40003f65270 */
[----:B------:R-:W-:Y:S01]  /*0650*/  SEL R14, RZ, 0x1, !P4 ;  /* 0x00000001ff0e7807 */ /* 0x000fe20006000000 */
[----:B------:R-:W-:Y:S01]  /*0660*/  VIADD R10, R10, 0x10 ;  /* 0x000000100a0a7836 */ /* 0x000fe20000000000 */
[----:B------:R-:W-:Y:S02]  /*0670*/  IADD3.X R16, PT, PT, RZ, R18, RZ, P2, P1 ;  /* 0x00000012ff107210 */ /* 0x000fe400017e24ff */
[----:B------:R-:W-:Y:S02]  /*0680*/  IADD3 R13, P2, P1, R5, R15, R14 ;  /* 0x0000000f050d7210 */ /* 0x000fe4000795e00e */
[----:B------:R-:W-:Y:S01]  /*0690*/  IADD3.X R14, PT, PT, RZ, R16, RZ, P5, P6 ;  /* 0x00000010ff0e7210 */ /* 0x000fe20002fec4ff */
[----:B------:R-:W-:Y:S01]  /*06a0*/  VIADD R8, R8, 0x2000 ;  /* 0x0000200008087836 */ /* 0x000fe20000000000 */
[----:B--2---:R-:W-:Y:S02]  /*06b0*/  ISETP.NE.AND P4, PT, R12, RZ, PT ;  /* 0x000000ff0c00720c */ /* 0x004fe40003f85270 */
[----:B------:R-:W-:-:S02]  /*06c0*/  SEL R12, RZ, 0x1, !P3 ;  /* 0x00000001ff0c7807 */ /* 0x000fc40005800000 */
[----:B------:R-:W-:Y:S02]  /*06d0*/  SEL R5, RZ, 0x1, !P4 ;  /* 0x00000001ff057807 */ /* 0x000fe40006000000 */
[----:B---3--:R-:W-:-:S04]  /*06e0*/  ISETP.NE.AND P3, PT, R6, RZ, PT ;  /* 0x000000ff0600720c */ /* 0x008fc80003f65270 */
[----:B------:R-:W-:Y:S02]  /*06f0*/  SEL R6, RZ, 0x1, !P3 ;  /* 0x00000001ff067807 */ /* 0x000fe40005800000 */
[----:B------:R-:W-:Y:S02]  /*0700*/  ISETP.NE.AND P3, PT, R10, RZ, PT ;  /* 0x000000ff0a00720c */ /* 0x000fe40003f65270 */
[----:B------:R-:W-:Y:S02]  /*0710*/  ISETP.NE.AND P4, PT, R11, RZ, PT ;  /* 0x000000ff0b00720c */ /* 0x000fe40003f85270 */
[----:B------:R-:W-:Y:S02]  /*0720*/  IADD3 R11, P5, P6, R5, R13, R12 ;  /* 0x0000000d050b7210 */ /* 0x000fe40007ebe00c */
[----:B------:R-:W-:Y:S02]  /*0730*/  SEL R5, RZ, 0x1, !P4 ;  /* 0x00000001ff057807 */ /* 0x000fe40006000000 */
[----:B------:R-:W-:-:S02]  /*0740*/  IADD3.X R12, PT, PT, RZ, R14, RZ, P2, P1 ;  /* 0x0000000eff0c7210 */ /* 0x000fc400017e24ff */
[----:B------:R-:W-:Y:S02]  /*0750*/  IADD3 R6, P1, P2, R6, R11, R5 ;  /* 0x0000000b06067210 */ /* 0x000fe40007a3e005 */
[----:B------:R-:W-:Y:S02]  /*0760*/  IADD3 R2, P4, PT, R2, 0x8000, RZ ;  /* 0x0000800002027810 */ /* 0x000fe40007f9e0ff */
[----:B------:R-:W-:-:S03]  /*0770*/  IADD3.X R5, PT, PT, RZ, R12, RZ, P5, P6 ;  /* 0x0000000cff057210 */ /* 0x000fc60002fec4ff */
[----:B------:R-:W-:Y:S01]  /*0780*/  IMAD.X R3, RZ, RZ, R3, P4 ;  /* 0x000000ffff037224 */ /* 0x000fe200020e0603 */
[----:B------:R-:W-:Y:S01]  /*0790*/  IADD3.X R5, PT, PT, RZ, R5, RZ, P1, P2 ;  /* 0x00000005ff057210 */ /* 0x000fe20000fe44ff */
[----:B------:R-:W-:Y:S06]  /*07a0*/  @P3 BRA `(.L_x_8) ;  /* 0xfffffff800e83947 */ /* 0x000fec000383ffff */
.L_x_7:
[----:B------:R-:W-:Y:S05]  /*07b0*/  BSYNC.RECONVERGENT B2 ;  /* 0x0000000000027941 */ /* 0x000fea0003800200 */
.L_x_6:
[----:B------:R-:W-:Y:S05]  /*07c0*/  @!P0 BRA `(.L_x_5) ;  /* 0x00000004005c8947 */ /* 0x000fea0003800000 */
[----:B------:R-:W-:Y:S01]  /*07d0*/  ISETP.GE.U32.AND P1, PT, R24, 0x8, PT ;  /* 0x000000081800780c */ /* 0x000fe20003f26070 */
[----:B------:R-:W-:Y:S01]  /*07e0*/  BSSY.RECONVERGENT B2, `(.L_x_9) ;  /* 0x000002a000027945 */ /* 0x000fe20003800200 */
[----:B------:R-:W-:-:S04]  /*07f0*/  LOP3.LUT R17, R7, 0x7, RZ, 0xc0, !PT ;  /* 0x0000000707117812 */ /* 0x000fc800078ec0ff */
[----:B------:R-:W-:-:S07]  /*0800*/  ISETP.NE.AND P0, PT, R17, RZ, PT ;  /* 0x000000ff1100720c */ /* 0x000fce0003f05270 */
[----:B------:R-:W-:Y:S06]  /*0810*/  @!P1 BRA `(.L_x_10) ;  /* 0x0000000000989947 */ /* 0x000fec0003800000 */
[----:B------:R-:W0:Y:S01]  /*0820*/  LDCU.64 UR4, c[0x0][0x380] ;  /* 0x00007000ff0477ac */ /* 0x000e220008000a00 */
[----:B------:R-:W-:-:S04]  /*0830*/  IADD3 R3, P1, PT, R9, R8, RZ ;  /* 0x0000000809037210 */ /* 0x000fc80007f3e0ff */
[----:B------:R-:W-:Y:S02]  /*0840*/  LEA.HI.X.SX32 R10, R8, RZ, 0x1, P1 ;  /* 0x000000ff080a7211 */ /* 0x000fe400008f0eff */
[----:B0-----:R-:W-:-:S04]  /*0850*/  LEA R2, P1, R3, UR4, 0x2 ;  /* 0x0000000403027c11 */ /* 0x001fc8000f8210ff */
[----:B------:R-:W-:-:S05]  /*0860*/  LEA.HI.X R3, R3, UR5, R10, 0x2, P1 ;  /* 0x0000000503037c11 */ /* 0x000fca00088f140a */
[----:B------:R-:W2:Y:S04]  /*0870*/  LDG.E R18, desc[UR8][R2.64] ;  /* 0x0000000802127981 */ /* 0x000ea8000c1e1900 */
[----:B------:R-:W3:Y:S04]  /*0880*/  LDG.E R10, desc[UR8][R2.64+0x800] ;  /* 0x00080008020a7981 */ /* 0x000ee8000c1e1900 */
[----:B------:R-:W4:Y:S04]  /*0890*/  LDG.E R11, desc[UR8][R2.64+0x1000] ;  /* 0x00100008020b7981 */ /* 0x000f28000c1e1900 */
[----:B------:R-:W5:Y:S04]  /*08a0*/  LDG.E R12, desc[UR8][R2.64+0x1800] ;  /* 0x00180008020c7981 */ /* 0x000f68000c1e1900 */
[----:B------:R-:W5:Y:S04]  /*08b0*/  LDG.E R13, desc[UR8][R2.64+0x2000] ;  /* 0x00200008020d7981 */ /* 0x000f68000c1e1900 */
[----:B------:R-:W5:Y:S04]  /*08c0*/  LDG.E R14, desc[UR8][R2.64+0x2800] ;  /* 0x00280008020e7981 */ /* 0x000f68000c1e1900 */
[----:B------:R-:W5:Y:S04]  /*08d0*/  LDG.E R15, desc[UR8][R2.64+0x3000] ;  /* 0x00300008020f7981 */ /* 0x000f68000c1e1900 */
[----:B------:R0:W5:Y:S01]  /*08e0*/  LDG.E R16, desc[UR8][R2.64+0x3800] ;  /* 0x0038000802107981 */ /* 0x000162000c1e1900 */
[----:B------:R-:W-:Y:S01]  /*08f0*/  VIADD R8, R8, 0x1000 ;  /* 0x0000100008087836 */ /* 0x000fe20000000000 */
[----:B--2---:R-:W-:-:S02]  /*0900*/  ISETP.NE.AND P1, PT, R18, RZ, PT ;  /* 0x000000ff1200720c */ /* 0x004fc40003f25270 */
[----:B---3--:R-:W-:Y:S02]  /*0910*/  ISETP.NE.AND P2, PT, R10, RZ, PT ;  /* 0x000000ff0a00720c */ /* 0x008fe40003f45270 */
[----:B------:R-:W-:Y:S02]  /*0920*/  SEL R10, RZ, 0x1, !P1 ;  /* 0x00000001ff0a7807 */ /* 0x000fe40004800000 */
[----:B------:R-:W-:Y:S02]  /*0930*/  SEL R19, RZ, 0x1, !P2 ;  /* 0x00000001ff137807 */ /* 0x000fe40005000000 */
[----:B----4-:R-:W-:Y:S02]  /*0940*/  ISETP.NE.AND P1, PT, R11, RZ, PT ;  /* 0x000000ff0b00720c */ /* 0x010fe40003f25270 */
[----:B-----5:R-:W-:Y:S02]  /*0950*/  ISETP.NE.AND P2, PT, R12, RZ, PT ;  /* 0x000000ff0c00720c */ /* 0x020fe40003f45270 */
[----:B------:R-:W-:-:S02]  /*0960*/  IADD3 R10, P5, P6, R19, R6, R10 ;  /* 0x00000006130a7210 */ /* 0x000fc40007ebe00a */
[----:B------:R-:W-:Y:S02]  /*0970*/  SEL R11, RZ, 0x1, !P1 ;  /* 0x00000001ff0b7807 */ /* 0x000fe40004800000 */
[----:B------:R-:W-:Y:S02]  /*0980*/  SEL R6, RZ, 0x1, !P2 ;  /* 0x00000001ff067807 */ /* 0x000fe40005000000 */
[----:B------:R-:W-:Y:S02]  /*0990*/  ISETP.NE.AND P3, PT, R13, RZ, PT ;  /* 0x000000ff0d00720c */ /* 0x000fe40003f65270 */
[----:B------:R-:W-:Y:S02]  /*09a0*/  ISETP.NE.AND P4, PT, R14, RZ, PT ;  /* 0x000000ff0e00720c */ /* 0x000fe40003f85270 */
[----:B------:R-:W-:Y:S02]  /*09b0*/  IADD3 R6, P1, P2, R6, R10, R11 ;  /* 0x0000000a06067210 */ /* 0x000fe40007a3e00b */
[----:B0-----:R-:W-:-:S02]  /*09c0*/  SEL R3, RZ, 0x1, !P3 ;  /* 0x00000001ff037807 */ /* 0x001fc40005800000 */
[----:B------:R-:W-:Y:S02]  /*09d0*/  SEL R2, RZ, 0x1, !P4 ;  /* 0x00000001ff027807 */ /* 0x000fe40006000000 */
[----:B------:R-:W-:Y:S02]  /*09e0*/  ISETP.NE.AND P4, PT, R15, RZ, PT ;  /* 0x000000ff0f00720c */ /* 0x000fe40003f85270 */
[----:B------:R-:W-:Y:S02]  /*09f0*/  ISETP.NE.AND P3, PT, R16, RZ, PT ;  /* 0x000000ff1000720c */ /* 0x000fe40003f65270 */
[----:B------:R-:W-:Y:S02]  /*0a00*/  IADD3.X R5, PT, PT, RZ, R5, RZ, P5, P6 ;  /* 0x00000005ff057210 */ /* 0x000fe40002fec4ff */
[----:B------:R-:W-:Y:S02]  /*0a10*/  IADD3 R2, P5, P6, R2, R6, R3 ;  /* 0x0000000602027210 */ /* 0x000fe40007ebe003 */
[----:B------:R-:W-:-:S02]  /*0a20*/  SEL R3, RZ, 0x1, !P4 ;  /* 0x00000001ff037807 */ /* 0x000fc40006000000 */
[----:B------:R-:W-:Y:S02]  /*0a30*/  SEL R6, RZ, 0x1, !P3 ;  /* 0x00000001ff067807 */ /* 0x000fe40005800000 */
[----:B------:R-:W-:Y:S02]  /*0a40*/  IADD3.X R5, PT, PT, RZ, R5, RZ, P1, P2 ;  /* 0x00000005ff057210 */ /* 0x000fe40000fe44ff */
[----:B------:R-:W-:Y:S02]  /*0a50*/  IADD3 R6, P1, P2, R6, R2, R3 ;  /* 0x0000000206067210 */ /* 0x000fe40007a3e003 */
[----:B------:R-:W-:-:S04]  /*0a60*/  IADD3.X R5, PT, PT, RZ, R5, RZ, P5, P6 ;  /* 0x00000005ff057210 */ /* 0x000fc80002fec4ff */
[----:B------:R-:W-:-:S07]  /*0a70*/  IADD3.X R5, PT, PT, RZ, R5, RZ, P1, P2 ;  /* 0x00000005ff057210 */ /* 0x000fce0000fe44ff */
.L_x_10:
[----:B------:R-:W-:Y:S05]  /*0a80*/  BSYNC.RECONVERGENT B2 ;  /* 0x0000000000027941 */ /* 0x000fea0003800200 */
.L_x_9:
        /* <DEDUP_REMOVED lines=14> */
[----:B------:R-:W5:Y:S01]  /*0b70*/  LDG.E R11, desc[UR8][R2.64+0x1800] ;  /* 0x00180008020b7981 */ /* 0x000f62000c1e1900 */
[----:B------:R-:W-:Y:S01]  /*0b80*/  VIADD R8, R8, 0x800 ;  /* 0x0000080008087836 */ /* 0x000fe20000000000 */
[----:B--2---:R-:W-:-:S02]  /*0b90*/  ISETP.NE.AND P1, PT, R12, RZ, PT ;  /* 0x000000ff0c00720c */ /* 0x004fc40003f25270 */
[----:B---3--:R-:W-:Y:S02]  /*0ba0*/  ISETP.NE.AND P2, PT, R9, RZ, PT ;  /* 0x000000ff0900720c */ /* 0x008fe40003f45270 */
[----:B------:R-:W-:Y:S02]  /*0bb0*/  SEL R9, RZ, 0x1, !P1 ;  /* 0x00000001ff097807 */ /* 0x000fe40004800000 */
[----:B----4-:R-:W-:Y:S02]  /*0bc0*/  ISETP.NE.AND P3, PT, R10, RZ, PT ;  /* 0x000000ff0a00720c */ /* 0x010fe40003f65270 */
[----:B------:R-:W-:Y:S02]  /*0bd0*/  SEL R10, RZ, 0x1, !P2 ;  /* 0x00000001ff0a7807 */ /* 0x000fe40005000000 */
[----:B-----5:R-:W-:Y:S02]  /*0be0*/  ISETP.NE.AND P4, PT, R11, RZ, PT ;  /* 0x000000ff0b00720c */ /* 0x020fe40003f85270 */
[----:B------:R-:W-:-:S02]  /*0bf0*/  SEL R11, RZ, 0x1, !P3 ;  /* 0x00000001ff0b7807 */ /* 0x000fc40005800000 */
[----:B------:R-:W-:Y:S02]  /*0c00*/  SEL R12, RZ, 0x1, !P4 ;  /* 0x00000001ff0c7807 */ /* 0x000fe40006000000 */
[----:B------:R-:W-:-:S04]  /*0c10*/  IADD3 R6, P1, P2, R10, R6, R9 ;  /* 0x000000060a067210 */ /* 0x000fc80007a3e009 */
[----:B------:R-:W-:Y:S02]  /*0c20*/  IADD3 R6, P3, P4, R12, R6, R11 ;  /* 0x000000060c067210 */ /* 0x000fe40007c7e00b */
[----:B------:R-:W-:-:S04]  /*0c30*/  IADD3.X R5, PT, PT, RZ, R5, RZ, P1, P2 ;  /* 0x00000005ff057210 */ /* 0x000fc80000fe44ff */
[----:B------:R-:W-:-:S07]  /*0c40*/  IADD3.X R5, PT, PT, RZ, R5, RZ, P3, P4 ;  /* 0x00000005ff057210 */ /* 0x000fce0001fe84ff */
.L_x_12:
[----:B------:R-:W-:Y:S05]  /*0c50*/  BSYNC.RECONVERGENT B2 ;  /* 0x0000000000027941 */ /* 0x000fea0003800200 */
.L_x_11:
[----:B------:R-:W-:Y:S05]  /*0c60*/  @!P0 BRA `(.L_x_5) ;  /* 0x0000000000348947 */ /* 0x000fea0003800000 */
[----:B------:R-:W0:Y:S01]  /*0c70*/  LDC.64 R2, c[0x0][0x380] ;  /* 0x0000e000ff027b82 */ /* 0x000e220000000a00 */
[----:B------:R-:W-:Y:S02]  /*0c80*/  IMAD.MOV R7, RZ, RZ, -R7 ;  /* 0x000000ffff077224 */ /* 0x000fe400078e0a07 */
[----:B0-----:R-:W-:-:S07]  /*0c90*/  IMAD.WIDE.U32 R2, R0, 0x3800, R2 ;  /* 0x0000380000027825 */ /* 0x001fce00078e0002 */
.L_x_13:
[----:B------:R-:W-:-:S06]  /*0ca0*/  IMAD.WIDE R10, R8, 0x4, R2 ;  /* 0x00000004080a7825 */ /* 0x000fcc00078e0202 */
[----:B------:R-:W2:Y:S01]  /*0cb0*/  LDG.E R10, desc[UR8][R10.64] ;  /* 0x000000080a0a7981 */ /* 0x000ea2000c1e1900 */
[----:B------:R-:W-:Y:S02]  /*0cc0*/  VIADD R7, R7, 0x1 ;  /* 0x0000000107077836 */ /* 0x000fe40000000000 */
[----:B------:R-:W-:Y:S01]  /*0cd0*/  VIADD R8, R8, 0x200 ;  /* 0x0000020008087836 */ /* 0x000fe20000000000 */
[----:B--2---:R-:W-:-:S04]  /*0ce0*/  ISETP.NE.AND P0, PT, R10, RZ, PT ;  /* 0x000000ff0a00720c */ /* 0x004fc80003f05270 */
[----:B------:R-:W-:Y:S02]  /*0cf0*/  SEL R9, RZ, 0x1, !P0 ;  /* 0x00000001ff097807 */ /* 0x000fe40004000000 */
[----:B------:R-:W-:Y:S02]  /*0d00*/  ISETP.NE.AND P0, PT, R7, RZ, PT ;  /* 0x000000ff0700720c */ /* 0x000fe40003f05270 */
[----:B------:R-:W-:-:S05]  /*0d10*/  IADD3 R6, P1, PT, R6, R9, RZ ;  /* 0x0000000906067210 */ /* 0x000fca0007f3e0ff */
[----:B------:R-:W-:-:S06]  /*0d20*/  IMAD.X R5, RZ, RZ, R5, P1 ;  /* 0x000000ffff057224 */ /* 0x000fcc00008e0605 */
[----:B------:R-:W-:Y:S05]  /*0d30*/  @P0 BRA `(.L_x_13) ;  /* 0xfffffffc00d80947 */ /* 0x000fea000383ffff */
.L_x_5:
[----:B------:R-:W-:Y:S05]  /*0d40*/  BSYNC.RECONVERGENT B1 ;  /* 0x0000000000017941 */ /* 0x000fea0003800200 */
.L_x_4:
[----:B------:R-:W-:-:S13]  /*0d50*/  ISETP.GE.AND P0, PT, R28, 0x200, PT ;  /* 0x000002001c00780c */ /* 0x000fda0003f06270 */
[----:B------:R-:W-:Y:S05]  /*0d60*/  @!P0 BRA `(.L_x_14) ;  /* 0x00000004002c8947 */ /* 0x000fea0003800000 */
[----:B------:R-:W0:Y:S01]  /*0d70*/  S2R R10, SR_LANEID ;  /* 0x00000000000a7919 */ /* 0x000e220000000000 */
[----:B------:R-:W1:Y:S04]  /*0d80*/  SHFL.DOWN PT, R2, R6, 0x1, 0x1f ;  /* 0x08201f0006027f89 */ /* 0x000e6800000e0000 */
[----:B------:R-:W2:Y:S01]  /*0d90*/  SHFL.DOWN PT, R3, R5, 0x1, 0x1f ;  /* 0x08201f0005037f89 */ /* 0x000ea200000e0000 */
[----:B0-----:R-:W-:-:S04]  /*0da0*/  ISETP.GT.AND P0, PT, R10, 0x1e, PT ;  /* 0x0000001e0a00780c */ /* 0x001fc80003f04270 */
[----:B-1----:R-:W-:Y:S02]  /*0db0*/  SEL R9, R2, RZ, !P0 ;  /* 0x000000ff02097207 */ /* 0x002fe40004000000 */
[----:B--2---:R-:W-:Y:S02]  /*0dc0*/  SEL R12, R3, RZ, !P0 ;  /* 0x000000ff030c7207 */ /* 0x004fe40004000000 */
[----:B------:R-:W-:-:S05]  /*0dd0*/  IADD3 R9, P0, PT, R6, R9, RZ ;  /* 0x0000000906097210 */ /* 0x000fca0007f1e0ff */
[----:B------:R-:W-:Y:S01]  /*0de0*/  IMAD.X R12, R5, 0x1, R12, P0 ;  /* 0x00000001050c7824 */ /* 0x000fe200000e060c */
[----:B------:R-:W0:Y:S01]  /*0df0*/  SHFL.DOWN PT, R2, R9, 0x2, 0x1f ;  /* 0x08401f0009027f89 */ /* 0x000e2200000e0000 */
[----:B------:R-:W-:-:S03]  /*0e00*/  ISETP.GT.AND P0, PT, R10, 0x1d, PT ;  /* 0x0000001d0a00780c */ /* 0x000fc60003f04270 */
[----:B------:R-:W1:Y:S01]  /*0e10*/  SHFL.DOWN PT, R3, R12, 0x2, 0x1f ;  /* 0x08401f000c037f89 */ /* 0x000e6200000e0000 */
[----:B0-----:R-:W-:-:S04]  /*0e20*/  SEL R2, R2, RZ, !P0 ;  /* 0x000000ff02027207 */ /* 0x001fc80004000000 */
[----:B------:R-:W-:Y:S02]  /*0e30*/  IADD3 R7, P1, PT, R2, R9, RZ ;  /* 0x0000000902077210 */ /* 0x000fe40007f3e0ff */
[----:B-1----:R-:W-:Y:S02]  /*0e40*/  SEL R3, R3, RZ, !P0 ;  /* 0x000000ff03037207 */ /* 0x002fe40004000000 */
[----:B------:R-:W-:Y:S01]  /*0e50*/  ISETP.GT.AND P0, PT, R10, 0x1b, PT ;  /* 0x0000001b0a00780c */ /* 0x000fe20003f04270 */
[----:B------:R-:W0:Y:S02]  /*0e60*/  SHFL.DOWN PT, R2, R7, 0x4, 0x1f ;  /* 0x08801f0007027f89 */ /* 0x000e2400000e0000 */
[----:B------:R-:W-:-:S05]  /*0e70*/  IMAD.X R8, R3, 0x1, R12, P1 ;  /* 0x0000000103087824 */ /* 0x000fca00008e060c */
[----:B------:R-:W1:Y:S01]  /*0e80*/  SHFL.DOWN PT, R3, R8, 0x4, 0x1f ;  /* 0x08801f0008037f89 */ /* 0x000e6200000e0000 */
[----:B0-----:R-:W-:-:S04]  /*0e90*/  SEL R2, R2, RZ, !P0 ;  /* 0x000000ff02027207 */ /* 0x001fc80004000000 */
[----:B------:R-:W-:Y:S02]  /*0ea0*/  IADD3 R5, P1, PT, R2, R7, RZ ;  /* 0x0000000702057210 */ /* 0x000fe40007f3e0ff */
[----:B-1----:R-:W-:-:S03]  /*0eb0*/  SEL R3, R3, RZ, !P0 ;  /* 0x000000ff03037207 */ /* 0x002fc60004000000 */
[----:B------:R-:W0:Y:S01]  /*0ec0*/  SHFL.DOWN PT, R2, R5, 0x8, 0x1f ;  /* 0x09001f0005027f89 */ /* 0x000e2200000e0000 */
[C---:B------:R-:W-:Y:S01]  /*0ed0*/  ISETP.GT.AND P0, PT, R10.reuse, 0x17, PT ;  /* 0x000000170a00780c */ /* 0x040fe20003f04270 */
[----:B------:R-:W-:Y:S01]  /*0ee0*/  IMAD.X R6, R3, 0x1, R8, P1 ;  /* 0x0000000103067824 */ /* 0x000fe200008e0608 */
[----:B------:R-:W-:-:S04]  /*0ef0*/  ISETP.NE.AND P1, PT, R10, RZ, PT ;  /* 0x000000ff0a00720c */ /* 0x000fc80003f25270 */
[----:B------:R-:W1:Y:S09]  /*0f00*/  SHFL.DOWN PT, R3, R6, 0x8, 0x1f ;  /* 0x09001f0006037f89 */ /* 0x000e7200000e0000 */
[----:B------:R-:W2:Y:S01]  /*0f10*/  @!P1 S2R R7, SR_CgaCtaId ;  /* 0x0000000000079919 */ /* 0x000ea20000008800 */
[----:B0-----:R-:W-:-:S04]  /*0f20*/  SEL R2, R2, RZ, !P0 ;  /* 0x000000ff02027207 */ /* 0x001fc80004000000 */
[----:B------:R-:W-:Y:S02]  /*0f30*/  IADD3 R9, P2, PT, R2, R5, RZ ;  /* 0x0000000502097210 */ /* 0x000fe40007f5e0ff */
[----:B------:R-:W-:Y:S02]  /*0f40*/  @!P1 SHF.R.U32.HI R5, RZ, 0x2, R4 ;  /* 0x00000002ff059819 */ /* 0x000fe40000011604 */
[----:B-1----:R-:W-:Y:S01]  /*0f50*/  SEL R3, R3, RZ, !P0 ;  /* 0x000000ff03037207 */ /* 0x002fe20004000000 */
[----:B------:R-:W0:Y:S01]  /*0f60*/  SHFL.DOWN PT, R2, R9, 0x10, 0x1f ;  /* 0x0a001f0009027f89 */ /* 0x000e2200000e0000 */
[----:B------:R-:W-:Y:S02]  /*0f70*/  ISETP.GT.AND P0, PT, R10, 0xf, PT ;  /* 0x0000000f0a00780c */ /* 0x000fe40003f04270 */
[----:B------:R-:W-:Y:S01]  /*0f80*/  @!P1 LOP3.LUT R5, R5, 0xf8, RZ, 0xc0, !PT ;  /* 0x000000f805059812 */ /* 0x000fe200078ec0ff */
[----:B------:R-:W-:Y:S01]  /*0f90*/  IMAD.X R8, R3, 0x1, R6, P2 ;  /* 0x0000000103087824 */ /* 0x000fe200010e0606 */
[----:B------:R-:W-:-:S04]  /*0fa0*/  @!P1 MOV R6, 0x400 ;  /* 0x0000040000069802 */ /* 0x000fc80000000f00 */
[----:B------:R-:W1:Y:S01]  /*0fb0*/  SHFL.DOWN PT, R3, R8, 0x10, 0x1f ;  /* 0x0a001f0008037f89 */ /* 0x000e6200000e0000 */
[----:B--2---:R-:W-:-:S05]  /*0fc0*/  @!P1 LEA R6, R7, R6, 0x18 ;  /* 0x0000000607069211 */ /* 0x004fca00078ec0ff */
[----:B------:R-:W-:Y:S01]  /*0fd0*/  @!P1 IMAD.IADD R5, R5, 0x1, R6 ;  /* 0x0000000105059824 */ /* 0x000fe200078e0206 */
[----:B0-----:R-:W-:-:S04]  /*0fe0*/  SEL R2, R2, RZ, !P0 ;  /* 0x000000ff02027207 */ /* 0x001fc80004000000 */
[----:B------:R-:W-:Y:S02]  /*0ff0*/  IADD3 R2, P2, PT, R2, R9, RZ ;  /* 0x0000000902027210 */ /* 0x000fe40007f5e0ff */
[----:B-1----:R-:W-:Y:S02]  /*1000*/  SEL R3, R3, RZ, !P0 ;  /* 0x000000ff03037207 */ /* 0x002fe40004000000 */
[----:B------:R-:W-:-:S03]  /*1010*/  ISETP.NE.AND P0, PT, R4, RZ, PT ;  /* 0x000000ff0400720c */ /* 0x000fc60003f05270 */
[----:B------:R-:W-:-:S05]  /*1020*/  IMAD.X R3, R3, 0x1, R8, P2 ;  /* 0x0000000103037824 */ /* 0x000fca00010e0608 */
[----:B------:R2:W-:Y:S01]  /*1030*/  @!P1 STS.64 [R5+0x10], R2 ;  /* 0x0000100205009388 */ /* 0x0005e20000000a00 */
[----:B------:R-:W-:Y:S06]  /*1040*/  BAR.SYNC.DEFER_BLOCKING 0x0 ;  /* 0x0000000000007b1d */ /* 0x000fec0000010000 */
[----:B------:R-:W-:Y:S05]  /*1050*/  @P0 BRA `(.L_x_15) ;  /* 0x0000002000600947 */ /* 0x000fea0003800000 */
[----:B------:R-:W0:Y:S01]  /*1060*/  S2UR UR5, SR_CgaCtaId ;  /* 0x00000000000579c3 */ /* 0x000e220000008800 */
[----:B------:R-:W-:Y:S02]  /*1070*/  UMOV UR4, 0x400 ;  /* 0x0000040000047882 */ /* 0x000fe40000000000 */
[----:B0-----:R-:W-:-:S09]  /*1080*/  ULEA UR4, UR5, UR4, 0x18 ;  /* 0x0000000405047291 */ /* 0x001fd2000f8ec0ff */
[----:B------:R-:W-:Y:S04]  /*1090*/  LDS.64 R8, [UR4+0x18] ;  /* 0x00001804ff087984 */ /* 0x000fe80008000a00 */
[----:B------:R-:W0:Y:S04]  /*10a0*/  LDS.128 R24, [UR4+0x20] ;  /* 0x00002004ff187984 */ /* 0x000e280008000c00 */
[----:B--2---:R-:W1:Y:S04]  /*10b0*/  LDS.128 R4, [UR4+0x30] ;  /* 0x00003004ff047984 */ /* 0x004e680008000c00 */
[----:B------:R-:W2:Y:S04]  /*10c0*/  LDS.128 R20, [UR4+0x40] ;  /* 0x00004004ff147984 */ /* 0x000ea80008000c00 */
[----:B------:R-:W3:Y:S04]  /*10d0*/  LDS.128 R16, [UR4+0x50] ;  /* 0x00005004ff107984 */ /* 0x000ee80008000c00 */
[----:B------:R-:W4:Y:S01]  /*10e0*/  LDS.128 R12, [UR4+0x60] ;  /* 0x00006004ff0c7984 */ /* 0x000f220008000c00 */
[----:B0-----:R-:W-:-:S04]  /*10f0*/  IADD3 R11, P1, P2, R24, R8, R2 ;  /* 0x00000008180b7210 */ /* 0x001fc80007a3e002 */
[----:B------:R-:W-:Y:S02]  /*1100*/  IADD3.X R25, PT, PT, R25, R9, R3, P1, P2 ;  /* 0x0000000919197210 */ /* 0x000fe40000fe4403 */
[----:B-1----:R-:W-:Y:S02]  /*1110*/  IADD3 R3, P1, P2, R4, R11, R26 ;  /* 0x0000000b04037210 */ /* 0x002fe40007a3e01a */
[----:B------:R-:W0:Y:S02]  /*1120*/  LDS.128 R8, [UR4+0x70] ;  /* 0x00007004ff087984 */ /* 0x000e240008000c00 */
[----:B------:R-:W-:Y:S02]  /*1130*/  IADD3.X R5, PT, PT, R5, R25, R27, P1, P2 ;  /* 0x0000001905057210 */ /* 0x000fe40000fe441b */
[----:B------:R-:W1:Y:S01]  /*1140*/  LDS.128 R24, [UR4+0x80] ;  /* 0x00008004ff187984 */ /* 0x000e620008000c00 */
[----:B--2---:R-:W-:-:S04]  /*1150*/  IADD3 R3, P1, P2, R20, R3, R6 ;  /* 0x0000000314037210 */ /* 0x004fc80007a3e006 */
[----:B---3--:R-:W-:Y:S02]  /*1160*/  IADD3 R3, P3, P4, R16, R3, R22 ;  /* 0x0000000310037210 */ /* 0x008fe40007c7e016 */
[----:B------:R-:W-:Y:S02]  /*1170*/  IADD3.X R7, PT, PT, R21, R5, R7, P1, P2 ;  /* 0x0000000515077210 */ /* 0x000fe40000fe4407 */
[----:B----4-:R-:W-:Y:S02]  /*1180*/  IADD3 R3, P1, P2, R12, R3, R18 ;  /* 0x000000030c037210 */ /* 0x010fe40007a3e012 */
[----:B------:R-:W-:-:S04]  /*1190*/  IADD3.X R17, PT, PT, R17, R7, R23, P3, P4 ;  /* 0x0000000711117210 */ /* 0x000fc80001fe8417 */
[----:B------:R-:W-:Y:S02]  /*11a0*/  IADD3.X R13, PT, PT, R13, R17, R19, P1, P2 ;  /* 0x000000110d0d7210 */ /* 0x000fe40000fe4413 */
[----:B0-----:R-:W-:-:S04]  /*11b0*/  IADD3 R3, P3, P4, R8, R3, R14 ;  /* 0x0000000308037210 */ /* 0x001fc80007c7e00e */
[----:B-1----:R-:W-:Y:S02]  /*11c0*/  IADD3 R3, P1, P2, R24, R3, R10 ;  /* 0x0000000318037210 */ /* 0x002fe40007a3e00a */
[----:B------:R-:W-:Y:S02]  /*11d0*/  IADD3.X R9, PT, PT, R9, R13, R15, P3, P4 ;  /* 0x0000000d09097210 */ /* 0x000fe40001fe840f */
[----:B------:R-:W-:Y:S02]  /*11e0*/  IADD3 R2, P3, PT, R3, R26, RZ ;  /* 0x0000001a03027210 */ /* 0x000fe40007f7e0ff */
[----:B------:R-:W-:-:S05]  /*11f0*/  IADD3.X R3, PT, PT, R25, R9, R11, P1, P2 ;  /* 0x0000000919037210 */ /* 0x000fca0000fe440b */
[----:B------:R-:W-:Y:S01]  /*1200*/  IMAD.X R3, R3, 0x1, R27, P3 ;  /* 0x0000000103037824 */ /* 0x000fe200018e061b */
[----:B------:R-:W-:Y:S06]  /*1210*/  BRA `(.L_x_15) ;  /* 0x0000001c00f07947 */ /* 0x000fec0003800000 */
.L_x_14:
[----:B------:R-:W-:-:S04]  /*1220*/  LOP3.LUT R2, R4, 0x3e0, RZ, 0xc0, !PT ;  /* 0x000003e004027812 */ /* 0x000fc800078ec0ff */
[----:B------:R-:W-:Y:S01]  /*1230*/  LOP3.LUT R7, RZ, R2, RZ, 0x33, !PT ;  /* 0x00000002ff077212 */ /* 0x000fe200078e33ff */
[----:B------:R-:W-:Y:S02]  /*1240*/  VIADD R3, R2, 0x20 ;  /* 0x0000002002037836 */ /* 0x000fe40000000000 */
[----:B------:R-:W0:Y:S02]  /*1250*/  S2R R2, SR_LANEID ;  /* 0x0000000000027919 */ /* 0x000e240000000000 */
[----:B------:R-:W-:Y:S01]  /*1260*/  IMAD.IADD R7, R28, 0x1, R7 ;  /* 0x000000011c077824 */ /* 0x000fe200078e0207 */
[----:B------:R-:W-:-:S04]  /*1270*/  ISETP.GT.AND P0, PT, R3, R28, PT ;  /* 0x0000001c0300720c */ /* 0x000fc80003f04270 */
[----:B------:R-:W-:-:S05]  /*1280*/  SEL R7, R7, 0x1f, P0 ;  /* 0x0000001f07077807 */ /* 0x000fca0000000000 */
[----:B------:R-:W1:Y:S04]  /*1290*/  SHFL.DOWN PT, R3, R6, 0x1, R7 ;  /* 0x0820000006037989 */ /* 0x000e6800000e0007 */
[----:B------:R-:W2:Y:S01]  /*12a0*/  SHFL.DOWN PT, R8, R5, 0x1, R7 ;  /* 0x0820000005087989 */ /* 0x000ea200000e0007 */
[C---:B0-----:R-:W-:Y:S01]  /*12b0*/  ISETP.GE.AND P0, PT, R2.reuse, R7, PT ;  /* 0x000000070200720c */ /* 0x041fe20003f06270 */
[C---:B------:R-:W-:Y:S01]  /*12c0*/  VIADD R10, R2.reuse, 0x2 ;  /* 0x00000002020a7836 */ /* 0x040fe20000000000 */
[----:B------:R-:W-:Y:S02]  /*12d0*/  ISETP.NE.AND P2, PT, R2, RZ, PT ;  /* 0x000000ff0200720c */ /* 0x000fe40003f45270 */
[----:B-1----:R-:W-:Y:S02]  /*12e0*/  SEL R3, R3, RZ, !P0 ;  /* 0x000000ff03037207 */ /* 0x002fe40004000000 */
[----:B--2---:R-:W-:-:S02]  /*12f0*/  SEL R8, R8, RZ, !P0 ;  /* 0x000000ff08087207 */ /* 0x004fc40004000000 */
[----:B------:R-:W-:Y:S01]  /*1300*/  IADD3 R12, P0, PT, R6, R3, RZ ;  /* 0x00000003060c7210 */ /* 0x000fe20007f1e0ff */
[----:B------:R-:W-:-:S04]  /*1310*/  VIADD R6, R2, 0x4 ;  /* 0x0000000402067836 */ /* 0x000fc80000000000 */
[----:B------:R-:W-:Y:S01]  /*1320*/  IMAD.X R9, R5, 0x1, R8, P0 ;  /* 0x0000000105097824 */ /* 0x000fe200000e0608 */
[----:B------:R-:W0:Y:S01]  /*1330*/  SHFL.DOWN PT, R3, R12, 0x2, R7 ;  /* 0x084000000c037989 */ /* 0x000e2200000e0007 */
[----:B------:R-:W-:-:S03]  /*1340*/  ISETP.GT.AND P0, PT, R10, R7, PT ;  /* 0x000000070a00720c */ /* 0x000fc60003f04270 */
[----:B------:R-:W1:Y:S01]  /*1350*/  SHFL.DOWN PT, R8, R9, 0x2, R7 ;  /* 0x0840000009087989 */ /* 0x000e6200000e0007 */
[----:B------:R-:W2:Y:S01]  /*1360*/  @!P2 S2R R11, SR_CgaCtaId ;  /* 0x00000000000ba919 */ /* 0x000ea20000008800 */
[----:B0-----:R-:W-:-:S04]  /*1370*/  SEL R3, R3, RZ, !P0 ;  /* 0x000000ff03037207 */ /* 0x001fc80004000000 */
[----:B------:R-:W-:Y:S02]  /*1380*/  IADD3 R14, P1, PT, R3, R12, RZ ;  /* 0x0000000c030e7210 */ /* 0x000fe40007f3e0ff */
[----:B-1----:R-:W-:Y:S02]  /*1390*/  SEL R8, R8, RZ, !P0 ;  /* 0x000000ff08087207 */ /* 0x002fe40004000000 */
[----:B------:R-:W-:Y:S01]  /*13a0*/  ISETP.GT.AND P0, PT, R6, R7, PT ;  /* 0x000000070600720c */ /* 0x000fe20003f04270 */
[----:B------:R-:W0:Y:S01]  /*13b0*/  SHFL.DOWN PT, R3, R14, 0x4, R7 ;  /* 0x088000000e037989 */ /* 0x000e2200000e0007 */
[----:B------:R-:W-:Y:S02]  /*13c0*/  VIADD R6, R2, 0x8 ;  /* 0x0000000802067836 */ /* 0x000fe40000000000 */
[----:B------:R-:W-:Y:S01]  /*13d0*/  IMAD.X R8, R8, 0x1, R9, P1 ;  /* 0x0000000108087824 */ /* 0x000fe200008e0609 */
[----:B------:R-:W-:Y:S01]  /*13e0*/  @!P2 SHF.R.U32.HI R9, RZ, 0x2, R4 ;  /* 0x00000002ff09a819 */ /* 0x000fe20000011604 */
[----:B------:R-:W-:-:S03]  /*13f0*/  VIADD R2, R2, 0x10 ;  /* 0x0000001002027836 */ /* 0x000fc60000000000 */
[----:B------:R-:W1:Y:S01]  /*1400*/  SHFL.DOWN PT, R5, R8, 0x4, R7 ;  /* 0x0880000008057989 */ /* 0x000e6200000e0007 */
[----:B------:R-:W-:Y:S02]  /*1410*/  @!P2 LOP3.LUT R9, R9, 0xf8, RZ, 0xc0, !PT ;  /* 0x000000f80909a812 */ /* 0x000fe400078ec0ff */
[----:B0-----:R-:W-:-:S04]  /*1420*/  SEL R3, R3, RZ, !P0 ;  /* 0x000000ff03037207 */ /* 0x001fc80004000000 */
[----:B------:R-:W-:Y:S02]  /*1430*/  IADD3 R10, P1, PT, R3, R14, RZ ;  /* 0x0000000e030a7210 */ /* 0x000fe40007f3e0ff */
[----:B-1----:R-:W-:-:S03]  /*1440*/  SEL R5, R5, RZ, !P0 ;  /* 0x000000ff05057207 */ /* 0x002fc60004000000 */
[----:B------:R-:W0:Y:S01]  /*1450*/  SHFL.DOWN PT, R3, R10, 0x8, R7 ;  /* 0x090000000a037989 */ /* 0x000e2200000e0007 */
[----:B------:R-:W-:Y:S01]  /*1460*/  ISETP.GT.AND P0, PT, R6, R7, PT ;  /* 0x000000070600720c */ /* 0x000fe20003f04270 */
[----:B------:R-:W-:-:S05]  /*1470*/  IMAD.X R12, R5, 0x1, R8, P1 ;  /* 0x00000001050c7824 */ /* 0x000fca00008e0608 */
[----:B------:R-:W1:Y:S01]  /*1480*/  SHFL.DOWN PT, R5, R12, 0x8, R7 ;  /* 0x090000000c057989 */ /* 0x000e6200000e0007 */
[----:B0-----:R-:W-:-:S04]  /*1490*/  SEL R3, R3, RZ, !P0 ;  /* 0x000000ff03037207 */ /* 0x001fc80004000000 */
[----:B------:R-:W-:Y:S02]  /*14a0*/  IADD3 R6, P1, PT, R3, R10, RZ ;  /* 0x0000000a03067210 */ /* 0x000fe40007f3e0ff */
[----:B-1----:R-:W-:-:S03]  /*14b0*/  SEL R5, R5, RZ, !P0 ;  /* 0x000000ff05057207 */ /* 0x002fc60004000000 */
[----:B------:R-:W0:Y:S01]  /*14c0*/  SHFL.DOWN PT, R3, R6, 0x10, R7 ;  /* 0x0a00000006037989 */ /* 0x000e2200000e0007 */
[----:B------:R-:W-:Y:S02]  /*14d0*/  ISETP.GT.AND P0, PT, R2, R7, PT ;  /* 0x000000070200720c */ /* 0x000fe40003f04270 */
[----:B------:R-:W-:Y:S01]  /*14e0*/  @!P2 MOV R2, 0x400 ;  /* 0x000004000002a802 */ /* 0x000fe20000000f00 */
[----:B------:R-:W-:-:S03]  /*14f0*/  IMAD.X R8, R5, 0x1, R12, P1 ;  /* 0x0000000105087824 */ /* 0x000fc600008e060c */
[----:B--2---:R-:W-:Y:S02]  /*1500*/  @!P2 LEA R10, R11, R2, 0x18 ;  /* 0x000000020b0aa211 */ /* 0x004fe400078ec0ff */
[----:B------:R-:W1:Y:S03]  /*1510*/  SHFL.DOWN PT, R5, R8, 0x10, R7 ;  /* 0x0a00000008057989 */ /* 0x000e6600000e0007 */
        /* <DEDUP_REMOVED lines=10> */
[----:B------:R-:W-:Y:S01]  /*15c0*/  UMOV UR4, 0x400 ;  /* 0x0000040000047882 */ /* 0x000fe20000000000 */
[C---:B------:R-:W-:Y:S02]  /*15d0*/  ISETP.GT.AND P1, PT, R28.reuse, 0x20, PT ;  /* 0x000000201c00780c */ /* 0x040fe40003f24270 */
[C---:B------:R-:W-:Y:S02]  /*15e0*/  ISETP.GT.AND P2, PT, R28.reuse, 0x40, PT ;  /* 0x000000401c00780c */ /* 0x040fe40003f44270 */
[C---:B------:R-:W-:Y:S02]  /*15f0*/  ISETP.GT.AND P3, PT, R28.reuse, 0x80, PT ;  /* 0x000000801c00780c */ /* 0x040fe40003f64270 */
[C---:B------:R-:W-:Y:S02]  /*1600*/  ISETP.GT.AND P5, PT, R28.reuse, 0x180, PT ;  /* 0x000001801c00780c */ /* 0x040fe40003fa4270 */
[----:B------:R-:W-:Y:S01]  /*1610*/  ISETP.GT.AND P6, PT, R28, 0x1a0, PT ;  /* 0x000001a01c00780c */ /* 0x000fe20003fc4270 */
[----:B0-----:R-:W-:-:S09]  /*1620*/  ULEA UR4, UR5, UR4, 0x18 ;  /* 0x0000000405047291 */ /* 0x001fd2000f8ec0ff */
[----:B------:R-:W0:Y:S04]  /*1630*/  LDS.64 R12, [UR4+0x18] ;  /* 0x00001804ff0c7984 */ /* 0x000e280008000a00 */
[----:B------:R-:W2:Y:S04]  /*1640*/  LDS.128 R16, [UR4+0x20] ;  /* 0x00002004ff107984 */ /* 0x000ea80008000c00 */
[----:B------:R-:W3:Y:S04]  /*1650*/  LDS.128 R4, [UR4+0x30] ;  /* 0x00003004ff047984 */ /* 0x000ee80008000c00 */
[----:B-1----:R-:W1:Y:S04]  /*1660*/  LDS.128 R8, [UR4+0x40] ;  /* 0x00004004ff087984 */ /* 0x002e680008000c00 */
[----:B------:R-:W-:Y:S01]  /*1670*/  LDS.128 R24, [UR4+0x80] ;  /* 0x00008004ff187984 */ /* 0x000fe20008000c00 */
[----:B0-----:R-:W-:-:S02]  /*1680*/  SEL R22, R12, RZ, P1 ;  /* 0x000000ff0c167207 */ /* 0x001fc40000800000 */
[----:B------:R-:W-:Y:S02]  /*1690*/  SEL R23, R13, RZ, P1 ;  /* 0x000000ff0d177207 */ /* 0x000fe40000800000 */
[----:B--2---:R-:W-:Y:S01]  /*16a0*/  SEL R21, R16, RZ, P2 ;  /* 0x000000ff10157207 */ /* 0x004fe20001000000 */
[----:B------:R-:W0:Y:S01]  /*16b0*/  LDS.128 R12, [UR4+0x50] ;  /* 0x00005004ff0c7984 */ /* 0x000e220008000c00 */
[----:B------:R-:W-:Y:S02]  /*16c0*/  ISETP.GT.AND P1, PT, R28, 0x60, PT ;  /* 0x000000601c00780c */ /* 0x000fe40003f24270 */
[----:B------:R-:W-:Y:S02]  /*16d0*/  SEL R20, R17, RZ, P2 ;  /* 0x000000ff11147207 */ /* 0x000fe40001000000 */
[----:B------:R-:W-:Y:S02]  /*16e0*/  IADD3 R16, P2, P4, R21, R22, R2 ;  /* 0x0000001615107210 */ /* 0x000fe40007c5e002 */
[----:B------:R-:W-:-:S02]  /*16f0*/  SEL R17, R18, RZ, P1 ;  /* 0x000000ff12117207 */ /* 0x000fc40000800000 */
[----:B---3--:R-:W-:Y:S02]  /*1700*/  SEL R4, R4, RZ, P3 ;  /* 0x000000ff04047207 */ /* 0x008fe40001800000 */
[----:B------:R-:W-:Y:S02]  /*1710*/  IADD3.X R20, PT, PT, R20, R23, R3, P2, P4 ;  /* 0x0000001714147210 */ /* 0x000fe400017e8403 */
[----:B------:R-:W-:Y:S02]  /*1720*/  SEL R3, R5, RZ, P3 ;  /* 0x000000ff05037207 */ /* 0x000fe40001800000 */
[----:B------:R-:W-:Y:S02]  /*1730*/  SEL R2, R19, RZ, P1 ;  /* 0x000000ff13027207 */ /* 0x000fe40000800000 */
[----:B------:R-:W-:Y:S02]  /*1740*/  IADD3 R4, P3, P4, R4, R16, R17 ;  /* 0x0000001004047210 */ /* 0x000fe40007c7e011 */
[----:B------:R-:W2:Y:S01]  /*1750*/  LDS.128 R16, [UR4+0x60] ;  /* 0x00006004ff107984 */ /* 0x000ea20008000c00 */
[----:B------:R-:W-:-:S02]  /*1760*/  ISETP.GT.AND P1, PT, R28, 0xa0, PT ;  /* 0x000000a01c00780c */ /* 0x000fc40003f24270 */
[----:B------:R-:W-:Y:S02]  /*1770*/  IADD3.X R3, PT, PT, R3, R20, R2, P3, P4 ;  /* 0x0000001403037210 */ /* 0x000fe40001fe8402 */
[----:B------:R-:W3:Y:S01]  /*1780*/  LDS.128 R20, [UR4+0x70] ;  /* 0x00007004ff147984 */ /* 0x000ee20008000c00 */
[----:B------:R-:W-:Y:S02]  /*1790*/  ISETP.GT.AND P2, PT, R28, 0xc0, PT ;  /* 0x000000c01c00780c */ /* 0x000fe40003f44270 */
[----:B------:R-:W-:Y:S02]  /*17a0*/  SEL R5, R6, RZ, P1 ;  /* 0x000000ff06057207 */ /* 0x000fe40000800000 */
[----:B-1----:R-:W-:Y:S02]  /*17b0*/  SEL R2, R8, RZ, P2 ;  /* 0x000000ff08027207 */ /* 0x002fe40001000000 */
[----:B------:R-:W-:Y:S02]  /*17c0*/  SEL R7, R7, RZ, P1 ;  /* 0x000000ff07077207 */ /* 0x000fe40000800000 */
[----:B------:R-:W-:-:S02]  /*17d0*/  ISETP.GT.AND P1, PT, R28, 0xe0, PT ;  /* 0x000000e01c00780c */ /* 0x000fc40003f24270 */
[----:B------:R-:W-:Y:S02]  /*17e0*/  IADD3 R2, P3, P4, R2, R4, R5 ;  /* 0x0000000402027210 */ /* 0x000fe40007c7e005 */
[----:B------:R-:W-:Y:S02]  /*17f0*/  SEL R6, R9, RZ, P2 ;  /* 0x000000ff09067207 */ /* 0x000fe40001000000 */
[----:B------:R-:W-:Y:S02]  /*1800*/  ISETP.GT.AND P2, PT, R28, 0x100, PT ;  /* 0x000001001c00780c */ /* 0x000fe40003f44270 */
[----:B------:R-:W-:Y:S02]  /*1810*/  SEL R4, R10, RZ, P1 ;  /* 0x000000ff0a047207 */ /* 0x000fe40000800000 */
[----:B------:R-:W-:Y:S02]  /*1820*/  SEL R10, R11, RZ, P1 ;  /* 0x000000ff0b0a7207 */ /* 0x000fe40000800000 */
[----:B------:R-:W-:-:S02]  /*1830*/  ISETP.GT.AND P1, PT, R28, 0x120, PT ;  /* 0x000001201c00780c */ /* 0x000fc40003f24270 */
[----:B------:R-:W-:Y:S02]  /*1840*/  IADD3.X R6, PT, PT, R6, R3, R7, P3, P4 ;  /* 0x0000000306067210 */ /* 0x000fe40001fe8407 */
[----:B0-----:R-:W-:Y:S02]  /*1850*/  SEL R3, R12, RZ, P2 ;  /* 0x000000ff0c037207 */ /* 0x001fe40001000000 */
[----:B------:R-:W-:Y:S02]  /*1860*/  SEL R7, R13, RZ, P2 ;  /* 0x000000ff0d077207 */ /* 0x000fe40001000000 */
[----:B------:R-:W-:Y:S02]  /*1870*/  ISETP.GT.AND P2, PT, R28, 0x140, PT ;  /* 0x000001401c00780c */ /* 0x000fe40003f44270 */
[----:B------:R-:W-:Y:S02]  /*1880*/  SEL R5, R14, RZ, P1 ;  /* 0x000000ff0e057207 */ /* 0x000fe40000800000 */
[----:B------:R-:W-:-:S02]  /*1890*/  SEL R15, R15, RZ, P1 ;  /* 0x000000ff0f0f7207 */ /* 0x000fc40000800000 */
[----:B------:R-:W-:Y:S02]  /*18a0*/  ISETP.GT.AND P1, PT, R28, 0x160, PT ;  /* 0x000001601c00780c */ /* 0x000fe40003f24270 */
[----:B------:R-:W-:Y:S02]  /*18b0*/  IADD3 R4, P3, P4, R3, R2, R4 ;  /* 0x0000000203047210 */ /* 0x000fe40007c7e004 */
[----:B--2---:R-:W-:Y:S02]  /*18c0*/  SEL R2, R16, RZ, P2 ;  /* 0x000000ff10027207 */ /* 0x004fe40001000000 */
[----:B------:R-:W-:Y:S02]  /*18d0*/  SEL R3, R18, RZ, P1 ;  /* 0x000000ff12037207 */ /* 0x000fe40000800000 */
[----:B------:R-:W-:Y:S02]  /*18e0*/  IADD3.X R7, PT, PT, R7, R6, R10, P3, P4 ;  /* 0x0000000607077210 */ /* 0x000fe40001fe840a */
[----:B------:R-:W-:-:S02]  /*18f0*/  SEL R18, R19, RZ, P1 ;  /* 0x000000ff13127207 */ /* 0x000fc40000800000 */
[----:B------:R-:W-:Y:S02]  /*1900*/  SEL R6, R17, RZ, P2 ;  /* 0x000000ff11067207 */ /* 0x000fe40001000000 */
[----:B------:R-:W-:Y:S02]  /*1910*/  IADD3 R2, P1, P3, R2, R4, R5 ;  /* 0x0000000402027210 */ /* 0x000fe40007b3e005 */
[----:B---3--:R-:W-:Y:S02]  /*1920*/  SEL R4, R20, RZ, P5 ;  /* 0x000000ff14047207 */ /* 0x008fe40002800000 */
[----:B------:R-:W-:Y:S02]  /*1930*/  ISETP.GT.AND P2, PT, R28, 0x1c0, PT ;  /* 0x000001c01c00780c */ /* 0x000fe40003f44270 */
[----:B------:R-:W-:Y:S02]  /*1940*/  IADD3.X R6, PT, PT, R6, R7, R15, P1, P3 ;  /* 0x0000000706067210 */ /* 0x000fe40000fe640f */
[----:B------:R-:W-:-:S02]  /*1950*/  IADD3 R4, P3, P4, R4, R2, R3 ;  /* 0x0000000204047210 */ /* 0x000fc40007c7e003 */
[----:B------:R-:W-:Y:S02]  /*1960*/  SEL R2, R22, RZ, P6 ;  /* 0x000000ff16027207 */ /* 0x000fe40003000000 */
[----:B------:R-:W-:Y:S02]  /*1970*/  SEL R3, R24, RZ, P2 ;  /* 0x000000ff18037207 */ /* 0x000fe40001000000 */
[----:B------:R-:W-:Y:S02]  /*1980*/  ISETP.GT.AND P1, PT, R28, 0x1e0, PT ;  /* 0x000001e01c00780c */ /* 0x000fe40003f24270 */
[----:B------:R-:W-:Y:S02]  /*1990*/  SEL R5, R21, RZ, P5 ;  /* 0x000000ff15057207 */ /* 0x000fe40002800000 */
[----:B------:R-:W-:Y:S02]  /*19a0*/  SEL R23, R23, RZ, P6 ;  /* 0x000000ff17177207 */ /* 0x000fe40003000000 */
[----:B------:R-:W-:-:S02]  /*19b0*/  IADD3 R3, P5, P6, R3, R4, R2 ;  /* 0x0000000403037210 */ /* 0x000fc40007ebe002 */
[----:B------:R-:W-:Y:S02]  /*19c0*/  SEL R2, R26, RZ, P1 ;  /* 0x000000ff1a027207 */ /* 0x000fe40000800000 */
[----:B------:R-:W-:Y:S02]  /*19d0*/  IADD3.X R5, PT, PT, R5, R6, R18, P3, P4 ;  /* 0x0000000605057210 */ /* 0x000fe40001fe8412 */
[----:B------:R-:W-:Y:S02]  /*19e0*/  SEL R4, R25, RZ, P2 ;  /* 0x000000ff19047207 */ /* 0x000fe40001000000 */
[----:B------:R-:W-:Y:S02]  /*19f0*/  IADD3 R2, P2, PT, R2, R3, RZ ;  /* 0x0000000302027210 */ /* 0x000fe40007f5e0ff */
[----:B------:R-:W-:Y:S02]  /*1a00*/  SEL R3, R27, RZ, P1 ;  /* 0x000000ff1b037207 */ /* 0x000fe40000800000 */
[----:B------:R-:W-:-:S05]  /*1a10*/  IADD3.X R4, PT, PT, R4, R5, R23, P5, P6 ;  /* 0x0000000504047210 */ /* 0x000fca0002fec417 */
[----:B------:R-:W-:Y:S01]  /*1a20*/  IMAD.X R3, R3, 0x1, R4, P2 ;  /* 0x0000000103037824 */ /* 0x000fe200010e0604 */
[----:B------:R-:W-:Y:S06]  /*1a30*/  BRA `(.L_x_15) ;  /* 0x0000001400e87947 */ /* 0x000fec0003800000 */
.L_x_1:
[----:B------:R-:W0:Y:S01]  /*1a40*/  S2R R12, SR_TID.X ;  /* 0x00000000000c7919 */ /* 0x000e220000002100 */
[----:B------:R-:W1:Y:S01]  /*1a50*/  LDC.64 R4, c[0x0][0x380] ;  /* 0x0000e000ff047b82 */ /* 0x000e620000000a00 */
[----:B0-----:R-:W-:-:S04]  /*1a60*/  IMAD.IADD R13, R9, 0x1, R12 ;  /* 0x00000001090d7824 */ /* 0x001fc800078e020c */
[----:B-1----:R-:W-:-:S05]  /*1a70*/  IMAD.WIDE.U32 R4, R13, 0x4, R4 ;  /* 0x000000040d047825 */ /* 0x002fca00078e0004 */
[----:B------:R-:W2:Y:S04]  /*1a80*/  LDG.E R19, desc[UR8][R4.64] ;  /* 0x0000000804137981 */ /* 0x000ea8000c1e1900 */
[----:B------:R-:W3:Y:S04]  /*1a90*/  LDG.E R6, desc[UR8][R4.64+0x800] ;  /* 0x0008000804067981 */ /* 0x000ee8000c1e1900 */
[----:B------:R-:W4:Y:S04]  /*1aa0*/  LDG.E R10, desc[UR8][R4.64+0x1000] ;  /* 0x00100008040a7981 */ /* 0x000f28000c1e1900 */
[----:B------:R-:W5:Y:S04]  /*1ab0*/  LDG.E R13, desc[UR8][R4.64+0x1800] ;  /* 0x00180008040d7981 */ /* 0x000f68000c1e1900 */
[----:B------:R-:W5:Y:S04]  /*1ac0*/  LDG.E R14, desc[UR8][R4.64+0x2000] ;  /* 0x00200008040e7981 */ /* 0x000f68000c1e1900 */
[----:B------:R-:W5:Y:S04]  /*1ad0*/  LDG.E R15, desc[UR8][R4.64+0x2800] ;  /* 0x00280008040f7981 */ /* 0x000f68000c1e1900 */
[----:B------:R0:W5:Y:S01]  /*1ae0*/  LDG.E R17, desc[UR8][R4.64+0x3000] ;  /* 0x0030000804117981 */ /* 0x000162000c1e1900 */
[----:B--2---:R-:W-:-:S02]  /*1af0*/  ISETP.NE.AND P0, PT, R19, RZ, PT ;  /* 0x000000ff1300720c */ /* 0x004fc40003f05270 */
[----:B---3--:R-:W-:Y:S02]  /*1b00*/  ISETP.NE.AND P1, PT, R6, RZ, PT ;  /* 0x000000ff0600720c */ /* 0x008fe40003f25270 */
[----:B----4-:R-:W-:Y:S02]  /*1b10*/  ISETP.NE.AND P2, PT, R10, RZ, PT ;  /* 0x000000ff0a00720c */ /* 0x010fe40003f45270 */
[----:B------:R-:W-:Y:S02]  /*1b20*/  SEL R10, RZ, 0x1, !P0 ;  /* 0x00000001ff0a7807 */ /* 0x000fe40004000000 */
[----:B------:R-:W-:Y:S02]  /*1b30*/  SEL R19, RZ, 0x1, !P1 ;  /* 0x00000001ff137807 */ /* 0x000fe40004800000 */
[----:B------:R-:W-:Y:S02]  /*1b40*/  SEL R6, RZ, 0x1, !P2 ;  /* 0x00000001ff067807 */ /* 0x000fe40005000000 */
[----:B-----5:R-:W-:-:S02]  /*1b50*/  ISETP.NE.AND P0, PT, R13, RZ, PT ;  /* 0x000000ff0d00720c */ /* 0x020fc40003f05270 */
[----:B------:R-:W-:Y:S02]  /*1b60*/  IADD3 R6, P1, P2, R6, R19, R10 ;  /* 0x0000001306067210 */ /* 0x000fe40007a3e00a */
[----:B------:R-:W-:Y:S02]  /*1b70*/  SEL R10, RZ, 0x1, !P0 ;  /* 0x00000001ff0a7807 */ /* 0x000fe40004000000 */
[----:B------:R-:W-:Y:S02]  /*1b80*/  ISETP.GE.U32.AND P0, PT, R18, R11, PT ;  /* 0x0000000b1200720c */ /* 0x000fe40003f06070 */
[----:B------:R-:W-:Y:S02]  /*1b90*/  ISETP.NE.AND P3, PT, R14, RZ, PT ;  /* 0x000000ff0e00720c */ /* 0x000fe40003f65270 */
[----:B------:R-:W-:Y:S02]  /*1ba0*/  ISETP.GE.U32.AND.EX P0, PT, R7, R8, PT, P0 ;  /* 0x000000080700720c */ /* 0x000fe40003f06100 */
[----:B0-----:R-:W-:-:S02]  /*1bb0*/  SEL R5, RZ, 0x1, !P3 ;  /* 0x00000001ff057807 */ /* 0x001fc40005800000 */
[----:B------:R-:W-:Y:S02]  /*1bc0*/  ISETP.NE.AND P5, PT, R15, RZ, PT ;  /* 0x000000ff0f00720c */ /* 0x000fe40003fa5270 */
[----:B------:R-:W-:Y:S02]  /*1bd0*/  ISETP.NE.AND P6, PT, R17, RZ, PT ;  /* 0x000000ff1100720c */ /* 0x000fe40003fc5270 */
[----:B------:R-:W-:Y:S02]  /*1be0*/  IADD3 R6, P3, P4, R5, R6, R10 ;  /* 0x0000000605067210 */ /* 0x000fe40007c7e00a */
[----:B------:R-:W-:Y:S02]  /*1bf0*/  SEL R4, RZ, 0x1, !P5 ;  /* 0x00000001ff047807 */ /* 0x000fe40006800000 */
[----:B------:R-:W-:Y:S02]  /*1c00*/  SEL R5, RZ, 0x1, !P6 ;  /* 0x00000001ff057807 */ /* 0x000fe40007000000 */
[----:B------:R-:W-:-:S02]  /*1c10*/  IADD3.X R10, PT, PT, RZ, RZ, RZ, P1, P2 ;  /* 0x000000ffff0a7210 */ /* 0x000fc40000fe44ff */
[----:B------:R-:W-:Y:S02]  /*1c20*/  IADD3 R6, P1, P2, R5, R6, R4 ;  /* 0x0000000605067210 */ /* 0x000fe40007a3e004 */
[----:B------:R-:W-:-:S04]  /*1c30*/  IADD3.X R10, PT, PT, RZ, R10, RZ, P3, P4 ;  /* 0x0000000aff0a7210 */ /* 0x000fc80001fe84ff */
[----:B------:R-:W-:Y:S01]  /*1c40*/  IADD3.X R10, PT, PT, RZ, R10, RZ, P1, P2 ;  /* 0x0000000aff0a7210 */ /* 0x000fe20000fe44ff */
[----:B------:R-:W-:Y:S06]  /*1c50*/  @!P0 BRA `(.L_x_16) ;  /* 0x0000001000348947 */ /* 0x000fec0003800000 */
[----:B------:R-:W0:Y:S01]  /*1c60*/  LDCU.64 UR6, c[0x0][0x380] ;  /* 0x00007000ff0677ac */ /* 0x000e220008000a00 */
[----:B------:R-:W-:Y:S01]  /*1c70*/  IADD3 R7, P0, PT, R11, R9, RZ ;  /* 0x000000090b077210 */ /* 0x000fe20007f1e0ff */
[----:B------:R-:W-:Y:S01]  /*1c80*/  IMAD.MOV.U32 R20, RZ, RZ, R11 ;  /* 0x000000ffff147224 */ /* 0x000fe200078e000b */
[----:B------:R-:W-:Y:S01]  /*1c90*/  IADD3 R14, P2, PT, R2, -0xe00, RZ ;  /* 0xfffff200020e7810 */ /* 0x000fe20007f5e0ff */
[----:B------:R-:W-:Y:S01]  /*1ca0*/  UMOV UR4, URZ ;  /* 0x000000ff00047c82 */ /* 0x000fe20008000000 */
[----:B------:R-:W-:Y:S01]  /*1cb0*/  LOP3.LUT R4, RZ, R12, RZ, 0x33, !PT ;  /* 0x0000000cff047212 */ /* 0x000fe200078e33ff */
[----:B------:R-:W-:Y:S01]  /*1cc0*/  IMAD.X R8, RZ, RZ, R8, P0 ;  /* 0x000000ffff087224 */ /* 0x000fe200000e0608 */
[----:B------:R-:W-:Y:S02]  /*1cd0*/  ISETP.GT.U32.AND P0, PT, R7, R14, PT ;  /* 0x0000000e0700720c */ /* 0x000fe40003f04070 */
[----:B------:R-:W-:Y:S02]  /*1ce0*/  IADD3.X R15, PT, PT, R3, -0x1, RZ, P2, !PT ;  /* 0xffffffff030f7810 */ /* 0x000fe400017fe4ff */
[----:B------:R-:W-:-:S02]  /*1cf0*/  IADD3 R12, P1, PT, R12, R7, RZ ;  /* 0x000000070c0c7210 */ /* 0x000fc40007f3e0ff */
[----:B------:R-:W-:Y:S02]  /*1d00*/  ISETP.GT.U32.AND.EX P0, PT, R8, R15, PT, P0 ;  /* 0x0000000f0800720c */ /* 0x000fe40003f04100 */
[----:B------:R-:W-:Y:S01]  /*1d10*/  IADD3 R4, PT, PT, -R11, R2, R4 ;  /* 0x000000020b047210 */ /* 0x000fe20007ffe104 */
[--C-:B------:R-:W-:Y:S01]  /*1d20*/  IMAD.X R5, RZ, RZ, R8.reuse, P1 ;  /* 0x000000ffff057224 */ /* 0x100fe200008e0608 */
[----:B0-----:R-:W-:Y:S01]  /*1d30*/  LEA R13, P2, R12, UR6, 0x2 ;  /* 0x000000060c0d7c11 */ /* 0x001fe2000f8410ff */
[----:B------:R-:W-:Y:S02]  /*1d40*/  IMAD.MOV.U32 R11, RZ, RZ, R7 ;  /* 0x000000ffff0b7224 */ /* 0x000fe400078e0007 */
[----:B------:R-:W-:Y:S01]  /*1d50*/  IMAD.IADD R9, R4, 0x1, -R9 ;  /* 0x0000000104097824 */ /* 0x000fe200078e0a09 */
[----:B------:R-:W-:Y:S02]  /*1d60*/  IADD3 R13, P1, PT, R13, 0x4000, RZ ;  /* 0x000040000d0d7810 */ /* 0x000fe40007f3e0ff */
[----:B------:R-:W-:Y:S01]  /*1d70*/  LEA.HI.X R18, R12, UR7, R5, 0x2, P2 ;  /* 0x000000070c127c11 */ /* 0x000fe200090f1405 */
[----:B------:R-:W-:-:S04]  /*1d80*/  IMAD.MOV.U32 R12, RZ, RZ, R8 ;  /* 0x000000ffff0c7224 */ /* 0x000fc800078e0008 */
[----:B------:R-:W-:Y:S01]  /*1d90*/  IMAD.X R18, RZ, RZ, R18, P1 ;  /* 0x000000ffff127224 */ /* 0x000fe200008e0612 */
[----:B------:R-:W-:Y:S06]  /*1da0*/  @P0 BRA `(.L_x_17) ;  /* 0x0000000000e80947 */ /* 0x000fec0003800000 */
[----:B------:R-:W0:Y:S01]  /*1db0*/  LDC R16, c[0x0][0x3c8] ;  /* 0x0000f200ff107b82 */ /* 0x000e220000000800 */
[----:B------:R-:W1:Y:S07]  /*1dc0*/  LDCU.64 UR6, c[0x0][0x380] ;  /* 0x00007000ff0677ac */ /* 0x000e6e0008000a00 */
[----:B------:R-:W2:Y:S02]  /*1dd0*/  LDC.64 R2, c[0x0][0x3c0] ;  /* 0x0000f000ff027b82 */ /* 0x000ea40000000a00 */
.L_x_18:
[----:B------:R-:W3:Y:S02]  /*1de0*/  S2R R4, SR_TID.X ;  /* 0x0000000000047919 */ /* 0x000ee40000002100 */
[----:B---3--:R-:W-:-:S05]  /*1df0*/  IADD3 R5, P0, PT, R4, R7, RZ ;  /* 0x0000000704057210 */ /* 0x008fca0007f1e0ff */
[----:B------:R-:W-:Y:S01]  /*1e00*/  IMAD.X R20, RZ, RZ, R8, P0 ;  /* 0x000000ffff147224 */ /* 0x000fe200000e0608 */
[----:B-1----:R-:W-:-:S04]  /*1e10*/  LEA R4, P0, R5, UR6, 0x2 ;  /* 0x0000000605047c11 */ /* 0x002fc8000f8010ff */
[----:B------:R-:W-:-:S05]  /*1e20*/  LEA.HI.X R5, R5, UR7, R20, 0x2, P0 ;  /* 0x0000000705057c11 */ /* 0x000fca00080f1414 */
[----:B------:R-:W3:Y:S04]  /*1e30*/  LDG.E R24, desc[UR8][R4.64] ;  /* 0x0000000804187981 */ /* 0x000ee8000c1e1900 */
[----:B------:R-:W4:Y:S04]  /*1e40*/  LDG.E R20, desc[UR8][R4.64+0x800] ;  /* 0x0008000804147981 */ /* 0x000f28000c1e1900 */
[----:B------:R-:W5:Y:S04]  /*1e50*/  LDG.E R23, desc[UR8][R4.64+0x1000] ;  /* 0x0010000804177981 */ /* 0x000f68000c1e1900 */
[----:B------:R-:W2:Y:S04]  /*1e60*/  LDG.E R22, desc[UR8][R4.64+0x1800] ;  /* 0x0018000804167981 */ /* 0x000ea8000c1e1900 */
[----:B------:R-:W2:Y:S04]  /*1e70*/  LDG.E R21, desc[UR8][R4.64+0x2000] ;  /* 0x0020000804157981 */ /* 0x000ea8000c1e1900 */
[----:B------:R-:W2:Y:S04]  /*1e80*/  LDG.E R19, desc[UR8][R4.64+0x2800] ;  /* 0x0028000804137981 */ /* 0x000ea8000c1e1900 */
[----:B------:R1:W2:Y:S01]  /*1e90*/  LDG.E R17, desc[UR8][R4.64+0x3000] ;  /* 0x0030000804117981 */ /* 0x0002a2000c1e1900 */
[----:B---3--:R-:W-:-:S02]  /*1ea0*/  ISETP.NE.AND P0, PT, R24, RZ, PT ;  /* 0x000000ff1800720c */ /* 0x008fc40003f05270 */
[----:B----4-:R-:W-:Y:S01]  /*1eb0*/  ISETP.NE.AND P2, PT, R20, RZ, PT ;  /* 0x000000ff1400720c */ /* 0x010fe20003f45270 */
[----:B0-----:R-:W-:Y:S01]  /*1ec0*/  IMAD R20, R16, 0xe00, RZ ;  /* 0x00000e0010147824 */ /* 0x001fe200078e02ff */
[----:B------:R-:W-:Y:S02]  /*1ed0*/  SEL R24, RZ, 0x1, !P0 ;  /* 0x00000001ff187807 */ /* 0x000fe40004000000 */
[----:B-----5:R-:W-:Y:S02]  /*1ee0*/  ISETP.NE.AND P1, PT, R23, RZ, PT ;  /* 0x000000ff1700720c */ /* 0x020fe40003f25270 */
[----:B------:R-:W-:Y:S02]  /*1ef0*/  SEL R25, RZ, 0x1, !P2 ;  /* 0x00000001ff197807 */ /* 0x000fe40005000000 */
[----:B--2---:R-:W-:Y:S02]  /*1f00*/  ISETP.NE.AND P6, PT, R22, RZ, PT ;  /* 0x000000ff1600720c */ /* 0x004fe40003fc5270 */
[----:B------:R-:W-:-:S02]  /*1f10*/  IADD3 R6, P3, P4, R25, R6, R24 ;  /* 0x0000000619067210 */ /* 0x000fc40007c7e018 */
[----:B------:R-:W-:Y:S02]  /*1f20*/  ISETP.NE.AND P2, PT, R21, RZ, PT ;  /* 0x000000ff1500720c */ /* 0x000fe40003f45270 */
[----:B-1----:R-:W-:Y:S02]  /*1f30*/  SEL R4, RZ, 0x1, !P1 ;  /* 0x00000001ff047807 */ /* 0x002fe40004800000 */
[----:B------:R-:W-:Y:S02]  /*1f40*/  SEL R5, RZ, 0x1, !P6 ;  /* 0x00000001ff057807 */ /* 0x000fe40007000000 */
[----:B------:R-:W-:Y:S02]  /*1f50*/  IADD3 R23, P5, PT, -R7, R2, RZ ;  /* 0x0000000207177210 */ /* 0x000fe40007fbe1ff */
[----:B------:R-:W-:Y:S02]  /*1f60*/  ISETP.NE.AND P6, PT, R19, RZ, PT ;  /* 0x000000ff1300720c */ /* 0x000fe40003fc5270 */
[----:B------:R-:W-:-:S02]  /*1f70*/  SEL R19, RZ, 0x1, !P2 ;  /* 0x00000001ff137807 */ /* 0x000fc40005000000 */
[----:B------:R-:W-:Y:S01]  /*1f80*/  IADD3 R6, P1, P2, R5, R6, R4 ;  /* 0x0000000605067210 */ /* 0x000fe20007a3e004 */
[----:B------:R-:W-:Y:S01]  /*1f90*/  IMAD.X R4, R3, 0x1, ~R8, P5 ;  /* 0x0000000103047824 */ /* 0x000fe200028e0e08 */
[----:B------:R-:W-:Y:S02]  /*1fa0*/  SEL R5, RZ, 0x1, !P6 ;  /* 0x00000001ff057807 */ /* 0x000fe40007000000 */
[----:B------:R-:W-:Y:S02]  /*1fb0*/  ISETP.NE.AND P6, PT, R17, RZ, PT ;  /* 0x000000ff1100720c */ /* 0x000fe40003fc5270 */
[----:B------:R-:W-:Y:S02]  /*1fc0*/  ISETP.GE.U32.AND P0, PT, R23, R20, PT ;  /* 0x000000141700720c */ /* 0x000fe40003f06070 */
[----:B------:R-:W-:Y:S02]  /*1fd0*/  SHF.R.S32.HI R17, RZ, 0x1f, R20 ;  /* 0x0000001fff117819 */ /* 0x000fe40000011414 */
[----:B------:R-:W-:-:S02]  /*1fe0*/  IADD3.X R10, PT, PT, RZ, R10, RZ, P3, P4 ;  /* 0x0000000aff0a7210 */ /* 0x000fc40001fe84ff */
[----:B------:R-:W-:Y:S02]  /*1ff0*/  ISETP.GE.U32.AND.EX P0, PT, R4, R17, PT, P0 ;  /* 0x000000110400720c */ /* 0x000fe40003f06100 */
[----:B------:R-:W-:Y:S02]  /*2000*/  IADD3 R6, P4, P3, R5, R6, R19 ;  /* 0x0000000605067210 */ /* 0x000fe40007b9e013 */
[----:B------:R-:W-:Y:S02]  /*2010*/  SEL R5, RZ, 0x1, !P6 ;  /* 0x00000001ff057807 */ /* 0x000fe40007000000 */
[----:B------:R-:W-:Y:S02]  /*2020*/  IADD3.X R10, PT, PT, RZ, R10, RZ, P1, P2 ;  /* 0x0000000aff0a7210 */ /* 0x000fe40000fe44ff */
[----:B------:R-:W-:Y:S02]  /*2030*/  IADD3 R6, P1, PT, R6, R5, RZ ;  /* 0x0000000506067210 */ /* 0x000fe40007f3e0ff */
[----:B------:R-:W-:-:S02]  /*2040*/  IADD3 R11, P2, PT, R20, R11, RZ ;  /* 0x0000000b140b7210 */ /* 0x000fc40007f5e0ff */
[----:B------:R-:W-:-:S03]  /*2050*/  IADD3.X R10, PT, PT, RZ, R10, RZ, P4, P3 ;  /* 0x0000000aff0a7210 */ /* 0x000fc600027e64ff */
[----:B------:R-:W-:Y:S02]  /*2060*/  IMAD.X R12, R17, 0x1, R12, P2 ;  /* 0x00000001110c7824 */ /* 0x000fe400010e060c */
[----:B------:R-:W-:Y:S01]  /*2070*/  IMAD.X R10, RZ, RZ, R10, P1 ;  /* 0x000000ffff0a7224 */ /* 0x000fe200008e060a */
[----:B------:R-:W-:Y:S06]  /*2080*/  @!P0 BRA `(.L_x_16) ;  /* 0x0000000c00288947 */ /* 0x000fec0003800000 */
[C---:B------:R-:W-:Y:S01]  /*2090*/  IADD3 R7, P0, PT, R20.reuse, R7, RZ ;  /* 0x0000000714077210 */ /* 0x040fe20007f1e0ff */
[----:B------:R-:W-:Y:S01]  /*20a0*/  IMAD.MOV.U32 R4, RZ, RZ, R13 ;  /* 0x000000ffff047224 */ /* 0x000fe200078e000d */
[----:B------:R-:W-:Y:S01]  /*20b0*/  UIADD3 UR4, UPT, UPT, UR4, 0x1, URZ ;  /* 0x0000000104047890 */ /* 0x000fe2000fffe0ff */
[----:B------:R-:W-:Y:S02]  /*20c0*/  IMAD.MOV.U32 R5, RZ, RZ, R18 ;  /* 0x000000ffff057224 */ /* 0x000fe400078e0012 */
[----:B------:R-:W-:Y:S01]  /*20d0*/  IMAD.X R8, R17, 0x1, R8, P0 ;  /* 0x0000000111087824 */ /* 0x000fe200000e0608 */
[----:B------:R-:W-:Y:S01]  /*20e0*/  ISETP.GT.U32.AND P0, PT, R7, R14, PT ;  /* 0x0000000e0700720c */ /* 0x000fe20003f04070 */
[----:B------:R-:W-:-:S03]  /*20f0*/  IMAD.WIDE R4, R20, 0x4, R4 ;  /* 0x0000000414047825 */ /* 0x000fc600078e0204 */
[----:B------:R-:W-:Y:S01]  /*2100*/  ISETP.GT.U32.AND.EX P0, PT, R8, R15, PT, P0 ;  /* 0x0000000f0800720c */ /* 0x000fe20003f04100 */
[----:B------:R-:W-:Y:S02]  /*2110*/  IMAD.MOV.U32 R13, RZ, RZ, R4 ;  /* 0x000000ffff0d7224 */ /* 0x000fe400078e0004 */
[----:B------:R-:W-:Y:S02]  /*2120*/  IMAD.MOV.U32 R18, RZ, RZ, R5 ;  /* 0x000000ffff127224 */ /* 0x000fe400078e0005 */
[----:B------:R-:W-:-:S08]  /*2130*/  IMAD.IADD R9, R9, 0x1, -R20 ;  /* 0x0000000109097824 */ /* 0x000fd000078e0a14 */
[----:B------:R-:W-:Y:S05]  /*2140*/  @!P0 BRA `(.L_x_18) ;  /* 0xfffffffc00248947 */ /* 0x000fea000383ffff */
.L_x_17:
[----:B------:R-:W0:Y:S01]  /*2150*/  S2R R5, SR_TID.X ;  /* 0x0000000000057919 */ /* 0x000e220000002100 */
[----:B------:R-:W-:Y:S01]  /*2160*/  IMAD.IADD R4, R2, 0x1, -R7 ;  /* 0x0000000102047824 */ /* 0x000fe200078e0a07 */
[----:B------:R-:W-:Y:S01]  /*2170*/  ISETP.GE.U32.AND P1, PT, R7, R2, PT ;  /* 0x000000020700720c */ /* 0x000fe20003f26070 */
[----:B------:R-:W-:Y:S03]  /*2180*/  BSSY.RECONVERGENT B1, `(.L_x_16) ;  /* 0x00000ba000017945 */ /* 0x000fe60003800200 */
[----:B0-----:R-:W-:-:S04]  /*2190*/  ISETP.GE.AND P0, PT, R5, R4, PT ;  /* 0x000000040500720c */ /* 0x001fc80003f06270 */
[----:B------:R-:W-:-:S13]  /*21a0*/  ISETP.GE.U32.OR.EX P0, PT, R8, R3, P0, P1 ;  /* 0x000000030800720c */ /* 0x000fda0000706510 */
[----:B------:R-:W-:Y:S05]  /*21b0*/  @P0 BRA `(.L_x_19) ;  /* 0x0000000800d80947 */ /* 0x000fea0003800000 */
[----:B------:R-:W-:Y:S01]  /*21c0*/  IMAD R3, R0, 0xe00, RZ ;  /* 0x00000e0000037824 */ /* 0x000fe200078e02ff */
[----:B------:R-:W-:Y:S01]  /*21d0*/  LOP3.LUT R4, RZ, R5, RZ, 0x33, !PT ;  /* 0x00000005ff047212 */ /* 0x000fe200078e33ff */
[----:B------:R-:W-:Y:S01]  /*21e0*/  IMAD R16, R16, UR4, RZ ;  /* 0x0000000410107c24 */ /* 0x000fe2000f8e02ff */
[----:B------:R-:W-:Y:S01]  /*21f0*/  BSSY.RECONVERGENT B2, `(.L_x_20) ;  /* 0x0000056000027945 */ /* 0x000fe20003800200 */
[----:B------:R-:W-:-:S05]  /*2200*/  IMAD.IADD R3, R3, 0x1, R20 ;  /* 0x0000000103037824 */ /* 0x000fca00078e0214 */
[----:B------:R-:W-:Y:S01]  /*2210*/  IADD3 R3, PT, PT, -R3, R2, R4 ;  /* 0x0000000203037210 */ /* 0x000fe20007ffe104 */
[----:B------:R-:W-:-:S04]  /*2220*/  IMAD.MOV.U32 R4, RZ, RZ, R5 ;  /* 0x000000ffff047224 */ /* 0x000fc800078e0005 */
[----:B------:R-:W-:-:S05]  /*2230*/  IMAD R3, R16, -0xe00, R3 ;  /* 0xfffff20010037824 */ /* 0x000fca00078e0203 */
[C---:B------:R-:W-:Y:S02]  /*2240*/  ISETP.GE.U32.AND P1, PT, R3.reuse, 0x1e00, PT ;  /* 0x00001e000300780c */ /* 0x040fe40003f26070 */
[----:B------:R-:W-:-:S04]  /*2250*/  LEA.HI R24, R3, 0x1, RZ, 0x17 ;  /* 0x0000000103187811 */ /* 0x000fc800078fb8ff */
[----:B------:R-:W-:-:S04]  /*2260*/  LOP3.LUT R25, R24, 0xf, RZ, 0xc0, !PT ;  /* 0x0000000f18197812 */ /* 0x000fc800078ec0ff */
[----:B------:R-:W-:-:S03]  /*2270*/  ISETP.NE.AND P0, PT, R25, RZ, PT ;  /* 0x000000ff1900720c */ /* 0x000fc60003f05270 */
[----:B------:R-:W-:Y:S10]  /*2280*/  @!P1 BRA `(.L_x_21) ;  /* 0x0000000400309947 */ /* 0x000ff40003800000 */
[----:B------:R-:W-:Y:S01]  /*2290*/  LEA.HI R2, R9, 0x1, RZ, 0x17 ;  /* 0x0000000109027811 */ /* 0x000fe200078fb8ff */
[----:B------:R-:W-:-:S03]  /*22a0*/  IMAD.MOV.U32 R4, RZ, RZ, R5 ;  /* 0x000000ffff047224 */ /* 0x000fc600078e0005 */
[----:B------:R-:W-:-:S05]  /*22b0*/  LOP3.LUT R2, R2, 0xfffff0, RZ, 0xc0, !PT ;  /* 0x00fffff002027812 */ /* 0x000fca00078ec0ff */
[----:B------:R-:W-:-:S07]  /*22c0*/  IMAD.MOV R5, RZ, RZ, -R2 ;  /* 0x000000ffff057224 */ /* 0x000fce00078e0a02 */
.L_x_22:
[----:B------:R-:W-:Y:S02]  /*22d0*/  IMAD.MOV.U32 R2, RZ, RZ, R13 ;  /* 0x000000ffff027224 */ /* 0x000fe400078e000d */
[----:B------:R-:W-:-:S05]  /*22e0*/  IMAD.MOV.U32 R3, RZ, RZ, R18 ;  /* 0x000000ffff037224 */ /* 0x000fca00078e0012 */
        /* <DEDUP_REMOVED lines=11> */
[----:B--2---:R-:W-:-:S02]  /*23a0*/  ISETP.NE.AND P1, PT, R16, RZ, PT ;  /* 0x000000ff1000720c */ /* 0x004fc40003f25270 */
[----:B---3--:R-:W-:Y:S02]  /*23b0*/  ISETP.NE.AND P2, PT, R13, RZ, PT ;  /* 0x000000ff0d00720c */ /* 0x008fe40003f45270 */
[----:B------:R-:W-:Y:S02]  /*23c0*/  SEL R16, RZ, 0x1, !P1 ;  /* 0x00000001ff107807 */ /* 0x000fe40004800000 */
[----:B------:R-:W-:Y:S02]  /*23d0*/  SEL R13, RZ, 0x1, !P2 ;  /* 0x00000001ff0d7807 */ /* 0x000fe40005000000 */
[----:B----4-:R-:W-:Y:S02]  /*23e0*/  ISETP.NE.AND P1, PT, R14, RZ, PT ;  /* 0x000000ff0e00720c */ /* 0x010fe40003f25270 */
[----:B------:R-:W-:Y:S01]  /*23f0*/  IADD3 R6, P6, P5, R13, R6, R16 ;  /* 0x000000060d067210 */ /* 0x000fe20007dde010 */
[----:B------:R-:W2:Y:S01]  /*2400*/  LDG.E R14, desc[UR8][R2.64+0x2800] ;  /* 0x00280008020e7981 */ /* 0x000ea2000c1e1900 */
[----:B-----5:R-:W-:-:S03]  /*2410*/  ISETP.NE.AND P2, PT, R15, RZ, PT ;  /* 0x000000ff0f00720c */ /* 0x020fc60003f45270 */
[----:B------:R-:W3:Y:S01]  /*2420*/  LDG.E R16, desc[UR8][R2.64+0x1800] ;  /* 0x0018000802107981 */ /* 0x000ee2000c1e1900 */
[----:B------:R-:W-:Y:S02]  /*2430*/  SEL R13, RZ, 0x1, !P1 ;  /* 0x00000001ff0d7807 */ /* 0x000fe40004800000 */
[----:B------:R-:W-:Y:S01]  /*2440*/  SEL R26, RZ, 0x1, !P2 ;  /* 0x00000001ff1a7807 */ /* 0x000fe20005000000 */
[----:B------:R-:W4:Y:S03]  /*2450*/  LDG.E R15, desc[UR8][R2.64+0x2000] ;  /* 0x00200008020f7981 */ /* 0x000f26000c1e1900 */
[----:B------:R-:W-:Y:S02]  /*2460*/  IADD3 R26, P2, P1, R26, R6, R13 ;  /* 0x000000061a1a7210 */ /* 0x000fe4000795e00d */
[----:B------:R-:W5:Y:S04]  /*2470*/  LDG.E R6, desc[UR8][R2.64+0x3800] ;  /* 0x0038000802067981 */ /* 0x000f68000c1e1900 */
[----:B------:R-:W5:Y:S01]  /*2480*/  LDG.E R13, desc[UR8][R2.64+0x3000] ;  /* 0x00300008020d7981 */ /* 0x000f62000c1e1900 */
[----:B------:R-:W-:-:S02]  /*2490*/  ISETP.NE.AND P3, PT, R22, RZ, PT ;  /* 0x000000ff1600720c */ /* 0x000fc40003f65270 */
[----:B------:R-:W-:Y:S02]  /*24a0*/  ISETP.NE.AND P4, PT, R23, RZ, PT ;  /* 0x000000ff1700720c */ /* 0x000fe40003f85270 */
[----:B------:R-:W-:Y:S02]  /*24b0*/  SEL R22, RZ, 0x1, !P3 ;  /* 0x00000001ff167807 */ /* 0x000fe40005800000 */
[----:B------:R-:W-:Y:S02]  /*24c0*/  ISETP.NE.AND P3, PT, R21, RZ, PT ;  /* 0x000000ff1500720c */ /* 0x000fe40003f65270 */
[----:B------:R-:W-:Y:S02]  /*24d0*/  SEL R21, RZ, 0x1, !P4 ;  /* 0x00000001ff157807 */ /* 0x000fe40006000000 */
[----:B------:R-:W-:Y:S02]  /*24e0*/  ISETP.NE.AND P4, PT, R20, RZ, PT ;  /* 0x000000ff1400720c */ /* 0x000fe40003f85270 */
[----:B------:R-:W-:-:S02]  /*24f0*/  IADD3.X R23, PT, PT, RZ, R10, RZ, P6, P5 ;  /* 0x0000000aff177210 */ /* 0x000fc400037ea4ff */
[----:B------:R-:W-:Y:S02]  /*2500*/  IADD3 R20, P5, P6, R21, R26, R22 ;  /* 0x0000001a15147210 */ /* 0x000fe40007ebe016 */
[----:B------:R-:W-:Y:S02]  /*2510*/  SEL R21, RZ, 0x1, !P3 ;  /* 0x00000001ff157807 */ /* 0x000fe40005800000 */
[----:B------:R-:W-:Y:S02]  /*2520*/  SEL R10, RZ, 0x1, !P4 ;  /* 0x00000001ff0a7807 */ /* 0x000fe40006000000 */
[----:B------:R-:W-:Y:S02]  /*2530*/  ISETP.NE.AND P3, PT, R18, RZ, PT ;  /* 0x000000ff1200720c */ /* 0x000fe40003f65270 */
[----:B------:R-:W-:Y:S02]  /*2540*/  ISETP.NE.AND P4, PT, R19, RZ, PT ;  /* 0x000000ff1300720c */ /* 0x000fe40003f85270 */
[----:B------:R-:W-:-:S02]  /*2550*/  IADD3.X R22, PT, PT, RZ, R23, RZ, P2, P1 ;  /* 0x00000017ff167210 */ /* 0x000fc400017e24ff */
[----:B------:R-:W-:Y:S02]  /*2560*/  IADD3 R18, P2, P1, R10, R20, R21 ;  /* 0x000000140a127210 */ /* 0x000fe4000795e015 */
[----:B------:R-:W-:Y:S02]  /*2570*/  SEL R19, RZ, 0x1, !P3 ;  /* 0x00000001ff137807 */ /* 0x000fe40005800000 */
[----:B------:R-:W-:Y:S02]  /*2580*/  SEL R10, RZ, 0x1, !P4 ;  /* 0x00000001ff0a7807 */ /* 0x000fe40006000000 */
[----:B------:R-:W-:Y:S02]  /*2590*/  IADD3.X R20, PT, PT, RZ, R22, RZ, P5, P6 ;  /* 0x00000016ff147210 */ /* 0x000fe40002fec4ff */
[----:B------:R-:W-:Y:S01]  /*25a0*/  ISETP.NE.AND P4, PT, R17, RZ, PT ;  /* 0x000000ff1100720c */ /* 0x000fe20003f85270 */
[----:B------:R-:W-:-:S03]  /*25b0*/  VIADD R5, R5, 0x10 ;  /* 0x0000001005057836 */ /* 0x000fc60000000000 */
[----:B------:R-:W-:Y:S01]  /*25c0*/  SEL R17, RZ, 0x1, !P4 ;  /* 0x00000001ff117807 */ /* 0x000fe20006000000 */
[----:B------:R-:W-:Y:S01]  /*25d0*/  VIADD R4, R4, 0x2000 ;  /* 0x0000200004047836 */ /* 0x000fe20000000000 */
[----:B---3--:R-:W-:Y:S02]  /*25e0*/  ISETP.NE.AND P3, PT, R16, RZ, PT ;  /* 0x000000ff1000720c */ /* 0x008fe40003f65270 */
[----:B------:R-:W-:Y:S02]  /*25f0*/  IADD3 R16, P5, P6, R10, R18, R19 ;  /* 0x000000120a107210 */ /* 0x000fe40007ebe013 */
[----:B------:R-:W-:Y:S02]  /*2600*/  SEL R10, RZ, 0x1, !P3 ;  /* 0x00000001ff0a7807 */ /* 0x000fe40005800000 */
[----:B----4-:R-:W-:Y:S02]  /*2610*/  ISETP.NE.AND P3, PT, R15, RZ, PT ;  /* 0x000000ff0f00720c */ /* 0x010fe40003f65270 */
[----:B--2---:R-:W-:-:S02]  /*2620*/  ISETP.NE.AND P4, PT, R14, RZ, PT ;  /* 0x000000ff0e00720c */ /* 0x004fc40003f85270 */
[----:B------:R-:W-:Y:S02]  /*2630*/  SEL R15, RZ, 0x1, !P3 ;  /* 0x00000001ff0f7807 */ /* 0x000fe40005800000 */
[----:B-----5:R-:W-:Y:S02]  /*2640*/  ISETP.NE.AND P3, PT, R6, RZ, PT ;  /* 0x000000ff0600720c */ /* 0x020fe40003f65270 */
        /* <DEDUP_REMOVED lines=16> */
.L_x_21:
[----:B------:R-:W-:Y:S05]  /*2750*/  BSYNC.RECONVERGENT B2 ;  /* 0x0000000000027941 */ /* 0x000fea0003800200 */
.L_x_20:
[----:B------:R-:W-:Y:S05]  /*2760*/  @!P0 BRA `(.L_x_19) ;  /* 0x00000004006c8947 */ /* 0x000fea0003800000 */
[----:B------:R-:W-:Y:S01]  /*2770*/  ISETP.GE.U32.AND P1, PT, R25, 0x8, PT ;  /* 0x000000081900780c */ /* 0x000fe20003f26070 */
[----:B------:R-:W-:Y:S01]  /*2780*/  BSSY.RECONVERGENT B2, `(.L_x_23) ;  /* 0x0000029000027945 */ /* 0x000fe20003800200 */
[----:B------:R-:W-:-:S04]  /*2790*/  LOP3.LUT R19, R24, 0x7, RZ, 0xc0, !PT ;  /* 0x0000000718137812 */ /* 0x000fc800078ec0ff */
[----:B------:R-:W-:-:S07]  /*27a0*/  ISETP.NE.AND P0, PT, R19, RZ, PT ;  /* 0x000000ff1300720c */ /* 0x000fce0003f05270 */
[----:B------:R-:W-:Y:S06]  /*27b0*/  @!P1 BRA `(.L_x_24) ;  /* 0x0000000000949947 */ /* 0x000fec0003800000 */
[----:B------:R-:W-:-:S05]  /*27c0*/  IADD3 R3, P1, PT, R4, R7, RZ ;  /* 0x0000000704037210 */ /* 0x000fca0007f3e0ff */
[----:B------:R-:W-:Y:S01]  /*27d0*/  IMAD.X R14, RZ, RZ, R8, P1 ;  /* 0x000000ffff0e7224 */ /* 0x000fe200008e0608 */
[----:B------:R-:W-:-:S04]  /*27e0*/  LEA R2, P1, R3, UR6, 0x2 ;  /* 0x0000000603027c11 */ /* 0x000fc8000f8210ff */
        /* <DEDUP_REMOVED lines=34> */
.L_x_24:
[----:B------:R-:W-:Y:S05]  /*2a10*/  BSYNC.RECONVERGENT B2 ;  /* 0x0000000000027941 */ /* 0x000fea0003800200 */
.L_x_23:
[----:B------:R-:W-:Y:S05]  /*2a20*/  @!P0 BRA `(.L_x_19) ;  /* 0x0000000000bc8947 */ /* 0x000fea0003800000 */
[----:B------:R-:W-:Y:S01]  /*2a30*/  ISETP.GE.U32.AND P1, PT, R19, 0x4, PT ;  /* 0x000000041300780c */ /* 0x000fe20003f26070 */
[----:B------:R-:W-:Y:S01]  /*2a40*/  BSSY.RECONVERGENT B2, `(.L_x_25) ;  /* 0x0000018000027945 */ /* 0x000fe20003800200 */
[----:B------:R-:W-:-:S11]  /*2a50*/  LOP3.LUT P0, RZ, R24, 0x3, RZ, 0xc0, !PT ;  /* 0x0000000318ff7812 */ /* 0x000fd6000780c0ff */
[----:B------:R-:W-:Y:S05]  /*2a60*/  @!P1 BRA `(.L_x_26) ;  /* 0x0000000000549947 */ /* 0x000fea0003800000 */
[----:B------:R-:W-:-:S05]  /*2a70*/  IADD3 R3, P1, PT, R4, R7, RZ ;  /* 0x0000000704037210 */ /* 0x000fca0007f3e0ff */
[----:B------:R-:W-:Y:S01]  /*2a80*/  IMAD.X R8, RZ, RZ, R8, P1 ;  /* 0x000000ffff087224 */ /* 0x000fe200008e0608 */
[----:B------:R-:W-:-:S04]  /*2a90*/  LEA R2, P1, R3, UR6, 0x2 ;  /* 0x0000000603027c11 */ /* 0x000fc8000f8210ff */
        /* <DEDUP_REMOVED lines=18> */
.L_x_26:
[----:B------:R-:W-:Y:S05]  /*2bc0*/  BSYNC.RECONVERGENT B2 ;  /* 0x0000000000027941 */ /* 0x000fea0003800200 */
.L_x_25:
[----:B------:R-:W-:Y:S05]  /*2bd0*/  @!P0 BRA `(.L_x_19) ;  /* 0x0000000000508947 */ /* 0x000fea0003800000 */
[----:B------:R-:W-:Y:S02]  /*2be0*/  LOP3.LUT R2, R9, 0xffff, RZ, 0xc0, !PT ;  /* 0x0000ffff09027812 */ /* 0x000fe400078ec0ff */
[----:B------:R-:W-:Y:S02]  /*2bf0*/  IADD3 R4, P0, PT, R4, R11, RZ ;  /* 0x0000000b04047210 */ /* 0x000fe40007f1e0ff */
[----:B------:R-:W-:Y:S02]  /*2c00*/  LEA.HI R2, R2, 0x1, RZ, 0x17 ;  /* 0x0000000102027811 */ /* 0x000fe400078fb8ff */
[----:B------:R-:W-:Y:S01]  /*2c10*/  LEA R7, P1, R4, UR6, 0x2 ;  /* 0x0000000604077c11 */ /* 0x000fe2000f8210ff */
[----:B------:R-:W-:Y:S01]  /*2c20*/  IMAD.X R3, RZ, RZ, R12, P0 ;  /* 0x000000ffff037224 */ /* 0x000fe200000e060c */
[----:B------:R-:W-:-:S04]  /*2c30*/  LOP3.LUT R2, R2, 0x3, RZ, 0xc0, !PT ;  /* 0x0000000302027812 */ /* 0x000fc800078ec0ff */
[----:B------:R-:W-:Y:S01]  /*2c40*/  LEA.HI.X R8, R4, UR7, R3, 0x2, P1 ;  /* 0x0000000704087c11 */ /* 0x000fe200088f1403 */
[----:B------:R-:W-:-:S07]  /*2c50*/  IMAD.MOV R4, RZ, RZ, -R2 ;  /* 0x000000ffff047224 */ /* 0x000fce00078e0a02 */
.L_x_27:
[----:B------:R-:W-:Y:S02]  /*2c60*/  IMAD.MOV.U32 R2, RZ, RZ, R7 ;  /* 0x000000ffff027224 */ /* 0x000fe400078e0007 */
[----:B------:R-:W-:-:S05]  /*2c70*/  IMAD.MOV.U32 R3, RZ, RZ, R8 ;  /* 0x000000ffff037224 */ /* 0x000fca00078e0008 */
[----:B------:R-:W2:Y:S01]  /*2c80*/  LDG.E R2, desc[UR8][R2.64] ;  /* 0x0000000802027981 */ /* 0x000ea2000c1e1900 */
[----:B------:R-:W-:Y:S01]  /*2c90*/  VIADD R4, R4, 0x1 ;  /* 0x0000000104047836 */ /* 0x000fe20000000000 */
[----:B------:R-:W-:-:S05]  /*2ca0*/  IADD3 R7, P2, PT, R7, 0x800, RZ ;  /* 0x0000080007077810 */ /* 0x000fca0007f5e0ff */
[----:B------:R-:W-:Y:S01]  /*2cb0*/  IMAD.X R8, RZ, RZ, R8, P2 ;  /* 0x000000ffff087224 */ /* 0x000fe200010e0608 */
[----:B--2---:R-:W-:-:S04]  /*2cc0*/  ISETP.NE.AND P0, PT, R2, RZ, PT ;  /* 0x000000ff0200720c */ /* 0x004fc80003f05270 */
[----:B------:R-:W-:Y:S02]  /*2cd0*/  SEL R5, RZ, 0x1, !P0 ;  /* 0x00000001ff057807 */ /* 0x000fe40004000000 */
[----:B------:R-:W-:Y:S02]  /*2ce0*/  ISETP.NE.AND P0, PT, R4, RZ, PT ;  /* 0x000000ff0400720c */ /* 0x000fe40003f05270 */
[----:B------:R-:W-:-:S05]  /*2cf0*/  IADD3 R6, P1, PT, R6, R5, RZ ;  /* 0x0000000506067210 */ /* 0x000fca0007f3e0ff */
[----:B------:R-:W-:-:S06]  /*2d00*/  IMAD.X R10, RZ, RZ, R10, P1 ;  /* 0x000000ffff0a7224 */ /* 0x000fcc00008e060a */
[----:B------:R-:W-:Y:S05]  /*2d10*/  @P0 BRA `(.L_x_27) ;  /* 0xfffffffc00d00947 */ /* 0x000fea000383ffff */
.L_x_19:
[----:B------:R-:W-:Y:S05]  /*2d20*/  BSYNC.RECONVERGENT B1 ;  /* 0x0000000000017941 */ /* 0x000fea0003800200 */
.L_x_16:
[----:B------:R-:W0:Y:S01]  /*2d30*/  S2R R9, SR_LANEID ;  /* 0x0000000000097919 */ /* 0x000e220000000000 */
[----:B------:R-:W1:Y:S04]  /*2d40*/  SHFL.DOWN PT, R2, R6, 0x1, 0x1f ;  /* 0x08201f0006027f89 */ /* 0x000e6800000e0000 */
[----:B------:R-:W2:Y:S01]  /*2d50*/  SHFL.DOWN PT, R3, R10, 0x1, 0x1f ;  /* 0x08201f000a037f89 */ /* 0x000ea200000e0000 */
[C---:B0-----:R-:W-:Y:S02]  /*2d60*/  ISETP.GT.AND P1, PT, R9.reuse, 0x1e, PT ;  /* 0x0000001e0900780c */ /* 0x041fe40003f24270 */
[----:B------:R-:W-:Y:S02]  /*2d70*/  ISETP.NE.AND P2, PT, R9, RZ, PT ;  /* 0x000000ff0900720c */ /* 0x000fe40003f45270 */
[----:B-1----:R-:W-:-:S02]  /*2d80*/  SEL R7, R2, RZ, !P1 ;  /* 0x000000ff02077207 */ /* 0x002fc40004800000 */
[----:B--2---:R-:W-:Y:S02]  /*2d90*/  SEL R3, R3, RZ, !P1 ;  /* 0x000000ff03037207 */ /* 0x004fe40004800000 */
[----:B------:R-:W-:Y:S02]  /*2da0*/  IADD3 R7, P0, PT, R6, R7, RZ ;  /* 0x0000000706077210 */ /* 0x000fe40007f1e0ff */
[----:B------:R-:W-:-:S03]  /*2db0*/  ISETP.GT.AND P1, PT, R9, 0x1d, PT ;  /* 0x0000001d0900780c */ /* 0x000fc60003f24270 */
[----:B------:R-:W-:Y:S01]  /*2dc0*/  IMAD.X R8, R10, 0x1, R3, P0 ;  /* 0x000000010a087824 */ /* 0x000fe200000e0603 */
[----:B------:R-:W0:Y:S04]  /*2dd0*/  SHFL.DOWN PT, R2, R7, 0x2, 0x1f ;  /* 0x08401f0007027f89 */ /* 0x000e2800000e0000 */
[----:B------:R-:W1:Y:S01]  /*2de0*/  SHFL.DOWN PT, R3, R8, 0x2, 0x1f ;  /* 0x08401f0008037f89 */ /* 0x000e6200000e0000 */
[----:B------:R-:W2:Y:S01]  /*2df0*/  S2R R10, SR_TID.X ;  /* 0x00000000000a7919 */ /* 0x000ea20000002100 */
[----:B0-----:R-:W-:-:S04]  /*2e00*/  SEL R2, R2, RZ, !P1 ;  /* 0x000000ff02027207 */ /* 0x001fc80004800000 */
[----:B------:R-:W-:Y:S02]  /*2e10*/  IADD3 R5, P0, PT, R2, R7, RZ ;  /* 0x0000000702057210 */ /* 0x000fe40007f1e0ff */
[----:B-1----:R-:W-:Y:S02]  /*2e20*/  SEL R3, R3, RZ, !P1 ;  /* 0x000000ff03037207 */ /* 0x002fe40004800000 */
[----:B------:R-:W-:Y:S01]  /*2e30*/  ISETP.GT.AND P1, PT, R9, 0x1b, PT ;  /* 0x0000001b0900780c */ /* 0x000fe20003f24270 */
[----:B------:R-:W0:Y:S02]  /*2e40*/  SHFL.DOWN PT, R2, R5, 0x4, 0x1f ;  /* 0x08801f0005027f89 */ /* 0x000e2400000e0000 */
[----:B------:R-:W-:Y:S02]  /*2e50*/  IMAD.X R4, R3, 0x1, R8, P0 ;  /* 0x0000000103047824 */ /* 0x000fe400000e0608 */
[----:B------:R-:W1:Y:S03]  /*2e60*/  @!P2 S2R R8, SR_CgaCtaId ;  /* 0x000000000008a919 */ /* 0x000e660000008800 */
[----:B------:R-:W3:Y:S01]  /*2e70*/  SHFL.DOWN PT, R3, R4, 0x4, 0x1f ;  /* 0x08801f0004037f89 */ /* 0x000ee200000e0000 */
[----:B0-----:R-:W-:-:S04]  /*2e80*/  SEL R2, R2, RZ, !P1 ;  /* 0x000000ff02027207 */ /* 0x001fc80004800000 */
[----:B------:R-:W-:Y:S02]  /*2e90*/  IADD3 R7, P0, PT, R2, R5, RZ ;  /* 0x0000000502077210 */ /* 0x000fe40007f1e0ff */
[----:B---3--:R-:W-:-:S03]  /*2ea0*/  SEL R3, R3, RZ, !P1 ;  /* 0x000000ff03037207 */ /* 0x008fc60004800000 */
[----:B------:R-:W0:Y:S01]  /*2eb0*/  SHFL.DOWN PT, R2, R7, 0x8, 0x1f ;  /* 0x09001f0007027f89 */ /* 0x000e2200000e0000 */
[----:B------:R-:W-:Y:S01]  /*2ec0*/  ISETP.GT.AND P1, PT, R9, 0x17, PT ;  /* 0x000000170900780c */ /* 0x000fe20003f24270 */
[----:B------:R-:W-:-:S05]  /*2ed0*/  IMAD.X R6, R3, 0x1, R4, P0 ;  /* 0x0000000103067824 */ /* 0x000fca00000e0604 */
[----:B------:R-:W3:Y:S01]  /*2ee0*/  SHFL.DOWN PT, R3, R6, 0x8, 0x1f ;  /* 0x09001f0006037f89 */ /* 0x000ee200000e0000 */
[----:B0-----:R-:W-:-:S04]  /*2ef0*/  SEL R2, R2, RZ, !P1 ;  /* 0x000000ff02027207 */ /* 0x001fc80004800000 */
[----:B------:R-:W-:Y:S02]  /*2f00*/  IADD3 R5, P0, PT, R2, R7, RZ ;  /* 0x0000000702057210 */ /* 0x000fe40007f1e0ff */
[----:B------:R-:W-:Y:S02]  /*2f10*/  @!P2 MOV R7, 0x400 ;  /* 0x000004000007a802 */ /* 0x000fe40000000f00 */
[----:B---3--:R-:W-:Y:S01]  /*2f20*/  SEL R3, R3, RZ, !P1 ;  /* 0x000000ff03037207 */ /* 0x008fe20004800000 */
[----:B------:R-:W0:Y:S01]  /*2f30*/  SHFL.DOWN PT, R2, R5, 0x10, 0x1f ;  /* 0x0a001f0005027f89 */ /* 0x000e2200000e0000 */
[----:B------:R-:W-:Y:S02]  /*2f40*/  ISETP.GT.AND P1, PT, R9, 0xf, PT ;  /* 0x0000000f0900780c */ /* 0x000fe40003f24270 */
[----:B-1----:R-:W-:Y:S01]  /*2f50*/  @!P2 LEA R7, R8, R7, 0x18 ;  /* 0x000000070807a211 */ /* 0x002fe200078ec0ff */
[----:B------:R-:W-:Y:S01]  /*2f60*/  IMAD.X R4, R3, 0x1, R6, P0 ;  /* 0x0000000103047824 */ /* 0x000fe200000e0606 */
[----:B--2---:R-:W-:-:S04]  /*2f70*/  @!P2 SHF.R.U32.HI R6, RZ, 0x2, R10 ;  /* 0x00000002ff06a819 */ /* 0x004fc8000001160a */
[----:B------:R-:W1:Y:S01]  /*2f80*/  SHFL.DOWN PT, R3, R4, 0x10, 0x1f ;  /* 0x0a001f0004037f89 */ /* 0x000e6200000e0000 */
[----:B------:R-:W-:-:S05]  /*2f90*/  @!P2 LOP3.LUT R6, R6, 0xf8, RZ, 0xc0, !PT ;  /* 0x000000f80606a812 */ /* 0x000fca00078ec0ff */
[----:B------:R-:W-:Y:S01]  /*2fa0*/  @!P2 IMAD.IADD R7, R6, 0x1, R7 ;  /* 0x000000010607a824 */ /* 0x000fe200078e0207 */
[----:B0-----:R-:W-:-:S04]  /*2fb0*/  SEL R2, R2, RZ, !P1 ;  /* 0x000000ff02027207 */ /* 0x001fc80004800000 */
[----:B------:R-:W-:Y:S02]  /*2fc0*/  IADD3 R2, P0, PT, R2, R5, RZ ;  /* 0x0000000502027210 */ /* 0x000fe40007f1e0ff */
[----:B-1----:R-:W-:-:S05]  /*2fd0*/  SEL R3, R3, RZ, !P1 ;  /* 0x000000ff03037207 */ /* 0x002fca0004800000 */
[----:B------:R-:W-:Y:S01]  /*2fe0*/  IMAD.X R3, R3, 0x1, R4, P0 ;  /* 0x0000000103037824 */ /* 0x000fe200000e0604 */
[----:B------:R-:W-:-:S04]  /*2ff0*/  ISETP.NE.AND P0, PT, R10, RZ, PT ;  /* 0x000000ff0a00720c */ /* 0x000fc80003f05270 */
[----:B------:R0:W-:Y:S01]  /*3000*/  @!P2 STS.64 [R7+0x10], R2 ;  /* 0x000010020700a388 */ /* 0x0001e20000000a00 */
[----:B------:R-:W-:Y:S08]  /*3010*/  BAR.SYNC.DEFER_BLOCKING 0x0 ;  /* 0x0000000000007b1d */ /* 0x000ff00000010000 */
[----:B------:R-:W-:Y:S05]  /*3020*/  @P0 BRA `(.L_x_15) ;  /* 0x00000000006c0947 */ /* 0x000fea0003800000 */
[----:B------:R-:W1:Y:S01]  /*3030*/  S2UR UR5, SR_CgaCtaId ;  /* 0x00000000000579c3 */ /* 0x000e620000008800 */
[----:B------:R-:W-:Y:S02]  /*3040*/  UMOV UR4, 0x400 ;  /* 0x0000040000047882 */ /* 0x000fe40000000000 */
[----:B-1----:R-:W-:-:S09]  /*3050*/  ULEA UR4, UR5, UR4, 0x18 ;  /* 0x0000000405047291 */ /* 0x002fd2000f8ec0ff */
[----:B------:R-:W-:Y:S04]  /*3060*/  LDS.64 R8, [UR4+0x18] ;  /* 0x00001804ff087984 */ /* 0x000fe80008000a00 */
[----:B------:R-:W1:Y:S04]  /*3070*/  LDS.128 R24, [UR4+0x20] ;  /* 0x00002004ff187984 */ /* 0x000e680008000c00 */
[----:B0-----:R-:W0:Y:S04]  /*3080*/  LDS.128 R4, [UR4+0x30] ;  /* 0x00003004ff047984 */ /* 0x001e280008000c00 */
[----:B------:R-:W2:Y:S04]  /*3090*/  LDS.128 R20, [UR4+0x40] ;  /* 0x00004004ff147984 */ /* 0x000ea80008000c00 */
[----:B------:R-:W3:Y:S04]  /*30a0*/  LDS.128 R16, [UR4+0x50] ;  /* 0x00005004ff107984 */ /* 0x000ee80008000c00 */
[----:B------:R-:W4:Y:S01]  /*30b0*/  LDS.128 R12, [UR4+0x60] ;  /* 0x00006004ff0c7984 */ /* 0x000f220008000c00 */
[----:B-1----:R-:W-:-:S04]  /*30c0*/  IADD3 R11, P1, P2, R24, R8, R2 ;  /* 0x00000008180b7210 */ /* 0x002fc80007a3e002 */
[----:B------:R-:W-:Y:S02]  /*30d0*/  IADD3.X R25, PT, PT, R25, R9, R3, P1, P2 ;  /* 0x0000000919197210 */ /* 0x000fe40000fe4403 */
[----:B0-----:R-:W-:Y:S02]  /*30e0*/  IADD3 R3, P1, P2, R4, R11, R26 ;  /* 0x0000000b04037210 */ /* 0x001fe40007a3e01a */
        /* <DEDUP_REMOVED lines=14> */
[----:B------:R-:W-:-:S07]  /*31d0*/  IMAD.X R3, R3, 0x1, R27, P3 ;  /* 0x0000000103037824 */ /* 0x000fce00018e061b */
.L_x_15:
[----:B------:R-:W-:Y:S05]  /*31e0*/  BSYNC.RECONVERGENT B0 ;  /* 0x0000000000007941 */ /* 0x000fea0003800200 */
.L_x_0:
[----:B------:R-:W-:Y:S05]  /*31f0*/  @P0 EXIT ;  /* 0x000000000000094d */ /* 0x000fea0003800000 */
[----:B--2---:R-:W2:Y:S02]  /*3200*/  LDC.64 R4, c[0x0][0x390] ;  /* 0x0000e400ff047b82 */ /* 0x004ea40000000a00 */
[----:B--2---:R-:W-:-:S05]  /*3210*/  IMAD.WIDE.U32 R4, R0, 0x8, R4 ;  /* 0x0000000800047825 */ /* 0x004fca00078e0004 */
[----:B------:R-:W-:Y:S01]  /*3220*/  STG.E.64 desc[UR8][R4.64], R2 ;  /* 0x0000000204007986 */ /* 0x000fe2000c101b08 */
[----:B------:R-:W-:Y:S05]  /*3230*/  EXIT ;  /* 0x000000000000794d */ /* 0x000fea0003800000 */
.L_x_28:
[----:B------:R-:W-:-:S00]  /*3240*/  BRA `(.L_x_28) ;  /* 0xfffffffc00fc7947 */ /* 0x000fc0000383ffff */
[----:B------:R-:W-:-:S00]  /*3250*/  NOP ;  /* 0x0000000000007918 */ /* 0x000fc00000000000 */
        /* <DEDUP_REMOVED lines=10> */
.L_x_678:


//--------------------- .text._ZN3cub18CUB_300001_SM_10006detail6reduce28DeviceReduceSingleTileKernelINS2_10policy_hubIlyN4cuda3std3__44plusIlEEE10Policy1000EN6thrust24THRUST_300001_SM_1000_NS18transform_iteratorI8not_zeroNSD_6detail15normal_iteratorINSD_10device_ptrIiEEEEllEEPlyS9_llNS7_10__identityEEEvT0_T1_T2_T3_T4_T6_ --------------------------
	.section	.text._ZN3cub18CUB_300001_SM_10006detail6reduce28DeviceReduceSingleTileKernelINS2_10policy_hubIlyN4cuda3std3__44plusIlEEE10Policy1000EN6thrust24THRUST_300001_SM_1000_NS18transform_iteratorI8not_zeroNSD_6detail15normal_iteratorINSD_10device_ptrIiEEEEllEEPlyS9_llNS7_10__identityEEEvT0_T1_T2_T3_T4_T6_,"ax",@progbits
	.align	128
        .global         _ZN3cub18CUB_300001_SM_10006detail6reduce28DeviceReduceSingleTileKernelINS2_10policy_hubIlyN4cuda3std3__44plusIlEEE10Policy1000EN6thrust24THRUST_300001_SM_1000_NS18transform_iteratorI8not_zeroNSD_6detail15normal_iteratorINSD_10device_ptrIiEEEEllEEPlyS9_llNS7_10__identityEEEvT0_T1_T2_T3_T4_T6_
        .type           _ZN3cub18CUB_300001_SM_10006detail6reduce28DeviceReduceSingleTileKernelINS2_10policy_hubIlyN4cuda3std3__44plusIlEEE10Policy1000EN6thrust24THRUST_300001_SM_1000_NS18transform_iteratorI8not_zeroNSD_6detail15normal_iteratorINSD_10device_ptrIiEEEEllEEPlyS9_llNS7_10__identityEEEvT0_T1_T2_T3_T4_T6_,@function
        .size           _ZN3cub18CUB_300001_SM_10006detail6reduce28DeviceReduceSingleTileKernelINS2_10policy_hubIlyN4cuda3std3__44plusIlEEE10Policy1000EN6thrust24THRUST_300001_SM_1000_NS18transform_iteratorI8not_zeroNSD_6detail15normal_iteratorINSD_10device_ptrIiEEEEllEEPlyS9_llNS7_10__identityEEEvT0_T1_T2_T3_T4_T6_,(.L_x_679 - _ZN3cub18CUB_300001_SM_10006detail6reduce28DeviceReduceSingleTileKernelINS2_10policy_hubIlyN4cuda3std3__44plusIlEEE10Policy1000EN6thrust24THRUST_300001_SM_1000_NS18transform_iteratorI8not_zeroNSD_6detail15normal_iteratorINSD_10device_ptrIiEEEEllEEPlyS9_llNS7_10__identityEEEvT0_T1_T2_T3_T4_T6_)
        .other          _ZN3cub18CUB_300001_SM_10006detail6reduce28DeviceReduceSingleTileKernelINS2_10policy_hubIlyN4cuda3std3__44plusIlEEE10Policy1000EN6thrust24THRUST_300001_SM_1000_NS18transform_iteratorI8not_zeroNSD_6detail15normal_iteratorINSD_10device_ptrIiEEEEllEEPlyS9_llNS7_10__identityEEEvT0_T1_T2_T3_T4_T6_,@"STO_CUDA_ENTRY STV_DEFAULT"
_ZN3cub18CUB_300001_SM_10006detail6reduce28DeviceReduceSingleTileKernelINS2_10policy_hubIlyN4cuda3std3__44plusIlEEE10Policy1000EN6thrust24THRUST_300001_SM_1000_NS18transform_iteratorI8not_zeroNSD_6detail15normal_iteratorINSD_10device_ptrIiEEEEllEEPlyS9_llNS7_10__identityEEEvT0_T1_T2_T3_T4_T6_:
.text._ZN3cub18CUB_300001_SM_10006detail6reduce28DeviceReduceSingleTileKernelINS2_10policy_hubIlyN4cuda3std3__44plusIlEEE10Policy1000EN6thrust24THRUST_300001_SM_1000_NS18transform_iteratorI8not_zeroNSD_6detail15normal_iteratorINSD_10device_ptrIiEEEEllEEPlyS9_llNS7_10__identityEEEvT0_T1_T2_T3_T4_T6_:
[----:B------:R-:W-:Y:S01]  /*0000*/  LDC R1, c[0x0][0x37c] ;  /* 0x0000df00ff017b82 */ /* 0x000fe20000000800 */
[----:B------:R-:W0:Y:S01]  /*0010*/  LDCU.64 UR4, c[0x0][0x398] ;  /* 0x00007300ff0477ac */ /* 0x000e220008000a00 */
[----:B------:R-:W1:Y:S01]  /*0020*/  LDCU.64 UR6, c[0x0][0x358] ;  /* 0x00006b00ff0677ac */ /* 0x000e620008000a00 */
[----:B0-----:R-:W-:Y:S02]  /*0030*/  IMAD.U32 R16, RZ, RZ, UR4 ;  /* 0x00000004ff107e24 */ /* 0x001fe4000f8e00ff */
[----:B------:R-:W-:-:S03]  /*0040*/  IMAD.U32 R0, RZ, RZ, UR5 ;  /* 0x00000005ff007e24 */ /* 0x000fc6000f8e00ff */
[----:B------:R-:W-:-:S04]  /*0050*/  ISETP.NE.U32.AND P0, PT, R16, RZ, PT ;  /* 0x000000ff1000720c */ /* 0x000fc80003f05070 */
[----:B------:R-:W-:-:S13]  /*0060*/  ISETP.NE.AND.EX P0, PT, R0, RZ, PT, P0 ;  /* 0x000000ff0000720c */ /* 0x000fda0003f05300 */
[----:B-1----:R-:W-:Y:S05]  /*0070*/  @P0 BRA `(.L_x_29) ;  /* 0x00000000001c0947 */ /* 0x002fea0003800000 */
[----:B------:R-:W0:Y:S02]  /*0080*/  S2R R0, SR_TID.X ;  /* 0x0000000000007919 */ /* 0x000e240000002100 */
[----:B0-----:R-:W-:-:S13]  /*0090*/  ISETP.NE.AND P0, PT, R0, RZ, PT ;  /* 0x000000ff0000720c */ /* 0x001fda0003f05270 */
[----:B------:R-:W-:Y:S05]  /*00a0*/  @P0 EXIT ;  /* 0x000000000000094d */ /* 0x000fea0003800000 */
[----:B------:R-:W0:Y:S08]  /*00b0*/  LDC.64 R2, c[0x0][0x390] ;  /* 0x0000e400ff027b82 */ /* 0x000e300000000a00 */
[----:B------:R-:W0:Y:S02]  /*00c0*/  LDC.64 R4, c[0x0][0x3a8] ;  /* 0x0000ea00ff047b82 */ /* 0x000e240000000a00 */
[----:B0-----:R-:W-:Y:S01]  /*00d0*/  STG.E.64 desc[UR6][R2.64], R4 ;  /* 0x0000000402007986 */ /* 0x001fe2000c101b06 */
[----:B------:R-:W-:Y:S05]  /*00e0*/  EXIT ;  /* 0x000000000000794d */ /* 0x000fea0003800000 */
.L_x_29:
[----:B------:R-:W-:Y:S01]  /*00f0*/  ISETP.GT.U32.AND P0, PT, R16, 0xdff, PT ;  /* 0x00000dff1000780c */ /* 0x000fe20003f04070 */
[----:B------:R-:W-:Y:S03]  /*0100*/  BSSY.RECONVERGENT B0, `(.L_x_30) ;  /* 0x00002f2000007945 */ /* 0x000fe60003800200 */
[----:B------:R-:W-:-:S13]  /*0110*/  ISETP.GT.U32.AND.EX P0, PT, R0, RZ, PT, P0 ;  /* 0x000000ff0000720c */ /* 0x000fda0003f04100 */
[----:B------:R-:W-:Y:S05]  /*0120*/  @P0 BRA `(.L_x_31) ;  /* 0x00000018005c0947 */ /* 0x000fea0003800000 */
[----:B------:R-:W0:Y:S01]  /*0130*/  S2R R5, SR_TID.X ;  /* 0x0000000000057919 */ /* 0x000e220000002100 */
[----:B------:R-:W-:Y:S01]  /*0140*/  BSSY.RECONVERGENT B1, `(.L_x_32) ;  /* 0x000000c000017945 */ /* 0x000fe20003800200 */
[----:B------:R-:W-:Y:S02]  /*0150*/  CS2R R2, SRZ ;  /* 0x0000000000027805 */ /* 0x000fe4000001ff00 */
[----:B0-----:R-:W-:Y:S01]  /*0160*/  ISETP.GE.U32.AND P0, PT, R5, R16, PT ;  /* 0x000000100500720c */ /* 0x001fe20003f06070 */
[----:B------:R-:W-:-:S12]  /*0170*/  IMAD.MOV.U32 R7, RZ, RZ, R5 ;  /* 0x000000ffff077224 */ /* 0x000fd800078e0005 */
[----:B------:R-:W-:Y:S05]  /*0180*/  @P0 BRA `(.L_x_33) ;  /* 0x00000000001c0947 */ /* 0x000fea0003800000 */
[----:B------:R-:W0:Y:S02]  /*0190*/  LDC.64 R8, c[0x0][0x380] ;  /* 0x0000e000ff087b82 */ /* 0x000e240000000a00 */
[----:B0-----:R-:W-:-:S06]  /*01a0*/  IMAD.WIDE.U32 R8, R5, 0x4, R8 ;  /* 0x0000000405087825 */ /* 0x001fcc00078e0008 */
[----:B------:R-:W2:Y:S01]  /*01b0*/  LDG.E R8, desc[UR6][R8.64] ;  /* 0x0000000608087981 */ /* 0x000ea2000c1e1900 */
[----:B------:R-:W-:Y:S02]  /*01c0*/  VIADD R7, R5, 0x200 ;  /* 0x0000020005077836 */ /* 0x000fe40000000000 */
[----:B------:R-:W-:Y:S01]  /*01d0*/  IMAD.MOV.U32 R3, RZ, RZ, RZ ;  /* 0x000000ffff037224 */ /* 0x000fe200078e00ff */
[----:B--2---:R-:W-:-:S04]  /*01e0*/  ISETP.NE.AND P0, PT, R8, RZ, PT ;  /* 0x000000ff0800720c */ /* 0x004fc80003f05270 */
[----:B------:R-:W-:-:S09]  /*01f0*/  SEL R2, RZ, 0x1, !P0 ;  /* 0x00000001ff027807 */ /* 0x000fd20004000000 */
.L_x_33:
[----:B------:R-:W-:Y:S05]  /*0200*/  BSYNC.RECONVERGENT B1 ;  /* 0x0000000000017941 */ /* 0x000fea0003800200 */
.L_x_32:
[----:B------:R-:W-:Y:S01]  /*0210*/  ISETP.GE.U32.AND P0, PT, R7, R16, PT ;  /* 0x000000100700720c */ /* 0x000fe20003f06070 */
[----:B------:R-:W-:-:S12]  /*0220*/  BSSY.RECONVERGENT B1, `(.L_x_34) ;  /* 0x00000a8000017945 */ /* 0x000fd80003800200 */
[----:B------:R-:W-:Y:S05]  /*0230*/  @P0 BRA `(.L_x_35) ;  /* 0x0000000800980947 */ /* 0x000fea0003800000 */
[----:B------:R-:W-:Y:S01]  /*0240*/  LOP3.LUT R9, RZ, R7, RZ, 0x33, !PT ;  /* 0x00000007ff097212 */ /* 0x000fe200078e33ff */
[----:B------:R-:W-:Y:S04]  /*0250*/  BSSY.RECONVERGENT B2, `(.L_x_36) ;  /* 0x0000053000027945 */ /* 0x000fe80003800200 */
[----:B------:R-:W-:-:S05]  /*0260*/  IMAD.IADD R9, R9, 0x1, R16 ;  /* 0x0000000109097824 */ /* 0x000fca00078e0210 */
[C---:B------:R-:W-:Y:S02]  /*0270*/  ISETP.GE.U32.AND P1, PT, R9.reuse, 0x1e00, PT ;  /* 0x00001e000900780c */ /* 0x040fe40003f26070 */
[----:B------:R-:W-:-:S04]  /*0280*/  LEA.HI R4, R9, 0x1, RZ, 0x17 ;  /* 0x0000000109047811 */ /* 0x000fc800078fb8ff */
[----:B------:R-:W-:-:S04]  /*0290*/  LOP3.LUT R26, R4, 0xf, RZ, 0xc0, !PT ;  /* 0x0000000f041a7812 */ /* 0x000fc800078ec0ff */
[----:B------:R-:W-:-:S03]  /*02a0*/  ISETP.NE.AND P0, PT, R26, RZ, PT ;  /* 0x000000ff1a00720c */ /* 0x000fc60003f05270 */
[----:B------:R-:W-:Y:S10]  /*02b0*/  @!P1 BRA `(.L_x_37) ;  /* 0x0000000400309947 */ /* 0x000ff40003800000 */
[----:B------:R-:W0:Y:S01]  /*02c0*/  LDC.64 R8, c[0x0][0x380] ;  /* 0x0000e000ff087b82 */ /* 0x000e220000000a00 */
[----:B------:R-:W-:-:S05]  /*02d0*/  LOP3.LUT R6, R4, 0xfffff0, RZ, 0xc0, !PT ;  /* 0x00fffff004067812 */ /* 0x000fca00078ec0ff */
[----:B------:R-:W-:Y:S02]  /*02e0*/  IMAD.MOV R6, RZ, RZ, -R6 ;  /* 0x000000ffff067224 */ /* 0x000fe400078e0a06 */
[----:B0-----:R-:W-:-:S03]  /*02f0*/  IMAD.WIDE.U32 R8, R7, 0x4, R8 ;  /* 0x0000000407087825 */ /* 0x001fc600078e0008 */
[----:B------:R-:W-:-:S05]  /*0300*/  IADD3 R8, P1, PT, R8, 0x4000, RZ ;  /* 0x0000400008087810 */ /* 0x000fca0007f3e0ff */
[----:B------:R-:W-:-:S08]  /*0310*/  IMAD.X R9, RZ, RZ, R9, P1 ;  /* 0x000000ffff097224 */ /* 0x000fd000008e0609 */
.L_x_38:
        /* <DEDUP_REMOVED lines=16> */
[----:B------:R-:W-:-:S02]  /*0420*/  VIADD R6, R6, 0x10 ;  /* 0x0000001006067836 */ /* 0x000fc40000000000 */
[----:B------:R-:W-:Y:S01]  /*0430*/  VIADD R7, R7, 0x2000 ;  /* 0x0000200007077836 */ /* 0x000fe20000000000 */
[----:B--2---:R-:W-:Y:S02]  /*0440*/  ISETP.NE.AND P1, PT, R27, RZ, PT ;  /* 0x000000ff1b00720c */ /* 0x004fe40003f25270 */
[----:B---3--:R-:W-:Y:S02]  /*0450*/  ISETP.NE.AND P2, PT, R19, RZ, PT ;  /* 0x000000ff1300720c */ /* 0x008fe40003f45270 */
[----:B------:R-:W-:Y:S02]  /*0460*/  SEL R27, RZ, 0x1, !P1 ;  /* 0x00000001ff1b7807 */ /* 0x000fe40004800000 */
[----:B------:R-:W-:Y:S02]  /*0470*/  SEL R19, RZ, 0x1, !P2 ;  /* 0x00000001ff137807 */ /* 0x000fe40005000000 */
[----:B----4-:R-:W-:Y:S02]  /*0480*/  ISETP.NE.AND P1, PT, R20, RZ, PT ;  /* 0x000000ff1400720c */ /* 0x010fe40003f25270 */
[----:B-----5:R-:W-:-:S02]  /*0490*/  ISETP.NE.AND P2, PT, R21, RZ, PT ;  /* 0x000000ff1500720c */ /* 0x020fc40003f45270 */
[----:B------:R-:W-:Y:S02]  /*04a0*/  IADD3 R2, P5, P6, R19, R2, R27 ;  /* 0x0000000213027210 */ /* 0x000fe40007ebe01b */
[----:B------:R-:W-:Y:S02]  /*04b0*/  SEL R19, RZ, 0x1, !P1 ;  /* 0x00000001ff137807 */ /* 0x000fe40004800000 */
[----:B------:R-:W-:Y:S02]  /*04c0*/  SEL R20, RZ, 0x1, !P2 ;  /* 0x00000001ff147807 */ /* 0x000fe40005000000 */
[----:B------:R-:W-:Y:S02]  /*04d0*/  ISETP.NE.AND P3, PT, R22, RZ, PT ;  /* 0x000000ff1600720c */ /* 0x000fe40003f65270 */
[----:B------:R-:W-:Y:S02]  /*04e0*/  ISETP.NE.AND P4, PT, R23, RZ, PT ;  /* 0x000000ff1700720c */ /* 0x000fe40003f85270 */
[----:B------:R-:W-:-:S02]  /*04f0*/  IADD3 R20, P2, P1, R20, R2, R19 ;  /* 0x0000000214147210 */ /* 0x000fc4000795e013 */
[----:B------:R-:W-:Y:S02]  /*0500*/  SEL R2, RZ, 0x1, !P3 ;  /* 0x00000001ff027807 */ /* 0x000fe40005800000 */
[----:B------:R-:W-:Y:S02]  /*0510*/  SEL R19, RZ, 0x1, !P4 ;  /* 0x00000001ff137807 */ /* 0x000fe40006000000 */
[----:B------:R-:W-:Y:S02]  /*0520*/  ISETP.NE.AND P3, PT, R24, RZ, PT ;  /* 0x000000ff1800720c */ /* 0x000fe40003f65270 */
[----:B------:R-:W-:Y:S02]  /*0530*/  ISETP.NE.AND P4, PT, R25, RZ, PT ;  /* 0x000000ff1900720c */ /* 0x000fe40003f85270 */
[----:B------:R-:W-:Y:S02]  /*0540*/  IADD3.X R21, PT, PT, RZ, R3, RZ, P5, P6 ;  /* 0x00000003ff157210 */ /* 0x000fe40002fec4ff */
        /* <DEDUP_REMOVED lines=26> */
[----:B------:R-:W-:Y:S02]  /*06f0*/  ISETP.NE.AND P3, PT, R6, RZ, PT ;  /* 0x000000ff0600720c */ /* 0x000fe40003f65270 */
[----:B------:R-:W-:Y:S02]  /*0700*/  SEL R3, RZ, 0x1, !P4 ;  /* 0x00000001ff037807 */ /* 0x000fe40006000000 */
[----:B------:R-:W-:Y:S02]  /*0710*/  IADD3.X R11, PT, PT, RZ, R11, RZ, P2, P1 ;  /* 0x0000000bff0b7210 */ /* 0x000fe400017e24ff */
[----:B------:R-:W-:Y:S02]  /*0720*/  IADD3 R2, P1, P2, R2, R10, R3 ;  /* 0x0000000a02027210 */ /* 0x000fe40007a3e003 */
[----:B------:R-:W-:-:S02]  /*0730*/  IADD3 R8, P4, PT, R8, 0x8000, RZ ;  /* 0x0000800008087810 */ /* 0x000fc40007f9e0ff */
[----:B------:R-:W-:-:S03]  /*0740*/  IADD3.X R3, PT, PT, RZ, R11, RZ, P5, P6 ;  /* 0x0000000bff037210 */ /* 0x000fc60002fec4ff */
[----:B------:R-:W-:Y:S01]  /*0750*/  IMAD.X R9, RZ, RZ, R9, P4 ;  /* 0x000000ffff097224 */ /* 0x000fe200020e0609 */
[----:B------:R-:W-:Y:S01]  /*0760*/  IADD3.X R3, PT, PT, RZ, R3, RZ, P1, P2 ;  /* 0x00000003ff037210 */ /* 0x000fe20000fe44ff */
[----:B------:R-:W-:Y:S06]  /*0770*/  @P3 BRA `(.L_x_38) ;  /* 0xfffffff800e83947 */ /* 0x000fec000383ffff */
.L_x_37:
[----:B------:R-:W-:Y:S05]  /*0780*/  BSYNC.RECONVERGENT B2 ;  /* 0x0000000000027941 */ /* 0x000fea0003800200 */
.L_x_36:
[----:B------:R-:W-:Y:S05]  /*0790*/  @!P0 BRA `(.L_x_35) ;  /* 0x0000000400408947 */ /* 0x000fea0003800000 */
[----:B------:R-:W-:Y:S01]  /*07a0*/  ISETP.GE.U32.AND P1, PT, R26, 0x8, PT ;  /* 0x000000081a00780c */ /* 0x000fe20003f26070 */
[----:B------:R-:W-:Y:S01]  /*07b0*/  BSSY.RECONVERGENT B2, `(.L_x_39) ;  /* 0x0000027000027945 */ /* 0x000fe20003800200 */
[----:B------:R-:W-:-:S04]  /*07c0*/  LOP3.LUT R18, R4, 0x7, RZ, 0xc0, !PT ;  /* 0x0000000704127812 */ /* 0x000fc800078ec0ff */
[----:B------:R-:W-:-:S07]  /*07d0*/  ISETP.NE.AND P0, PT, R18, RZ, PT ;  /* 0x000000ff1200720c */ /* 0x000fce0003f05270 */
[----:B------:R-:W-:Y:S06]  /*07e0*/  @!P1 BRA `(.L_x_40) ;  /* 0x00000000008c9947 */ /* 0x000fec0003800000 */
[----:B------:R-:W0:Y:S02]  /*07f0*/  LDC.64 R8, c[0x0][0x380] ;  /* 0x0000e000ff087b82 */ /* 0x000e240000000a00 */
[----:B0-----:R-:W-:-:S05]  /*0800*/  IMAD.WIDE R8, R7, 0x4, R8 ;  /* 0x0000000407087825 */ /* 0x001fca00078e0208 */
        /* <DEDUP_REMOVED lines=33> */
.L_x_40:
[----:B------:R-:W-:Y:S05]  /*0a20*/  BSYNC.RECONVERGENT B2 ;  /* 0x0000000000027941 */ /* 0x000fea0003800200 */
.L_x_39:
        /* <DEDUP_REMOVED lines=11> */
[----:B------:R-:W5:Y:S01]  /*0ae0*/  LDG.E R10, desc[UR6][R8.64+0x1000] ;  /* 0x00100006080a7981 */ /* 0x000f62000c1e1900 */
[----:B------:R-:W-:Y:S01]  /*0af0*/  VIADD R7, R7, 0x800 ;  /* 0x0000080007077836 */ /* 0x000fe20000000000 */
[----:B--2---:R-:W-:-:S02]  /*0b00*/  ISETP.NE.AND P1, PT, R12, RZ, PT ;  /* 0x000000ff0c00720c */ /* 0x004fc40003f25270 */
[----:B---3--:R-:W-:Y:S02]  /*0b10*/  ISETP.NE.AND P2, PT, R6, RZ, PT ;  /* 0x000000ff0600720c */ /* 0x008fe40003f45270 */
[----:B----4-:R-:W-:Y:S02]  /*0b20*/  ISETP.NE.AND P4, PT, R11, RZ, PT ;  /* 0x000000ff0b00720c */ /* 0x010fe40003f85270 */
[----:B------:R-:W-:Y:S02]  /*0b30*/  SEL R11, RZ, 0x1, !P1 ;  /* 0x00000001ff0b7807 */ /* 0x000fe40004800000 */
[----:B-----5:R-:W-:Y:S02]  /*0b40*/  ISETP.NE.AND P3, PT, R10, RZ, PT ;  /* 0x000000ff0a00720c */ /* 0x020fe40003f65270 */
[----:B------:R-:W-:Y:S02]  /*0b50*/  SEL R6, RZ, 0x1, !P2 ;  /* 0x00000001ff067807 */ /* 0x000fe40005000000 */
[----:B------:R-:W-:-:S02]  /*0b60*/  SEL R13, RZ, 0x1, !P3 ;  /* 0x00000001ff0d7807 */ /* 0x000fc40005800000 */
[----:B------:R-:W-:Y:S02]  /*0b70*/  SEL R10, RZ, 0x1, !P4 ;  /* 0x00000001ff0a7807 */ /* 0x000fe40006000000 */
[----:B------:R-:W-:-:S04]  /*0b80*/  IADD3 R2, P1, P2, R6, R2, R11 ;  /* 0x0000000206027210 */ /* 0x000fc80007a3e00b */
[----:B------:R-:W-:Y:S02]  /*0b90*/  IADD3 R2, P3, P4, R10, R2, R13 ;  /* 0x000000020a027210 */ /* 0x000fe40007c7e00d */
[----:B------:R-:W-:-:S04]  /*0ba0*/  IADD3.X R3, PT, PT, RZ, R3, RZ, P1, P2 ;  /* 0x00000003ff037210 */ /* 0x000fc80000fe44ff */
[----:B------:R-:W-:-:S07]  /*0bb0*/  IADD3.X R3, PT, PT, RZ, R3, RZ, P3, P4 ;  /* 0x00000003ff037210 */ /* 0x000fce0001fe84ff */
.L_x_42:
[----:B------:R-:W-:Y:S05]  /*0bc0*/  BSYNC.RECONVERGENT B2 ;  /* 0x0000000000027941 */ /* 0x000fea0003800200 */
.L_x_41:
[----:B------:R-:W-:Y:S05]  /*0bd0*/  @!P0 BRA `(.L_x_35) ;  /* 0x0000000000308947 */ /* 0x000fea0003800000 */
[----:B------:R-:W0:Y:S01]  /*0be0*/  LDC.64 R10, c[0x0][0x380] ;  /* 0x0000e000ff0a7b82 */ /* 0x000e220000000a00 */
[----:B------:R-:W-:-:S07]  /*0bf0*/  IMAD.MOV R4, RZ, RZ, -R4 ;  /* 0x000000ffff047224 */ /* 0x000fce00078e0a04 */
.L_x_43:
[----:B0-----:R-:W-:-:S06]  /*0c00*/  IMAD.WIDE R8, R7, 0x4, R10 ;  /* 0x0000000407087825 */ /* 0x001fcc00078e020a */
        /* <DEDUP_REMOVED lines=9> */
.L_x_35:
[----:B------:R-:W-:Y:S05]  /*0ca0*/  BSYNC.RECONVERGENT B1 ;  /* 0x0000000000017941 */ /* 0x000fea0003800200 */
.L_x_34:
[----:B------:R-:W-:-:S04]  /*0cb0*/  ISETP.GE.U32.AND P0, PT, R16, 0x200, PT ;  /* 0x000002001000780c */ /* 0x000fc80003f06070 */
[----:B------:R-:W-:-:S13]  /*0cc0*/  ISETP.GE.U32.AND.EX P0, PT, R0, RZ, PT, P0 ;  /* 0x000000ff0000720c */ /* 0x000fda0003f06100 */
[----:B------:R-:W-:Y:S05]  /*0cd0*/  @!P0 BRA `(.L_x_44) ;  /* 0x00000004002c8947 */ /* 0x000fea0003800000 */
[----:B------:R-:W0:Y:S01]  /*0ce0*/  S2R R8, SR_LANEID ;  /* 0x0000000000087919 */ /* 0x000e220000000000 */
[----:B------:R-:W-:Y:S01]  /*0cf0*/  ISETP.NE.AND P5, PT, R5, RZ, PT ;  /* 0x000000ff0500720c */ /* 0x000fe20003fa5270 */
        /* <DEDUP_REMOVED lines=21> */
[----:B------:R-:W-:Y:S01]  /*0e50*/  ISETP.GT.AND P0, PT, R8, 0x17, PT ;  /* 0x000000170800780c */ /* 0x000fe20003f04270 */
[----:B------:R-:W-:Y:S01]  /*0e60*/  IMAD.X R13, R2, 0x1, R3, P1 ;  /* 0x00000001020d7824 */ /* 0x000fe200008e0603 */
[----:B------:R-:W-:-:S04]  /*0e70*/  ISETP.NE.AND P1, PT, R8, RZ, PT ;  /* 0x000000ff0800720c */ /* 0x000fc80003f25270 */
[----:B------:R-:W1:Y:S09]  /*0e80*/  SHFL.DOWN PT, R2, R13, 0x8, 0x1f ;  /* 0x09001f000d027f89 */ /* 0x000e7200000e0000 */
[----:B------:R-:W2:Y:S01]  /*0e90*/  @!P1 S2R R7, SR_CgaCtaId ;  /* 0x0000000000079919 */ /* 0x000ea20000008800 */
[----:B0-----:R-:W-:-:S04]  /*0ea0*/  SEL R0, R0, RZ, !P0 ;  /* 0x000000ff00007207 */ /* 0x001fc80004000000 */
[----:B------:R-:W-:Y:S02]  /*0eb0*/  IADD3 R9, P2, PT, R0, R11, RZ ;  /* 0x0000000b00097210 */ /* 0x000fe40007f5e0ff */
[----:B-1----:R-:W-:-:S03]  /*0ec0*/  SEL R2, R2, RZ, !P0 ;  /* 0x000000ff02027207 */ /* 0x002fc60004000000 */
[----:B------:R-:W0:Y:S01]  /*0ed0*/  SHFL.DOWN PT, R0, R9, 0x10, 0x1f ;  /* 0x0a001f0009007f89 */ /* 0x000e2200000e0000 */
[----:B------:R-:W-:Y:S01]  /*0ee0*/  ISETP.GT.AND P0, PT, R8, 0xf, PT ;  /* 0x0000000f0800780c */ /* 0x000fe20003f04270 */
[----:B------:R-:W-:Y:S01]  /*0ef0*/  IMAD.X R6, R2, 0x1, R13, P2 ;  /* 0x0000000102067824 */ /* 0x000fe200010e060d */
[----:B------:R-:W-:-:S04]  /*0f00*/  @!P1 MOV R2, 0x400 ;  /* 0x0000040000029802 */ /* 0x000fc80000000f00 */
[----:B------:R-:W1:Y:S01]  /*0f10*/  SHFL.DOWN PT, R3, R6, 0x10, 0x1f ;  /* 0x0a001f0006037f89 */ /* 0x000e6200000e0000 */
[----:B--2---:R-:W-:Y:S02]  /*0f20*/  @!P1 LEA R7, R7, R2, 0x18 ;  /* 0x0000000207079211 */ /* 0x004fe400078ec0ff */
[----:B0-----:R-:W-:Y:S02]  /*0f30*/  SEL R4, R0, RZ, !P0 ;  /* 0x000000ff00047207 */ /* 0x001fe40004000000 */
[----:B------:R-:W-:Y:S02]  /*0f40*/  @!P1 SHF.R.U32.HI R0, RZ, 0x2, R5 ;  /* 0x00000002ff009819 */ /* 0x000fe40000011605 */
[----:B------:R-:W-:Y:S02]  /*0f50*/  IADD3 R2, P2, PT, R4, R9, RZ ;  /* 0x0000000904027210 */ /* 0x000fe40007f5e0ff */
[----:B------:R-:W-:Y:S02]  /*0f60*/  @!P1 LOP3.LUT R0, R0, 0xf8, RZ, 0xc0, !PT ;  /* 0x000000f800009812 */ /* 0x000fe400078ec0ff */
[----:B-1----:R-:W-:-:S03]  /*0f70*/  SEL R3, R3, RZ, !P0 ;  /* 0x000000ff03037207 */ /* 0x002fc60004000000 */
[----:B------:R-:W-:Y:S02]  /*0f80*/  @!P1 IMAD.IADD R7, R0, 0x1, R7 ;  /* 0x0000000100079824 */ /* 0x000fe400078e0207 */
        /* <DEDUP_REMOVED lines=8> */
[----:B-1----:R-:W0:Y:S04]  /*1010*/  LDS.128 R4, [UR4+0x20] ;  /* 0x00002004ff047984 */ /* 0x002e280008000c00 */
[----:B------:R-:W1:Y:S04]  /*1020*/  LDS.128 R8, [UR4+0x30] ;  /* 0x00003004ff087984 */ /* 0x000e680008000c00 */
[----:B------:R-:W2:Y:S04]  /*1030*/  LDS.128 R12, [UR4+0x40] ;  /* 0x00004004ff0c7984 */ /* 0x000ea80008000c00 */
[----:B------:R-:W3:Y:S04]  /*1040*/  LDS.128 R16, [UR4+0x50] ;  /* 0x00005004ff107984 */ /* 0x000ee80008000c00 */
[----:B------:R-:W4:Y:S04]  /*1050*/  LDS.128 R20, [UR4+0x60] ;  /* 0x00006004ff147984 */ /* 0x000f280008000c00 */
[----:B------:R-:W5:Y:S04]  /*1060*/  LDS.128 R24, [UR4+0x70] ;  /* 0x00007004ff187984 */ /* 0x000f680008000c00 */
[----:B------:R-:W5:Y:S01]  /*1070*/  LDS.128 R28, [UR4+0x80] ;  /* 0x00008004ff1c7984 */ /* 0x000f620008000c00 */
[----:B0-----:R-:W-:-:S04]  /*1080*/  IADD3 R35, P0, P1, R4, R32, R2 ;  /* 0x0000002004237210 */ /* 0x001fc8000791e002 */
[----:B-1----:R-:W-:Y:S02]  /*1090*/  IADD3 R35, P2, P3, R8, R35, R6 ;  /* 0x0000002308237210 */ /* 0x002fe40007b5e006 */
[----:B------:R-:W-:Y:S02]  /*10a0*/  IADD3.X R5, PT, PT, R5, R33, R3, P0, P1 ;  /* 0x0000002105057210 */ /* 0x000fe400007e2403 */
[----:B--2---:R-:W-:Y:S02]  /*10b0*/  IADD3 R3, P0, P1, R12, R35, R10 ;  /* 0x000000230c037210 */ /* 0x004fe4000791e00a */
[----:B------:R-:W-:Y:S02]  /*10c0*/  IADD3.X R7, PT, PT, R9, R5, R7, P2, P3 ;  /* 0x0000000509077210 */ /* 0x000fe400017e6407 */
[----:B---3--:R-:W-:Y:S02]  /*10d0*/  IADD3 R3, P2, P3, R16, R3, R14 ;  /* 0x0000000310037210 */ /* 0x008fe40007b5e00e */
[----:B------:R-:W-:-:S02]  /*10e0*/  IADD3.X R11, PT, PT, R13, R7, R11, P0, P1 ;  /* 0x000000070d0b7210 */ /* 0x000fc400007e240b */
[----:B----4-:R-:W-:Y:S02]  /*10f0*/  IADD3 R3, P0, P1, R20, R3, R18 ;  /* 0x0000000314037210 */ /* 0x010fe4000791e012 */
[----:B------:R-:W-:Y:S02]  /*1100*/  IADD3.X R15, PT, PT, R17, R11, R15, P2, P3 ;  /* 0x0000000b110f7210 */ /* 0x000fe400017e640f */
[----:B-----5:R-:W-:Y:S02]  /*1110*/  IADD3 R3, P2, P3, R24, R3, R22 ;  /* 0x0000000318037210 */ /* 0x020fe40007b5e016 */
[----:B------:R-:W-:Y:S02]  /*1120*/  IADD3.X R19, PT, PT, R21, R15, R19, P0, P1 ;  /* 0x0000000f15137210 */ /* 0x000fe400007e2413 */
[----:B------:R-:W-:Y:S02]  /*1130*/  IADD3 R3, P0, P1, R28, R3, R26 ;  /* 0x000000031c037210 */ /* 0x000fe4000791e01a */
[----:B------:R-:W-:-:S02]  /*1140*/  IADD3.X R23, PT, PT, R25, R19, R23, P2, P3 ;  /* 0x0000001319177210 */ /* 0x000fc400017e6417 */
[----:B------:R-:W-:Y:S02]  /*1150*/  IADD3 R2, P2, PT, R3, R30, RZ ;  /* 0x0000001e03027210 */ /* 0x000fe40007f5e0ff */
[----:B------:R-:W-:-:S05]  /*1160*/  IADD3.X R3, PT, PT, R29, R23, R27, P0, P1 ;  /* 0x000000171d037210 */ /* 0x000fca00007e241b */
[----:B------:R-:W-:Y:S01]  /*1170*/  IMAD.X R3, R3, 0x1, R31, P2 ;  /* 0x0000000103037824 */ /* 0x000fe200010e061f */
[----:B------:R-:W-:Y:S06]  /*1180*/  BRA `(.L_x_45) ;  /* 0x0000001c00a47947 */ /* 0x000fec0003800000 */
.L_x_44:
[C---:B------:R-:W-:Y:S02]  /*1190*/  LOP3.LUT R4, R5.reuse, 0x3e0, RZ, 0xc0, !PT ;  /* 0x000003e005047812 */ /* 0x040fe400078ec0ff */
[----:B------:R-:W-:Y:S02]  /*11a0*/  ISETP.NE.AND P5, PT, R5, RZ, PT ;  /* 0x000000ff0500720c */ /* 0x000fe40003fa5270 */
[----:B------:R-:W-:Y:S01]  /*11b0*/  LOP3.LUT R9, RZ, R4, RZ, 0x33, !PT ;  /* 0x00000004ff097212 */ /* 0x000fe200078e33ff */
[----:B------:R-:W-:Y:S02]  /*11c0*/  VIADD R7, R4, 0x20 ;  /* 0x0000002004077836 */ /* 0x000fe40000000000 */
[----:B------:R-:W0:Y:S03]  /*11d0*/  S2R R4, SR_LANEID ;  /* 0x0000000000047919 */ /* 0x000e260000000000 */
[----:B------:R-:W-:Y:S01]  /*11e0*/  ISETP.GT.U32.AND P0, PT, R7, R16, PT ;  /* 0x000000100700720c */ /* 0x000fe20003f04070 */
[----:B------:R-:W-:-:S05]  /*11f0*/  IMAD.IADD R7, R9, 0x1, R16 ;  /* 0x0000000109077824 */ /* 0x000fca00078e0210 */
        /* <DEDUP_REMOVED lines=8> */
[----:B------:R-:W-:-:S05]  /*1280*/  IADD3 R9, P0, PT, R2, R9, RZ ;  /* 0x0000000902097210 */ /* 0x000fca0007f1e0ff */
[----:B------:R-:W-:Y:S01]  /*1290*/  IMAD.X R12, R3, 0x1, R8, P0 ;  /* 0x00000001030c7824 */ /* 0x000fe200000e0608 */
[----:B------:R-:W0:Y:S01]  /*12a0*/  SHFL.DOWN PT, R6, R9, 0x2, R7 ;  /* 0x0840000009067989 */ /* 0x000e2200000e0007 */
[----:B------:R-:W-:-:S03]  /*12b0*/  ISETP.GT.AND P0, PT, R10, R7, PT ;  /* 0x000000070a00720c */ /* 0x000fc60003f04270 */
[----:B------:R-:W1:Y:S01]  /*12c0*/  SHFL.DOWN PT, R8, R12, 0x2, R7 ;  /* 0x084000000c087989 */ /* 0x000e6200000e0007 */
[----:B0-----:R-:W-:-:S04]  /*12d0*/  SEL R6, R6, RZ, !P0 ;  /* 0x000000ff06067207 */ /* 0x001fc80004000000 */
[----:B------:R-:W-:Y:S01]  /*12e0*/  IADD3 R11, P1, PT, R6, R9, RZ ;  /* 0x00000009060b7210 */ /* 0x000fe20007f3e0ff */
[----:B------:R-:W-:Y:S01]  /*12f0*/  VIADD R6, R4, 0x4 ;  /* 0x0000000404067836 */ /* 0x000fe20000000000 */
[----:B-1----:R-:W-:-:S03]  /*1300*/  SEL R8, R8, RZ, !P0 ;  /* 0x000000ff08087207 */ /* 0x002fc60004000000 */
[----:B------:R-:W0:Y:S01]  /*1310*/  SHFL.DOWN PT, R2, R11, 0x4, R7 ;  /* 0x088000000b027989 */ /* 0x000e2200000e0007 */
[----:B------:R-:W-:Y:S01]  /*1320*/  ISETP.GT.AND P0, PT, R6, R7, PT ;  /* 0x000000070600720c */ /* 0x000fe20003f04270 */
[----:B------:R-:W-:Y:S02]  /*1330*/  IMAD.X R8, R8, 0x1, R12, P1 ;  /* 0x0000000108087824 */ /* 0x000fe400008e060c */
[C---:B------:R-:W-:Y:S01]  /*1340*/  VIADD R6, R4.reuse, 0x8 ;  /* 0x0000000804067836 */ /* 0x040fe20000000000 */
[----:B------:R-:W1:Y:S01]  /*1350*/  @!P2 S2R R12, SR_CgaCtaId ;  /* 0x00000000000ca919 */ /* 0x000e620000008800 */
[----:B------:R-:W-:Y:S01]  /*1360*/  VIADD R4, R4, 0x10 ;  /* 0x0000001004047836 */ /* 0x000fe20000000000 */
[----:B------:R-:W2:Y:S01]  /*1370*/  SHFL.DOWN PT, R3, R8, 0x4, R7 ;  /* 0x0880000008037989 */ /* 0x000ea200000e0007 */
[----:B0-----:R-:W-:-:S04]  /*1380*/  SEL R2, R2, RZ, !P0 ;  /* 0x000000ff02027207 */ /* 0x001fc80004000000 */
[----:B------:R-:W-:Y:S02]  /*1390*/  IADD3 R9, P1, PT, R2, R11, RZ ;  /* 0x0000000b02097210 */ /* 0x000fe40007f3e0ff */
[----:B--2---:R-:W-:-:S03]  /*13a0*/  SEL R3, R3, RZ, !P0 ;  /* 0x000000ff03037207 */ /* 0x004fc60004000000 */
[----:B------:R-:W0:Y:S01]  /*13b0*/  SHFL.DOWN PT, R2, R9, 0x8, R7 ;  /* 0x0900000009027989 */ /* 0x000e2200000e0007 */
[----:B------:R-:W-:Y:S01]  /*13c0*/  ISETP.GT.AND P0, PT, R6, R7, PT ;  /* 0x000000070600720c */ /* 0x000fe20003f04270 */
[----:B------:R-:W-:-:S05]  /*13d0*/  IMAD.X R10, R3, 0x1, R8, P1 ;  /* 0x00000001030a7824 */ /* 0x000fca00008e0608 */
[----:B------:R-:W2:Y:S01]  /*13e0*/  SHFL.DOWN PT, R3, R10, 0x8, R7 ;  /* 0x090000000a037989 */ /* 0x000ea200000e0007 */
[----:B0-----:R-:W-:-:S04]  /*13f0*/  SEL R2, R2, RZ, !P0 ;  /* 0x000000ff02027207 */ /* 0x001fc80004000000 */
[----:B------:R-:W-:Y:S02]  /*1400*/  IADD3 R6, P1, PT, R2, R9, RZ ;  /* 0x0000000902067210 */ /* 0x000fe40007f3e0ff */
[----:B------:R-:W-:Y:S02]  /*1410*/  @!P2 MOV R9, 0x400 ;  /* 0x000004000009a802 */ /* 0x000fe40000000f00 */
[----:B--2---:R-:W-:Y:S01]  /*1420*/  SEL R3, R3, RZ, !P0 ;  /* 0x000000ff03037207 */ /* 0x004fe20004000000 */
[----:B------:R-:W0:Y:S01]  /*1430*/  SHFL.DOWN PT, R2, R6, 0x10, R7 ;  /* 0x0a00000006027989 */ /* 0x000e2200000e0007 */
[----:B------:R-:W-:Y:S02]  /*1440*/  ISETP.GT.AND P0, PT, R4, R7, PT ;  /* 0x000000070400720c */ /* 0x000fe40003f04270 */
[----:B------:R-:W-:Y:S01]  /*1450*/  @!P2 SHF.R.U32.HI R4, RZ, 0x2, R5 ;  /* 0x00000002ff04a819 */ /* 0x000fe20000011605 */
[----:B------:R-:W-:Y:S01]  /*1460*/  IMAD.X R8, R3, 0x1, R10, P1 ;  /* 0x0000000103087824 */ /* 0x000fe200008e060a */
[----:B-1----:R-:W-:-:S02]  /*1470*/  @!P2 LEA R9, R12, R9, 0x18 ;  /* 0x000000090c09a211 */ /* 0x002fc400078ec0ff */
[----:B------:R-:W-:Y:S02]  /*1480*/  @!P2 LOP3.LUT R4, R4, 0xf8, RZ, 0xc0, !PT ;  /* 0x000000f80404a812 */ /* 0x000fe400078ec0ff */
[----:B------:R-:W1:Y:S03]  /*1490*/  SHFL.DOWN PT, R3, R8, 0x10, R7 ;  /* 0x0a00000008037989 */ /* 0x000e6600000e0007 */
[----:B------:R-:W-:Y:S01]  /*14a0*/  @!P2 IMAD.IADD R9, R4, 0x1, R9 ;  /* 0x000000010409a824 */ /* 0x000fe200078e0209 */
[----:B0-----:R-:W-:-:S04]  /*14b0*/  SEL R2, R2, RZ, !P0 ;  /* 0x000000ff02027207 */ /* 0x001fc80004000000 */
[----:B------:R-:W-:Y:S02]  /*14c0*/  IADD3 R2, P1, PT, R2, R6, RZ ;  /* 0x0000000602027210 */ /* 0x000fe40007f3e0ff */
[----:B-1----:R-:W-:-:S05]  /*14d0*/  SEL R3, R3, RZ, !P0 ;  /* 0x000000ff03037207 */ /* 0x002fca0004000000 */
[----:B------:R-:W-:-:S05]  /*14e0*/  IMAD.X R3, R3, 0x1, R8, P1 ;  /* 0x0000000103037824 */ /* 0x000fca00008e0608 */
[----:B------:R0:W-:Y:S01]  /*14f0*/  @!P2 STS.64 [R9+0x10], R2 ;  /* 0x000010020900a388 */ /* 0x0001e20000000a00 */
[----:B------:R-:W-:Y:S06]  /*1500*/  BAR.SYNC.DEFER_BLOCKING 0x0 ;  /* 0x0000000000007b1d */ /* 0x000fec0000010000 */
[----:B------:R-:W-:Y:S05]  /*1510*/  @P5 BRA `(.L_x_45) ;  /* 0x0000001800c05947 */ /* 0x000fea0003800000 */
[----:B------:R-:W1:Y:S01]  /*1520*/  S2UR UR5, SR_CgaCtaId ;  /* 0x00000000000579c3 */ /* 0x000e620000008800 */
[----:B------:R-:W-:Y:S01]  /*1530*/  UMOV UR4, 0x400 ;  /* 0x0000040000047882 */ /* 0x000fe20000000000 */
[C---:B------:R-:W-:Y:S02]  /*1540*/  ISETP.GT.U32.AND P0, PT, R16.reuse, 0x20, PT ;  /* 0x000000201000780c */ /* 0x040fe40003f04070 */
[----:B------:R-:W-:Y:S02]  /*1550*/  ISETP.GT.U32.AND P1, PT, R16, 0x40, PT ;  /* 0x000000401000780c */ /* 0x000fe40003f24070 */
[----:B------:R-:W-:Y:S02]  /*1560*/  ISETP.GT.U32.AND.EX P0, PT, R0, RZ, PT, P0 ;  /* 0x000000ff0000720c */ /* 0x000fe40003f04100 */
[----:B------:R-:W-:Y:S02]  /*1570*/  ISETP.GT.U32.AND P2, PT, R16, 0x60, PT ;  /* 0x000000601000780c */ /* 0x000fe40003f44070 */
[----:B------:R-:W-:-:S02]  /*1580*/  ISETP.GT.U32.AND.EX P1, PT, R0, RZ, PT, P1 ;  /* 0x000000ff0000720c */ /* 0x000fc40003f24110 */
[----:B------:R-:W-:-:S04]  /*1590*/  ISETP.GT.U32.AND P6, PT, R16, 0x140, PT ;  /* 0x000001401000780c */ /* 0x000fc80003fc4070 */
[----:B------:R-:W-:Y:S01]  /*15a0*/  ISETP.GT.U32.AND.EX P6, PT, R0, RZ, PT, P6 ;  /* 0x000000ff0000720c */ /* 0x000fe20003fc4160 */
[----:B-1----:R-:W-:-:S09]  /*15b0*/  ULEA UR4, UR5, UR4, 0x18 ;  /* 0x0000000405047291 */ /* 0x002fd2000f8ec0ff */
[----:B------:R-:W1:Y:S04]  /*15c0*/  LDS.64 R18, [UR4+0x18] ;  /* 0x00001804ff127984 */ /* 0x000e680008000a00 */
[----:B------:R-:W2:Y:S04]  /*15d0*/  LDS.128 R20, [UR4+0x20] ;  /* 0x00002004ff147984 */ /* 0x000ea80008000c00 */
[----:B------:R-:W3:Y:S04]  /*15e0*/  LDS.128 R4, [UR4+0x30] ;  /* 0x00003004ff047984 */ /* 0x000ee80008000c00 */
[----:B0-----:R-:W0:Y:S04]  /*15f0*/  LDS.128 R8, [UR4+0x40] ;  /* 0x00004004ff087984 */ /* 0x001e280008000c00 */
[----:B------:R-:W4:Y:S01]  /*1600*/  LDS.128 R12, [UR4+0x50] ;  /* 0x00005004ff0c7984 */ /* 0x000f220008000c00 */
[----:B-1----:R-:W-:-:S02]  /*1610*/  SEL R25, R18, RZ, P0 ;  /* 0x000000ff12197207 */ /* 0x002fc40000000000 */
[----:B------:R-:W-:Y:S02]  /*1620*/  SEL R29, R19, RZ, P0 ;  /* 0x000000ff131d7207 */ /* 0x000fe40000000000 */
[----:B------:R-:W-:Y:S02]  /*1630*/  ISETP.GT.U32.AND.EX P0, PT, R0, RZ, PT, P2 ;  /* 0x000000ff0000720c */ /* 0x000fe40003f04120 */
[----:B--2---:R-:W-:Y:S02]  /*1640*/  SEL R19, R20, RZ, P1 ;  /* 0x000000ff14137207 */ /* 0x004fe40000800000 */
[----:B------:R-:W-:Y:S02]  /*1650*/  SEL R24, R21, RZ, P1 ;  /* 0x000000ff15187207 */ /* 0x000fe40000800000 */
[----:B------:R-:W-:Y:S02]  /*1660*/  ISETP.GT.U32.AND P1, PT, R16, 0x80, PT ;  /* 0x000000801000780c */ /* 0x000fe40003f24070 */
[----:B------:R-:W-:-:S02]  /*1670*/  SEL R18, R22, RZ, P0 ;  /* 0x000000ff16127207 */ /* 0x000fc40000000000 */
[----:B------:R-:W-:Y:S02]  /*1680*/  SEL R17, R23, RZ, P0 ;  /* 0x000000ff17117207 */ /* 0x000fe40000000000 */
[----:B------:R-:W-:Y:S01]  /*1690*/  IADD3 R2, P2, P3, R19, R25, R2 ;  /* 0x0000001913027210 */ /* 0x000fe20007b5e002 */
[----:B------:R-:W1:Y:S01]  /*16a0*/  LDS.128 R20, [UR4+0x60] ;  /* 0x00006004ff147984 */ /* 0x000e620008000c00 */
[----:B------:R-:W-:Y:S02]  /*16b0*/  ISETP.GT.U32.AND.EX P0, PT, R0, RZ, PT, P1 ;  /* 0x000000ff0000720c */ /* 0x000fe40003f04110 */
[----:B------:R-:W-:Y:S02]  /*16c0*/  ISETP.GT.U32.AND P1, PT, R16, 0xa0, PT ;  /* 0x000000a01000780c */ /* 0x000fe40003f24070 */
[----:B------:R-:W-:Y:S02]  /*16d0*/  IADD3.X R29, PT, PT, R24, R29, R3, P2, P3 ;  /* 0x0000001d181d7210 */ /* 0x000fe400017e6403 */
[----:B---3--:R-:W-:Y:S01]  /*16e0*/  SEL R19, R4, RZ, P0 ;  /* 0x000000ff04137207 */ /* 0x008fe20000000000 */
[----:B------:R-:W2:Y:S01]  /*16f0*/  LDS.128 R24, [UR4+0x70] ;  /* 0x00007004ff187984 */ /* 0x000ea20008000c00 */
[----:B------:R-:W-:-:S02]  /*1700*/  SEL R28, R5, RZ, P0 ;  /* 0x000000ff051c7207 */ /* 0x000fc40000000000 */
[----:B------:R-:W-:Y:S02]  /*1710*/  ISETP.GT.U32.AND.EX P0, PT, R0, RZ, PT, P1 ;  /* 0x000000ff0000720c */ /* 0x000fe40003f04110 */
[----:B------:R-:W-:Y:S02]  /*1720*/  IADD3 R19, P2, P3, R19, R2, R18 ;  /* 0x0000000213137210 */ /* 0x000fe40007b5e012 */
[----:B------:R-:W-:Y:S02]  /*1730*/  SEL R3, R6, RZ, P0 ;  /* 0x000000ff06037207 */ /* 0x000fe40000000000 */
[----:B------:R-:W-:Y:S02]  /*1740*/  SEL R18, R7, RZ, P0 ;  /* 0x000000ff07127207 */ /* 0x000fe40000000000 */
[----:B------:R-:W3:Y:S01]  /*1750*/  LDS.128 R4, [UR4+0x80] ;  /* 0x00008004ff047984 */ /* 0x000ee20008000c00 */
[----:B------:R-:W-:Y:S02]  /*1760*/  ISETP.GT.U32.AND P1, PT, R16, 0xc0, PT ;  /* 0x000000c01000780c */ /* 0x000fe40003f24070 */
[----:B------:R-:W-:-:S02]  /*1770*/  IADD3.X R28, PT, PT, R28, R29, R17, P2, P3 ;  /* 0x0000001d1c1c7210 */ /* 0x000fc400017e6411 */
[----:B------:R-:W-:Y:S02]  /*1780*/  ISETP.GT.U32.AND.EX P0, PT, R0, RZ, PT, P1 ;  /* 0x000000ff0000720c */ /* 0x000fe40003f04110 */
[C---:B------:R-:W-:Y:S02]  /*1790*/  ISETP.GT.U32.AND P1, PT, R16.reuse, 0xe0, PT ;  /* 0x000000e01000780c */ /* 0x040fe40003f24070 */
[----:B------:R-:W-:Y:S02]  /*17a0*/  ISETP.GT.U32.AND P2, PT, R16, 0x100, PT ;  /* 0x000001001000780c */ /* 0x000fe40003f44070 */
[----:B0-----:R-:W-:Y:S02]  /*17b0*/  SEL R2, R8, RZ, P0 ;  /* 0x000000ff08027207 */ /* 0x001fe40000000000 */
[----:B------:R-:W-:Y:S02]  /*17c0*/  SEL R17, R9, RZ, P0 ;  /* 0x000000ff09117207 */ /* 0x000fe40000000000 */
[----:B------:R-:W-:-:S02]  /*17d0*/  ISETP.GT.U32.AND.EX P0, PT, R0, RZ, PT, P1 ;  /* 0x000000ff0000720c */ /* 0x000fc40003f04110 */
[----:B------:R-:W-:Y:S02]  /*17e0*/  ISETP.GT.U32.AND.EX P1, PT, R0, RZ, PT, P2 ;  /* 0x000000ff0000720c */ /* 0x000fe40003f24120 */
[----:B------:R-:W-:Y:S02]  /*17f0*/  ISETP.GT.U32.AND P2, PT, R16, 0x120, PT ;  /* 0x000001201000780c */ /* 0x000fe40003f44070 */
[----:B------:R-:W-:Y:S02]  /*1800*/  IADD3 R2, P3, P4, R2, R19, R3 ;  /* 0x0000001302027210 */ /* 0x000fe40007c7e003 */
[----:B------:R-:W-:Y:S02]  /*1810*/  SEL R3, R10, RZ, P0 ;  /* 0x000000ff0a037207 */ /* 0x000fe40000000000 */
[----:B------:R-:W-:Y:S02]  /*1820*/  SEL R9, R11, RZ, P0 ;  /* 0x000000ff0b097207 */ /* 0x000fe40000000000 */
[----:B------:R-:W-:-:S02]  /*1830*/  ISETP.GT.U32.AND.EX P0, PT, R0, RZ, PT, P2 ;  /* 0x000000ff0000720c */ /* 0x000fc40003f04120 */
[----:B----4-:R-:W-:Y:S02]  /*1840*/  SEL R8, R12, RZ, P1 ;  /* 0x000000ff0c087207 */ /* 0x010fe40000800000 */
[----:B------:R-:W-:Y:S02]  /*1850*/  IADD3.X R12, PT, PT, R17, R28, R18, P3, P4 ;  /* 0x0000001c110c7210 */ /* 0x000fe40001fe8412 */
[----:B------:R-:W-:Y:S02]  /*1860*/  SEL R11, R14, RZ, P0 ;  /* 0x000000ff0e0b7207 */ /* 0x000fe40000000000 */
[----:B------:R-:W-:Y:S02]  /*1870*/  ISETP.GT.U32.AND P4, PT, R16, 0x160, PT ;  /* 0x000001601000780c */ /* 0x000fe40003f84070 */
[----:B------:R-:W-:Y:S02]  /*1880*/  SEL R10, R13, RZ, P1 ;  /* 0x000000ff0d0a7207 */ /* 0x000fe40000800000 */
[----:B------:R-:W-:-:S02]  /*1890*/  SEL R14, R15, RZ, P0 ;  /* 0x000000ff0f0e7207 */ /* 0x000fc40000000000 */
[----:B------:R-:W-:Y:S02]  /*18a0*/  IADD3 R8, P1, P2, R8, R2, R3 ;  /* 0x0000000208087210 */ /* 0x000fe40007a3e003 */
[----:B------:R-:W-:Y:S02]  /*18b0*/  ISETP.GT.U32.AND P0, PT, R16, 0x180, PT ;  /* 0x000001801000780c */ /* 0x000fe40003f04070 */
[----:B------:R-:W-:Y:S02]  /*18c0*/  ISETP.GT.U32.AND.EX P4, PT, R0, RZ, PT, P4 ;  /* 0x000000ff0000720c */ /* 0x000fe40003f84140 */
[----:B-1----:R-:W-:Y:S02]  /*18d0*/  SEL R2, R20, RZ, P6 ;  /* 0x000000ff14027207 */ /* 0x002fe40003000000 */
[----:B------:R-:W-:Y:S02]  /*18e0*/  IADD3.X R10, PT, PT, R10, R12, R9, P1, P2 ;  /* 0x0000000c0a0a7210 */ /* 0x000fe40000fe4409 */
[----:B------:R-:W-:-:S02]  /*18f0*/  ISETP.GT.U32.AND.EX P0, PT, R0, RZ, PT, P0 ;  /* 0x000000ff0000720c */ /* 0x000fc40003f04100 */
[C---:B------:R-:W-:Y:S02]  /*1900*/  ISETP.GT.U32.AND P3, PT, R16.reuse, 0x1a0, PT ;  /* 0x000001a01000780c */ /* 0x040fe40003f64070 */
[----:B------:R-:W-:Y:S02]  /*1910*/  ISETP.GT.U32.AND P1, PT, R16, 0x1c0, PT ;  /* 0x000001c01000780c */ /* 0x000fe40003f24070 */
[----:B------:R-:W-:Y:S02]  /*1920*/  SEL R9, R21, RZ, P6 ;  /* 0x000000ff15097207 */ /* 0x000fe40003000000 */
[----:B------:R-:W-:Y:S02]  /*1930*/  SEL R3, R22, RZ, P4 ;  /* 0x000000ff16037207 */ /* 0x000fe40002000000 */
[----:B------:R-:W-:Y:S02]  /*1940*/  SEL R23, R23, RZ, P4 ;  /* 0x000000ff17177207 */ /* 0x000fe40002000000 */
[----:B------:R-:W-:-:S02]  /*1950*/  IADD3 R2, P6, P4, R2, R8, R11 ;  /* 0x0000000802027210 */ /* 0x000fc40007cde00b */
[----:B--2---:R-:W-:Y:S02]  /*1960*/  SEL R8, R24, RZ, P0 ;  /* 0x000000ff18087207 */ /* 0x004fe40000000000 */
[C---:B------:R-:W-:Y:S02]  /*1970*/  ISETP.GT.U32.AND.EX P3, PT, R0.reuse, RZ, PT, P3 ;  /* 0x000000ff0000720c */ /* 0x040fe40003f64130 */
[----:B------:R-:W-:Y:S02]  /*1980*/  ISETP.GT.U32.AND.EX P1, PT, R0, RZ, PT, P1 ;  /* 0x000000ff0000720c */ /* 0x000fe40003f24110 */
[----:B------:R-:W-:Y:S02]  /*1990*/  ISETP.GT.U32.AND P2, PT, R16, 0x1e0, PT ;  /* 0x000001e01000780c */ /* 0x000fe40003f44070 */
[----:B------:R-:W-:Y:S02]  /*19a0*/  IADD3.X R9, PT, PT, R9, R10, R14, P6, P4 ;  /* 0x0000000a09097210 */ /* 0x000fe400037e840e */
[----:B------:R-:W-:-:S02]  /*19b0*/  IADD3 R8, P6, P4, R8, R2, R3 ;  /* 0x0000000208087210 */ /* 0x000fc40007cde003 */
[----:B------:R-:W-:Y:S02]  /*19c0*/  SEL R2, R26, RZ, P3 ;  /* 0x000000ff1a027207 */ /* 0x000fe40001800000 */
[----:B---3--:R-:W-:Y:S02]  /*19d0*/  SEL R3, R4, RZ, P1 ;  /* 0x000000ff04037207 */ /* 0x008fe40000800000 */
[----:B------:R-:W-:Y:S02]  /*19e0*/  ISETP.GT.U32.AND.EX P2, PT, R0, RZ, PT, P2 ;  /* 0x000000ff0000720c */ /* 0x000fe40003f44120 */
        /* <DEDUP_REMOVED lines=11> */
.L_x_31:
[----:B------:R-:W0:Y:S01]  /*1aa0*/  S2R R4, SR_TID.X ;  /* 0x0000000000047919 */ /* 0x000e220000002100 */
[----:B------:R-:W0:Y:S02]  /*1ab0*/  LDC.64 R2, c[0x0][0x380] ;  /* 0x0000e000ff027b82 */ /* 0x000e240000000a00 */
[----:B0-----:R-:W-:-:S05]  /*1ac0*/  IMAD.WIDE.U32 R2, R4, 0x4, R2 ;  /* 0x0000000404027825 */ /* 0x001fca00078e0002 */
[----:B------:R-:W2:Y:S04]  /*1ad0*/  LDG.E R11, desc[UR6][R2.64] ;  /* 0x00000006020b7981 */ /* 0x000ea8000c1e1900 */
[----:B------:R-:W3:Y:S04]  /*1ae0*/  LDG.E R5, desc[UR6][R2.64+0x800] ;  /* 0x0008000602057981 */ /* 0x000ee8000c1e1900 */
[----:B------:R-:W4:Y:S04]  /*1af0*/  LDG.E R7, desc[UR6][R2.64+0x1800] ;  /* 0x0018000602077981 */ /* 0x000f28000c1e1900 */
[----:B------:R-:W5:Y:S04]  /*1b00*/  LDG.E R8, desc[UR6][R2.64+0x2000] ;  /* 0x0020000602087981 */ /* 0x000f68000c1e1900 */
[----:B------:R-:W5:Y:S04]  /*1b10*/  LDG.E R9, desc[UR6][R2.64+0x2800] ;  /* 0x0028000602097981 */ /* 0x000f68000c1e1900 */
[----:B------:R-:W5:Y:S04]  /*1b20*/  LDG.E R6, desc[UR6][R2.64+0x1000] ;  /* 0x0010000602067981 */ /* 0x000f68000c1e1900 */
[----:B------:R-:W5:Y:S01]  /*1b30*/  LDG.E R10, desc[UR6][R2.64+0x3000] ;  /* 0x00300006020a7981 */ /* 0x000f62000c1e1900 */
[----:B--2---:R-:W-:-:S04]  /*1b40*/  ISETP.NE.AND P0, PT, R11, RZ, PT ;  /* 0x000000ff0b00720c */ /* 0x004fc80003f05270 */
[----:B------:R-:W-:Y:S02]  /*1b50*/  SEL R11, RZ, 0x1, !P0 ;  /* 0x00000001ff0b7807 */ /* 0x000fe40004000000 */
[----:B---3--:R-:W-:Y:S02]  /*1b60*/  ISETP.NE.AND P1, PT, R5, RZ, PT ;  /* 0x000000ff0500720c */ /* 0x008fe40003f25270 */
[----:B----4-:R-:W-:Y:S02]  /*1b70*/  ISETP.NE.AND P0, PT, R7, RZ, PT ;  /* 0x000000ff0700720c */ /* 0x010fe40003f05270 */
[----:B------:R-:W-:Y:S02]  /*1b80*/  SEL R5, RZ, 0x1, !P1 ;  /* 0x00000001ff057807 */ /* 0x000fe40004800000 */
[----:B------:R-:W-:Y:S02]  /*1b90*/  SEL R7, RZ, 0x1, !P0 ;  /* 0x00000001ff077807 */ /* 0x000fe40004000000 */
[----:B-----5:R-:W-:-:S02]  /*1ba0*/  ISETP.NE.AND P1, PT, R8, RZ, PT ;  /* 0x000000ff0800720c */ /* 0x020fc40003f25270 */
[----:B------:R-:W-:Y:S02]  /*1bb0*/  ISETP.NE.AND P0, PT, R9, RZ, PT ;  /* 0x000000ff0900720c */ /* 0x000fe40003f05270 */
[----:B------:R-:W-:Y:S02]  /*1bc0*/  IADD3 R8, P5, PT, R16, -0xe00, RZ ;  /* 0xfffff20010087810 */ /* 0x000fe40007fbe0ff */
[----:B------:R-:W-:Y:S02]  /*1bd0*/  ISETP.NE.AND P2, PT, R6, RZ, PT ;  /* 0x000000ff0600720c */ /* 0x000fe40003f45270 */
[----:B------:R-:W-:Y:S02]  /*1be0*/  SEL R9, RZ, 0x1, !P0 ;  /* 0x00000001ff097807 */ /* 0x000fe40004000000 */
[----:B------:R-:W-:Y:S02]  /*1bf0*/  ISETP.NE.AND P6, PT, R10, RZ, PT ;  /* 0x000000ff0a00720c */ /* 0x000fe40003fc5270 */
[----:B------:R-:W-:-:S02]  /*1c00*/  ISETP.GE.U32.AND P0, PT, R8, 0xe00, PT ;  /* 0x00000e000800780c */ /* 0x000fc40003f06070 */
[----:B------:R-:W-:Y:S02]  /*1c10*/  IADD3.X R10, PT, PT, R0, -0x1, RZ, P5, !PT ;  /* 0xffffffff000a7810 */ /* 0x000fe40002ffe4ff */
[----:B------:R-:W-:Y:S02]  /*1c20*/  SEL R6, RZ, 0x1, !P2 ;  /* 0x00000001ff067807 */ /* 0x000fe40005000000 */
[----:B------:R-:W-:Y:S02]  /*1c30*/  ISETP.GE.U32.AND.EX P0, PT, R10, RZ, PT, P0 ;  /* 0x000000ff0a00720c */ /* 0x000fe40003f06100 */
[----:B------:R-:W-:Y:S02]  /*1c40*/  IADD3 R6, P3, P4, R6, R5, R11 ;  /* 0x0000000506067210 */ /* 0x000fe40007c7e00b */
[----:B------:R-:W-:-:S04]  /*1c50*/  SEL R5, RZ, 0x1, !P1 ;  /* 0x00000001ff057807 */ /* 0x000fc80004800000 */
[----:B------:R-:W-:Y:S02]  /*1c60*/  IADD3 R6, P1, P2, R5, R6, R7 ;  /* 0x0000000605067210 */ /* 0x000fe40007a3e007 */
[----:B------:R-:W-:Y:S02]  /*1c70*/  SEL R7, RZ, 0x1, !P6 ;  /* 0x00000001ff077807 */ /* 0x000fe40007000000 */
[----:B------:R-:W-:Y:S02]  /*1c80*/  IADD3.X R5, PT, PT, RZ, RZ, RZ, P3, P4 ;  /* 0x000000ffff057210 */ /* 0x000fe40001fe84ff */
[----:B------:R-:W-:Y:S02]  /*1c90*/  IADD3 R6, P3, P4, R7, R6, R9 ;  /* 0x0000000607067210 */ /* 0x000fe40007c7e009 */
[----:B------:R-:W-:Y:S01]  /*1ca0*/  IADD3.X R5, PT, PT, RZ, R5, RZ, P1, P2 ;  /* 0x00000005ff057210 */ /* 0x000fe20000fe44ff */
[----:B------:R-:W-:Y:S02]  /*1cb0*/  IMAD.MOV.U32 R7, RZ, RZ, 0xe00 ;  /* 0x00000e00ff077424 */ /* 0x000fe400078e00ff */
[----:B------:R-:W-:Y:S01]  /*1cc0*/  IMAD.MOV.U32 R9, RZ, RZ, RZ ;  /* 0x000000ffff097224 */ /* 0x000fe200078e00ff */
[----:B------:R-:W-:Y:S01]  /*1cd0*/  IADD3.X R5, PT, PT, RZ, R5, RZ, P3, P4 ;  /* 0x00000005ff057210 */ /* 0x000fe20001fe84ff */
[----:B------:R-:W-:Y:S06]  /*1ce0*/  @!P0 BRA `(.L_x_46) ;  /* 0x0000000000b48947 */ /* 0x000fec0003800000 */
[----:B------:R-:W0:Y:S01]  /*1cf0*/  LDC.64 R16, c[0x0][0x398] ;  /* 0x0000e600ff107b82 */ /* 0x000e220000000a00 */
[----:B------:R-:W-:Y:S02]  /*1d00*/  IMAD.MOV.U32 R7, RZ, RZ, 0xe00 ;  /* 0x00000e00ff077424 */ /* 0x000fe400078e00ff */
[----:B------:R-:W-:-:S07]  /*1d10*/  IMAD.MOV.U32 R9, RZ, RZ, RZ ;  /* 0x000000ffff097224 */ /* 0x000fce00078e00ff */
.L_x_48:
[----:B------:R-:W-:-:S04]  /*1d20*/  LEA R12, P0, R7, R2, 0x2 ;  /* 0x00000002070c7211 */ /* 0x000fc800078010ff */
[----:B------:R-:W-:-:S05]  /*1d30*/  LEA.HI.X R13, R7, R3, R9, 0x2, P0 ;  /* 0x00000003070d7211 */ /* 0x000fca00000f1409 */
        /* <DEDUP_REMOVED lines=9> */
[----:B------:R-:W-:Y:S02]  /*1dd0*/  SEL R0, RZ, 0x1, !P0 ;  /* 0x00000001ff007807 */ /* 0x000fe40004000000 */
[----:B------:R-:W-:Y:S02]  /*1de0*/  SEL R21, RZ, 0x1, !P1 ;  /* 0x00000001ff157807 */ /* 0x000fe40004800000 */
[----:B----4-:R-:W-:Y:S02]  /*1df0*/  ISETP.NE.AND P0, PT, R11, RZ, PT ;  /* 0x000000ff0b00720c */ /* 0x010fe40003f05270 */
[----:B-----5:R-:W-:Y:S02]  /*1e00*/  ISETP.NE.AND P5, PT, R14, RZ, PT ;  /* 0x000000ff0e00720c */ /* 0x020fe40003fa5270 */
[----:B------:R-:W-:-:S02]  /*1e10*/  IADD3 R6, P2, P1, R21, R6, R0 ;  /* 0x0000000615067210 */ /* 0x000fc4000795e000 */
[----:B------:R-:W-:Y:S02]  /*1e20*/  ISETP.NE.AND P4, PT, R15, RZ, PT ;  /* 0x000000ff0f00720c */ /* 0x000fe40003f85270 */
[----:B-1----:R-:W-:Y:S02]  /*1e30*/  SEL R13, RZ, 0x1, !P0 ;  /* 0x00000001ff0d7807 */ /* 0x002fe40004000000 */
[----:B------:R-:W-:Y:S02]  /*1e40*/  SEL R11, RZ, 0x1, !P5 ;  /* 0x00000001ff0b7807 */ /* 0x000fe40006800000 */
[----:B0-----:R-:W-:Y:S02]  /*1e50*/  IADD3 R0, P3, PT, -R7, R16, RZ ;  /* 0x0000001007007210 */ /* 0x001fe40007f7e1ff */
[----:B------:R-:W-:Y:S02]  /*1e60*/  ISETP.NE.AND P6, PT, R18, RZ, PT ;  /* 0x000000ff1200720c */ /* 0x000fe40003fc5270 */
[----:B------:R-:W-:-:S02]  /*1e70*/  SEL R12, RZ, 0x1, !P4 ;  /* 0x00000001ff0c7807 */ /* 0x000fc40006000000 */
[----:B------:R-:W-:Y:S02]  /*1e80*/  IADD3 R6, P4, P5, R11, R6, R13 ;  /* 0x000000060b067210 */ /* 0x000fe40007d9e00d */
[----:B------:R-:W-:Y:S01]  /*1e90*/  ISETP.GE.U32.AND P0, PT, R0, 0xe00, PT ;  /* 0x00000e000000780c */ /* 0x000fe20003f06070 */
[----:B------:R-:W-:Y:S01]  /*1ea0*/  IMAD.MOV.U32 R0, RZ, RZ, R17 ;  /* 0x000000ffff007224 */ /* 0x000fe200078e0011 */
[----:B------:R-:W-:Y:S02]  /*1eb0*/  SEL R11, RZ, 0x1, !P6 ;  /* 0x00000001ff0b7807 */ /* 0x000fe40007000000 */
[----:B------:R-:W-:Y:S02]  /*1ec0*/  IADD3.X R5, PT, PT, RZ, R5, RZ, P2, P1 ;  /* 0x00000005ff057210 */ /* 0x000fe400017e24ff */
[----:B------:R-:W-:Y:S01]  /*1ed0*/  IADD3 R6, P1, P2, R11, R6, R12 ;  /* 0x000000060b067210 */ /* 0x000fe20007a3e00c */
[----:B------:R-:W-:Y:S01]  /*1ee0*/  IMAD.X R12, R0, 0x1, ~R9, P3 ;  /* 0x00000001000c7824 */ /* 0x000fe200018e0e09 */
[----:B------:R-:W-:-:S02]  /*1ef0*/  ISETP.NE.AND P6, PT, R19, RZ, PT ;  /* 0x000000ff1300720c */ /* 0x000fc40003fc5270 */
[----:B------:R-:W-:Y:S02]  /*1f00*/  IADD3.X R5, PT, PT, RZ, R5, RZ, P4, P5 ;  /* 0x00000005ff057210 */ /* 0x000fe400027ea4ff */
[----:B------:R-:W-:Y:S02]  /*1f10*/  ISETP.GE.U32.AND.EX P0, PT, R12, RZ, PT, P0 ;  /* 0x000000ff0c00720c */ /* 0x000fe40003f06100 */
[----:B------:R-:W-:Y:S02]  /*1f20*/  SEL R11, RZ, 0x1, !P6 ;  /* 0x00000001ff0b7807 */ /* 0x000fe40007000000 */
[----:B------:R-:W-:Y:S02]  /*1f30*/  IADD3.X R5, PT, PT, RZ, R5, RZ, P1, P2 ;  /* 0x00000005ff057210 */ /* 0x000fe40000fe44ff */
[----:B------:R-:W-:-:S05]  /*1f40*/  IADD3 R6, P3, PT, R6, R11, RZ ;  /* 0x0000000b06067210 */ /* 0x000fca0007f7e0ff */
[----:B------:R-:W-:Y:S02]  /*1f50*/  IMAD.X R5, RZ, RZ, R5, P3 ;  /* 0x000000ffff057224 */ /* 0x000fe400018e0605 */
[----:B------:R-:W-:Y:S06]  /*1f60*/  @!P0 BRA `(.L_x_47) ;  /* 0x0000000c00048947 */ /* 0x000fec0003800000 */
[----:B------:R-:W-:-:S05]  /*1f70*/  IADD3 R7, P0, PT, R7, 0xe00, RZ ;  /* 0x00000e0007077810 */ /* 0x000fca0007f1e0ff */
[----:B------:R-:W-:Y:S01]  /*1f80*/  IMAD.X R9, RZ, RZ, R9, P0 ;  /* 0x000000ffff097224 */ /* 0x000fe200000e0609 */
[----:B------:R-:W-:-:S04]  /*1f90*/  ISETP.GT.U32.AND P0, PT, R7, R8, PT ;  /* 0x000000080700720c */ /* 0x000fc80003f04070 */
[----:B------:R-:W-:-:S13]  /*1fa0*/  ISETP.GT.U32.AND.EX P0, PT, R9, R10, PT, P0 ;  /* 0x0000000a0900720c */ /* 0x000fda0003f04100 */
[----:B------:R-:W-:Y:S05]  /*1fb0*/  @!P0 BRA `(.L_x_48) ;  /* 0xfffffffc00588947 */ /* 0x000fea000383ffff */
.L_x_46:
[----:B------:R-:W-:Y:S01]  /*1fc0*/  IMAD.IADD R3, R16, 0x1, -R7 ;  /* 0x0000000110037824 */ /* 0x000fe200078e0a07 */
[----:B------:R-:W-:Y:S01]  /*1fd0*/  ISETP.GE.U32.AND P1, PT, R7, R16, PT ;  /* 0x000000100700720c */ /* 0x000fe20003f26070 */
[----:B------:R-:W-:Y:S03]  /*1fe0*/  BSSY.RECONVERGENT B1, `(.L_x_47) ;  /* 0x00000b9000017945 */ /* 0x000fe60003800200 */
[----:B------:R-:W-:-:S04]  /*1ff0*/  ISETP.GE.AND P0, PT, R4, R3, PT ;  /* 0x000000030400720c */ /* 0x000fc80003f06270 */
[----:B------:R-:W-:-:S13]  /*2000*/  ISETP.GE.U32.OR.EX P0, PT, R9, R0, P0, P1 ;  /* 0x000000000900720c */ /* 0x000fda0000706510 */
[----:B------:R-:W-:Y:S05]  /*2010*/  @P0 BRA `(.L_x_49) ;  /* 0x0000000800d40947 */ /* 0x000fea0003800000 */
[----:B------:R-:W-:Y:S01]  /*2020*/  LOP3.LUT R0, RZ, R4, RZ, 0x33, !PT ;  /* 0x00000004ff007212 */ /* 0x000fe200078e33ff */
[----:B------:R-:W-:Y:S03]  /*2030*/  BSSY.RECONVERGENT B2, `(.L_x_50) ;  /* 0x0000058000027945 */ /* 0x000fe60003800200 */
[----:B------:R-:W-:-:S04]  /*2040*/  IADD3 R0, PT, PT, -R7, R16, R0 ;  /* 0x0000001007007210 */ /* 0x000fc80007ffe100 */
[C---:B------:R-:W-:Y:S02]  /*2050*/  ISETP.GE.U32.AND P1, PT, R0.reuse, 0x1e00, PT ;  /* 0x00001e000000780c */ /* 0x040fe40003f26070 */
[----:B------:R-:W-:Y:S01]  /*2060*/  LEA.HI R8, R0, 0x1, RZ, 0x17 ;  /* 0x0000000100087811 */ /* 0x000fe200078fb8ff */
[----:B------:R-:W-:-:S03]  /*2070*/  IMAD.MOV.U32 R0, RZ, RZ, R4 ;  /* 0x000000ffff007224 */ /* 0x000fc600078e0004 */
[----:B------:R-:W-:-:S04]  /*2080*/  LOP3.LUT R26, R8, 0xf, RZ, 0xc0, !PT ;  /* 0x0000000f081a7812 */ /* 0x000fc800078ec0ff */
[----:B------:R-:W-:-:S03]  /*2090*/  ISETP.NE.AND P0, PT, R26, RZ, PT ;  /* 0x000000ff1a00720c */ /* 0x000fc60003f05270 */
[----:B------:R-:W-:Y:S10]  /*20a0*/  @!P1 BRA `(.L_x_51) ;  /* 0x0000000400409947 */ /* 0x000ff40003800000 */
[----:B------:R-:W0:Y:S01]  /*20b0*/  LDCU.64 UR4, c[0x0][0x380] ;  /* 0x00007000ff0477ac */ /* 0x000e220008000a00 */
[----:B------:R-:W-:Y:S02]  /*20c0*/  IADD3 R3, P1, PT, R4, R7, RZ ;  /* 0x0000000704037210 */ /* 0x000fe40007f3e0ff */
[----:B------:R-:W-:-:S03]  /*20d0*/  LOP3.LUT R10, R8, 0xfffff0, RZ, 0xc0, !PT ;  /* 0x00fffff0080a7812 */ /* 0x000fc600078ec0ff */
[----:B------:R-:W-:Y:S02]  /*20e0*/  IMAD.X R0, RZ, RZ, R9, P1 ;  /* 0x000000ffff007224 */ /* 0x000fe400008e0609 */
[----:B------:R-:W-:Y:S01]  /*20f0*/  IMAD.MOV R10, RZ, RZ, -R10 ;  /* 0x000000ffff0a7224 */ /* 0x000fe200078e0a0a */
[----:B0-----:R-:W-:-:S04]  /*2100*/  LEA R2, P2, R3, UR4, 0x2 ;  /* 0x0000000403027c11 */ /* 0x001fc8000f8410ff */
[----:B------:R-:W-:Y:S02]  /*2110*/  IADD3 R2, P1, PT, R2, 0x4000, RZ ;  /* 0x0000400002027810 */ /* 0x000fe40007f3e0ff */
[----:B------:R-:W-:Y:S01]  /*2120*/  LEA.HI.X R3, R3, UR5, R0, 0x2, P2 ;  /* 0x0000000503037c11 */ /* 0x000fe200090f1400 */
[----:B------:R-:W-:-:S04]  /*2130*/  IMAD.MOV.U32 R0, RZ, RZ, R4 ;  /* 0x000000ffff007224 */ /* 0x000fc800078e0004 */
[----:B------:R-:W-:-:S07]  /*2140*/  IMAD.X R3, RZ, RZ, R3, P1 ;  /* 0x000000ffff037224 */ /* 0x000fce00008e0603 */
.L_x_52:
        /* <DEDUP_REMOVED lines=70> */
.L_x_51:
[----:B------:R-:W-:Y:S05]  /*25b0*/  BSYNC.RECONVERGENT B2 ;  /* 0x0000000000027941 */ /* 0x000fea0003800200 */
.L_x_50:
[----:B------:R-:W-:Y:S05]  /*25c0*/  @!P0 BRA `(.L_x_49) ;  /* 0x0000000400688947 */ /* 0x000fea0003800000 */
[----:B------:R-:W-:Y:S01]  /*25d0*/  ISETP.GE.U32.AND P1, PT, R26, 0x8, PT ;  /* 0x000000081a00780c */ /* 0x000fe20003f26070 */
[----:B------:R-:W-:Y:S01]  /*25e0*/  BSSY.RECONVERGENT B2, `(.L_x_53) ;  /* 0x000002a000027945 */ /* 0x000fe20003800200 */
[----:B------:R-:W-:-:S04]  /*25f0*/  LOP3.LUT R18, R8, 0x7, RZ, 0xc0, !PT ;  /* 0x0000000708127812 */ /* 0x000fc800078ec0ff */
[----:B------:R-:W-:-:S07]  /*2600*/  ISETP.NE.AND P0, PT, R18, RZ, PT ;  /* 0x000000ff1200720c */ /* 0x000fce0003f05270 */
[----:B------:R-:W-:Y:S06]  /*2610*/  @!P1 BRA `(.L_x_54) ;  /* 0x0000000000989947 */ /* 0x000fec0003800000 */
[----:B------:R-:W0:Y:S01]  /*2620*/  LDCU.64 UR4, c[0x0][0x380] ;  /* 0x00007000ff0477ac */ /* 0x000e220008000a00 */
[----:B------:R-:W-:-:S05]  /*2630*/  IADD3 R3, P1, PT, R0, R7, RZ ;  /* 0x0000000700037210 */ /* 0x000fca0007f3e0ff */
[----:B------:R-:W-:Y:S01]  /*2640*/  IMAD.X R10, RZ, RZ, R9, P1 ;  /* 0x000000ffff0a7224 */ /* 0x000fe200008e0609 */
        /* <DEDUP_REMOVED lines=35> */
.L_x_54:
[----:B------:R-:W-:Y:S05]  /*2880*/  BSYNC.RECONVERGENT B2 ;  /* 0x0000000000027941 */ /* 0x000fea0003800200 */
.L_x_53:
        /* <DEDUP_REMOVED lines=28> */
.L_x_56:
[----:B------:R-:W-:Y:S05]  /*2a50*/  BSYNC.RECONVERGENT B2 ;  /* 0x0000000000027941 */ /* 0x000fea0003800200 */
.L_x_55:
[----:B------:R-:W-:Y:S05]  /*2a60*/  @!P0 BRA `(.L_x_49) ;  /* 0x0000000000408947 */ /* 0x000fea0003800000 */
[----:B------:R-:W0:Y:S01]  /*2a70*/  LDCU.64 UR4, c[0x0][0x380] ;  /* 0x00007000ff0477ac */ /* 0x000e220008000a00 */
[----:B------:R-:W-:Y:S01]  /*2a80*/  IADD3 R3, P0, PT, R0, R7, RZ ;  /* 0x0000000700037210 */ /* 0x000fe20007f1e0ff */
[----:B------:R-:W-:-:S04]  /*2a90*/  IMAD.MOV R0, RZ, RZ, -R10 ;  /* 0x000000ffff007224 */ /* 0x000fc800078e0a0a */
[----:B------:R-:W-:Y:S01]  /*2aa0*/  IMAD.X R8, RZ, RZ, R9, P0 ;  /* 0x000000ffff087224 */ /* 0x000fe200000e0609 */
[----:B0-----:R-:W-:-:S04]  /*2ab0*/  LEA R2, P1, R3, UR4, 0x2 ;  /* 0x0000000403027c11 */ /* 0x001fc8000f8210ff */
[----:B------:R-:W-:-:S09]  /*2ac0*/  LEA.HI.X R3, R3, UR5, R8, 0x2, P1 ;  /* 0x0000000503037c11 */ /* 0x000fd200088f1408 */
.L_x_57:
[----:B------:R0:W2:Y:S01]  /*2ad0*/  LDG.E R7, desc[UR6][R2.64] ;  /* 0x0000000602077981 */ /* 0x0000a2000c1e1900 */
[----:B------:R-:W-:Y:S01]  /*2ae0*/  VIADD R0, R0, 0x1 ;  /* 0x0000000100007836 */ /* 0x000fe20000000000 */
[----:B0-----:R-:W-:-:S05]  /*2af0*/  IADD3 R2, P2, PT, R2, 0x800, RZ ;  /* 0x0000080002027810 */ /* 0x001fca0007f5e0ff */
[----:B------:R-:W-:Y:S01]  /*2b00*/  IMAD.X R3, RZ, RZ, R3, P2 ;  /* 0x000000ffff037224 */ /* 0x000fe200010e0603 */
[----:B--2---:R-:W-:-:S04]  /*2b10*/  ISETP.NE.AND P0, PT, R7, RZ, PT ;  /* 0x000000ff0700720c */ /* 0x004fc80003f05270 */
[----:B------:R-:W-:Y:S02]  /*2b20*/  SEL R7, RZ, 0x1, !P0 ;  /* 0x00000001ff077807 */ /* 0x000fe40004000000 */
[----:B------:R-:W-:Y:S02]  /*2b30*/  ISETP.NE.AND P0, PT, R0, RZ, PT ;  /* 0x000000ff0000720c */ /* 0x000fe40003f05270 */
[----:B------:R-:W-:-:S05]  /*2b40*/  IADD3 R6, P1, PT, R6, R7, RZ ;  /* 0x0000000706067210 */ /* 0x000fca0007f3e0ff */
[----:B------:R-:W-:-:S06]  /*2b50*/  IMAD.X R5, RZ, RZ, R5, P1 ;  /* 0x000000ffff057224 */ /* 0x000fcc00008e0605 */
[----:B------:R-:W-:Y:S05]  /*2b60*/  @P0 BRA `(.L_x_57) ;  /* 0xfffffffc00d80947 */ /* 0x000fea000383ffff */
.L_x_49:
[----:B------:R-:W-:Y:S05]  /*2b70*/  BSYNC.RECONVERGENT B1 ;  /* 0x0000000000017941 */ /* 0x000fea0003800200 */
.L_x_47:
[----:B------:R-:W0:Y:S01]  /*2b80*/  S2R R8, SR_LANEID ;  /* 0x0000000000087919 */ /* 0x000e220000000000 */
[----:B------:R-:W-:Y:S01]  /*2b90*/  ISETP.NE.AND P5, PT, R4, RZ, PT ;  /* 0x000000ff0400720c */ /* 0x000fe20003fa5270 */
[----:B------:R-:W1:Y:S04]  /*2ba0*/  SHFL.DOWN PT, R0, R6, 0x1, 0x1f ;  /* 0x08201f0006007f89 */ /* 0x000e6800000e0000 */
[----:B------:R-:W2:Y:S01]  /*2bb0*/  SHFL.DOWN PT, R2, R5, 0x1, 0x1f ;  /* 0x08201f0005027f89 */ /* 0x000ea200000e0000 */
[C---:B0-----:R-:W-:Y:S02]  /*2bc0*/  ISETP.GT.AND P0, PT, R8.reuse, 0x1e, PT ;  /* 0x0000001e0800780c */ /* 0x041fe40003f04270 */
[----:B------:R-:W-:Y:S02]  /*2bd0*/  ISETP.GT.AND P1, PT, R8, 0x1d, PT ;  /* 0x0000001d0800780c */ /* 0x000fe40003f24270 */
[----:B-1----:R-:W-:-:S02]  /*2be0*/  SEL R7, R0, RZ, !P0 ;  /* 0x000000ff00077207 */ /* 0x002fc40004000000 */
[----:B--2---:R-:W-:Y:S02]  /*2bf0*/  SEL R2, R2, RZ, !P0 ;  /* 0x000000ff02027207 */ /* 0x004fe40004000000 */
[----:B------:R-:W-:Y:S02]  /*2c00*/  IADD3 R7, P0, PT, R6, R7, RZ ;  /* 0x0000000706077210 */ /* 0x000fe40007f1e0ff */
[----:B------:R-:W-:-:S03]  /*2c10*/  ISETP.NE.AND P2, PT, R8, RZ, PT ;  /* 0x000000ff0800720c */ /* 0x000fc60003f45270 */
[----:B------:R-:W-:Y:S01]  /*2c20*/  IMAD.X R9, R5, 0x1, R2, P0 ;  /* 0x0000000105097824 */ /* 0x000fe200000e0602 */
[----:B------:R-:W0:Y:S04]  /*2c30*/  SHFL.DOWN PT, R0, R7, 0x2, 0x1f ;  /* 0x08401f0007007f89 */ /* 0x000e2800000e0000 */
[----:B------:R-:W1:Y:S05]  /*2c40*/  SHFL.DOWN PT, R2, R9, 0x2, 0x1f ;  /* 0x08401f0009027f89 */ /* 0x000e6a00000e0000 */
[----:B------:R-:W2:Y:S01]  /*2c50*/  @!P2 S2R R11, SR_CgaCtaId ;  /* 0x00000000000ba919 */ /* 0x000ea20000008800 */
        /* <DEDUP_REMOVED lines=12> */
[----:B------:R-:W-:-:S05]  /*2d20*/  IMAD.X R9, R2, 0x1, R5, P0 ;  /* 0x0000000102097824 */ /* 0x000fca00000e0605 */
[----:B------:R-:W1:Y:S01]  /*2d30*/  SHFL.DOWN PT, R2, R9, 0x8, 0x1f ;  /* 0x09001f0009027f89 */ /* 0x000e6200000e0000 */
        /* <DEDUP_REMOVED lines=23> */
[----:B--2---:R-:W0:Y:S04]  /*2eb0*/  LDS.128 R4, [UR4+0x20] ;  /* 0x00002004ff047984 */ /* 0x004e280008000c00 */
        /* <DEDUP_REMOVED lines=21> */
[----:B------:R-:W-:-:S07]  /*3010*/  IMAD.X R3, R3, 0x1, R31, P2 ;  /* 0x0000000103037824 */ /* 0x000fce00010e061f */
.L_x_45:
[----:B------:R-:W-:Y:S05]  /*3020*/  BSYNC.RECONVERGENT B0 ;  /* 0x0000000000007941 */ /* 0x000fea0003800200 */
.L_x_30:
[----:B------:R-:W-:Y:S05]  /*3030*/  @P5 EXIT ;  /* 0x000000000000594d */ /* 0x000fea0003800000 */
[----:B------:R-:W0:Y:S01]  /*3040*/  LDCU.64 UR4, c[0x0][0x3a8] ;  /* 0x00007500ff0477ac */ /* 0x000e220008000a00 */
[----:B------:R-:W3:Y:S01]  /*3050*/  LDC.64 R4, c[0x0][0x390] ;  /* 0x0000e400ff047b82 */ /* 0x000ee20000000a00 */
[----:B012---:R-:W-:-:S04]  /*3060*/  IADD3 R2, P0, PT, R2, UR4, RZ ;  /* 0x0000000402027c10 */ /* 0x007fc8000ff1e0ff */
[----:B------:R-:W-:-:S05]  /*3070*/  IADD3.X R3, PT, PT, R3, UR5, RZ, P0, !PT ;  /* 0x0000000503037c10 */ /* 0x000fca00087fe4ff */
[----:B---3--:R-:W-:Y:S01]  /*3080*/  STG.E.64 desc[UR6][R4.64], R2 ;  /* 0x0000000204007986 */ /* 0x008fe2000c101b06 */
[----:B------:R-:W-:Y:S05]  /*3090*/  EXIT ;  /* 0x000000000000794d */ /* 0x000fea0003800000 */
.L_x_58:
        /* <DEDUP_REMOVED lines=14> */
.L_x_679:


//--------------------- .text._ZN3cub18CUB_300001_SM_10006detail6reduce18DeviceReduceKernelINS2_10policy_hubIljN4cuda3std3__44plusIlEEE10Policy1000EN6thrust24THRUST_300001_SM_1000_NS18transform_iteratorI8not_zeroNSD_6detail15normal_iteratorINSD_10device_ptrIiEEEEllEEjS9_lNS7_10__identityEEEvT0_PT3_T1_NS0_13GridEvenShareISQ_EET2_T4_ --------------------------
	.section	.text._ZN3cub18CUB_300001_SM_10006detail6reduce18DeviceReduceKernelINS2_10policy_hubIljN4cuda3std3__44plusIlEEE10Policy1000EN6thrust24THRUST_300001_SM_1000_NS18transform_iteratorI8not_zeroNSD_6detail15normal_iteratorINSD_10device_ptrIiEEEEllEEjS9_lNS7_10__identityEEEvT0_PT3_T1_NS0_13GridEvenShareISQ_EET2_T4_,"ax",@progbits
	.align	128
        .global         _ZN3cub18CUB_300001_SM_10006detail6reduce18DeviceReduceKernelINS2_10policy_hubIljN4cuda3std3__44plusIlEEE10Policy1000EN6thrust24THRUST_300001_SM_1000_NS18transform_iteratorI8not_zeroNSD_6detail15normal_iteratorINSD_10device_ptrIiEEEEllEEjS9_lNS7_10__identityEEEvT0_PT3_T1_NS0_13GridEvenShareISQ_EET2_T4_
        .type           _ZN3cub18CUB_300001_SM_10006detail6reduce18DeviceReduceKernelINS2_10policy_hubIljN4cuda3std3__44plusIlEEE10Policy1000EN6thrust24THRUST_300001_SM_1000_NS18transform_iteratorI8not_zeroNSD_6detail15normal_iteratorINSD_10device_ptrIiEEEEllEEjS9_lNS7_10__identityEEEvT0_PT3_T1_NS0_13GridEvenShareISQ_EET2_T4_,@function
        .size           _ZN3cub18CUB_300001_SM_10006detail6reduce18DeviceReduceKernelINS2_10policy_hubIljN4cuda3std3__44plusIlEEE10Policy1000EN6thrust24THRUST_300001_SM_1000_NS18transform_iteratorI8not_zeroNSD_6detail15normal_iteratorINSD_10device_ptrIiEEEEllEEjS9_lNS7_10__identityEEEvT0_PT3_T1_NS0_13GridEvenShareISQ_EET2_T4_,(.L_x_680 - _ZN3cub18CUB_300001_SM_10006detail6reduce18DeviceReduceKernelINS2_10policy_hubIljN4cuda3std3__44plusIlEEE10Policy1000EN6thrust24THRUST_300001_SM_1000_NS18transform_iteratorI8not_zeroNSD_6detail15normal_iteratorINSD_10device_ptrIiEEEEllEEjS9_lNS7_10__identityEEEvT0_PT3_T1_NS0_13GridEvenShareISQ_EET2_T4_)
        .other          _ZN3cub18CUB_300001_SM_10006detail6reduce18DeviceReduceKernelINS2_10policy_hubIljN4cuda3std3__44plusIlEEE10Policy1000EN6thrust24THRUST_300001_SM_1000_NS18transform_iteratorI8not_zeroNSD_6detail15normal_iteratorINSD_10device_ptrIiEEEEllEEjS9_lNS7_10__identityEEEvT0_PT3_T1_NS0_13GridEvenShareISQ_EET2_T4_,@"STO_CUDA_ENTRY STV_DEFAULT"
_ZN3cub18CUB_300001_SM_10006detail6reduce18DeviceReduceKernelINS2_10policy_hubIljN4cuda3std3__44plusIlEEE10Policy1000EN6thrust24THRUST_300001_SM_1000_NS18transform_iteratorI8not_zeroNSD_6detail15normal_iteratorINSD_10device_ptrIiEEEEllEEjS9_lNS7_10__identityEEEvT0_PT3_T1_NS0_13GridEvenShareISQ_EET2_T4_:
.text._ZN3cub18CUB_300001_SM_10006detail6reduce18DeviceReduceKernelINS2_10policy_hubIljN4cuda3std3__44plusIlEEE10Policy1000EN6thrust24THRUST_300001_SM_1000_NS18transform_iteratorI8not_zeroNSD_6detail15normal_iteratorINSD_10device_ptrIiEEEEllEEjS9_lNS7_10__identityEEEvT0_PT3_T1_NS0_13GridEvenShareISQ_EET2_T4_:
[----:B------:R-:W-:Y:S01]  /*0000*/  LDC R1, c[0x0][0x37c] ;  /* 0x0000df00ff017b82 */ /* 0x000fe20000000800 */
[----:B------:R-:W0:Y:S07]  /*0010*/  S2R R0, SR_CTAID.X ;  /* 0x0000000000007919 */ /* 0x000e2e0000002500 */
[----:B------:R-:W1:Y:S01]  /*0020*/  LDC.64 R6, c[0x0][0x3b0] ;  /* 0x0000ec00ff067b82 */ /* 0x000e620000000a00 */
[----:B------:R-:W2:Y:S01]  /*0030*/  LDCU.64 UR6, c[0x0][0x358] ;  /* 0x00006b00ff0677ac */ /* 0x000ea20008000a00 */
[----:B------:R-:W-:Y:S01]  /*0040*/  BSSY.RECONVERGENT B0, `(.L_x_59) ;  /* 0x0000354000007945 */ /* 0x000fe20003800200 */
[----:B-1----:R-:W-:-:S02]  /*0050*/  IMAD R2, R7, 0xe00, RZ ;  /* 0x00000e0007027824 */ /* 0x002fc400078e02ff */
[----:B0-----:R-:W-:-:S05]  /*0060*/  IMAD R28, R0, -0xe00, R6 ;  /* 0xfffff200001c7824 */ /* 0x001fca00078e0206 */
[----:B------:R-:W-:-:S13]  /*0070*/  ISETP.GT.U32.AND P0, PT, R28, 0xdff, PT ;  /* 0x00000dff1c00780c */ /* 0x000fda0003f04070 */
[----:B--2---:R-:W-:Y:S05]  /*0080*/  @P0 BRA `(.L_x_60) ;  /* 0x0000001c00040947 */ /* 0x004fea0003800000 */
[----:B------:R-:W0:Y:S01]  /*0090*/  S2R R5, SR_TID.X ;  /* 0x0000000000057919 */ /* 0x000e220000002100 */
[----:B------:R-:W-:Y:S01]  /*00a0*/  BSSY.RECONVERGENT B1, `(.L_x_61) ;  /* 0x000000e000017945 */ /* 0x000fe20003800200 */
[----:B------:R-:W-:Y:S02]  /*00b0*/  IMAD.MOV.U32 R22, RZ, RZ, RZ ;  /* 0x000000ffff167224 */ /* 0x000fe400078e00ff */
[----:B------:R-:W-:Y:S01]  /*00c0*/  IMAD.MOV.U32 R25, RZ, RZ, RZ ;  /* 0x000000ffff197224 */ /* 0x000fe200078e00ff */
[----:B0-----:R-:W-:Y:S01]  /*00d0*/  ISETP.GE.U32.AND P0, PT, R5, R28, PT ;  /* 0x0000001c0500720c */ /* 0x001fe20003f06070 */
[----:B------:R-:W-:-:S12]  /*00e0*/  IMAD.MOV.U32 R7, RZ, RZ, R5 ;  /* 0x000000ffff077224 */ /* 0x000fd800078e0005 */
[----:B------:R-:W-:Y:S05]  /*00f0*/  @P0 BRA `(.L_x_62) ;  /* 0x0000000000200947 */ /* 0x000fea0003800000 */
[----:B------:R-:W0:Y:S01]  /*0100*/  LDC.64 R2, c[0x0][0x380] ;  /* 0x0000e000ff027b82 */ /* 0x000e220000000a00 */
[----:B------:R-:W-:-:S04]  /*0110*/  IMAD R7, R0, 0xe00, R5 ;  /* 0x00000e0000077824 */ /* 0x000fc800078e0205 */
[----:B0-----:R-:W-:-:S06]  /*0120*/  IMAD.WIDE.U32 R2, R7, 0x4, R2 ;  /* 0x0000000407027825 */ /* 0x001fcc00078e0002 */
[----:B------:R-:W2:Y:S01]  /*0130*/  LDG.E R2, desc[UR6][R2.64] ;  /* 0x0000000602027981 */ /* 0x000ea2000c1e1900 */
[----:B------:R-:W-:Y:S02]  /*0140*/  VIADD R7, R5, 0x200 ;  /* 0x0000020005077836 */ /* 0x000fe40000000000 */
[----:B------:R-:W-:Y:S01]  /*0150*/  IMAD.MOV.U32 R25, RZ, RZ, RZ ;  /* 0x000000ffff197224 */ /* 0x000fe200078e00ff */
[----:B--2---:R-:W-:-:S04]  /*0160*/  ISETP.NE.AND P0, PT, R2, RZ, PT ;  /* 0x000000ff0200720c */ /* 0x004fc80003f05270 */
[----:B------:R-:W-:-:S09]  /*0170*/  SEL R22, RZ, 0x1, !P0 ;  /* 0x00000001ff167807 */ /* 0x000fd20004000000 */
.L_x_62:
[----:B------:R-:W-:Y:S05]  /*0180*/  BSYNC.RECONVERGENT B1 ;  /* 0x0000000000017941 */ /* 0x000fea0003800200 */
.L_x_61:
[----:B------:R-:W-:Y:S01]  /*0190*/  ISETP.GE.U32.AND P0, PT, R7, R28, PT ;  /* 0x0000001c0700720c */ /* 0x000fe20003f06070 */
[----:B------:R-:W-:-:S12]  /*01a0*/  BSSY.RECONVERGENT B1, `(.L_x_63) ;  /* 0x00000e0000017945 */ /* 0x000fd80003800200 */
[----:B------:R-:W-:Y:S05]  /*01b0*/  @P0 BRA `(.L_x_64) ;  /* 0x0000000c00780947 */ /* 0x000fea0003800000 */
[----:B------:R-:W-:Y:S01]  /*01c0*/  LOP3.LUT R3, RZ, R7, RZ, 0x33, !PT ;  /* 0x00000007ff037212 */ /* 0x000fe200078e33ff */
[----:B------:R-:W-:Y:S04]  /*01d0*/  BSSY.RECONVERGENT B2, `(.L_x_65) ;  /* 0x0000073000027945 */ /* 0x000fe80003800200 */
[----:B------:R-:W-:-:S04]  /*01e0*/  IMAD.IADD R3, R3, 0x1, R6 ;  /* 0x0000000103037824 */ /* 0x000fc800078e0206 */
[----:B------:R-:W-:-:S05]  /*01f0*/  IMAD R3, R0, -0xe00, R3 ;  /* 0xfffff20000037824 */ /* 0x000fca00078e0203 */
[C---:B------:R-:W-:Y:S02]  /*0200*/  ISETP.GE.U32.AND P0, PT, R3.reuse, 0x1e00, PT ;  /* 0x00001e000300780c */ /* 0x040fe40003f06070 */
[----:B------:R-:W-:-:S04]  /*0210*/  LEA.HI R4, R3, 0x1, RZ, 0x17 ;  /* 0x0000000103047811 */ /* 0x000fc800078fb8ff */
[----:B------:R-:W-:-:S07]  /*0220*/  LOP3.LUT R6, R4, 0xf, RZ, 0xc0, !PT ;  /* 0x0000000f04067812 */ /* 0x000fce00078ec0ff */
[----:B------:R-:W-:Y:S05]  /*0230*/  @!P0 BRA `(.L_x_66) ;  /* 0x0000000400b08947 */ /* 0x000fea0003800000 */
[----:B------:R-:W0:Y:S01]  /*0240*/  LDC.64 R12, c[0x0][0x380] ;  /* 0x0000e000ff0c7b82 */ /* 0x000e220000000a00 */
[----:B------:R-:W-:Y:S01]  /*0250*/  LOP3.LUT R2, R4, 0xfffff0, RZ, 0xc0, !PT ;  /* 0x00fffff004027812 */ /* 0x000fe200078ec0ff */
[----:B------:R-:W-:Y:S01]  /*0260*/  BSSY.RECONVERGENT B3, `(.L_x_67) ;  /* 0x0000068000037945 */ /* 0x000fe20003800200 */
[----:B------:R-:W-:Y:S01]  /*0270*/  LOP3.LUT R8, R7, 0x1000, RZ, 0xfc, !PT ;  /* 0x0000100007087812 */ /* 0x000fe200078efcff */
[----:B------:R-:W-:Y:S02]  /*0280*/  IMAD R7, R0, 0xe00, R7 ;  /* 0x00000e0000077824 */ /* 0x000fe400078e0207 */
[----:B------:R-:W-:-:S07]  /*0290*/  IMAD.MOV R2, RZ, RZ, -R2 ;  /* 0x000000ffff027224 */ /* 0x000fce00078e0a02 */
.L_x_68:
[C---:B------:R-:W-:Y:S02]  /*02a0*/  VIADD R27, R7.reuse, 0x200 ;  /* 0x00000200071b7836 */ /* 0x040fe40000000000 */
[----:B0-----:R-:W-:-:S04]  /*02b0*/  IMAD.WIDE.U32 R14, R7, 0x4, R12 ;  /* 0x00000004070e7825 */ /* 0x001fc800078e000c */
[----:B------:R-:W-:Y:S01]  /*02c0*/  IMAD.WIDE.U32 R26, R27, 0x4, R12 ;  /* 0x000000041b1a7825 */ /* 0x000fe200078e000c */
[----:B------:R0:W2:Y:S04]  /*02d0*/  LDG.E R3, desc[UR6][R14.64] ;  /* 0x000000060e037981 */ /* 0x0000a8000c1e1900 */
[----:B------:R-:W3:Y:S01]  /*02e0*/  LDG.E R17, desc[UR6][R26.64] ;  /* 0x000000061a117981 */ /* 0x000ee2000c1e1900 */
[----:B------:R-:W-:-:S04]  /*02f0*/  VIADD R19, R7, 0x400 ;  /* 0x0000040007137836 */ /* 0x000fc80000000000 */
[----:B------:R-:W-:-:S05]  /*0300*/  IMAD.WIDE.U32 R18, R19, 0x4, R12 ;  /* 0x0000000413127825 */ /* 0x000fca00078e000c */
[----:B------:R1:W4:Y:S01]  /*0310*/  LDG.E R16, desc[UR6][R18.64] ;  /* 0x0000000612107981 */ /* 0x000322000c1e1900 */
[C---:B------:R-:W-:Y:S02]  /*0320*/  VIADD R11, R7.reuse, 0x600 ;  /* 0x00000600070b7836 */ /* 0x040fe40000000000 */
[----:B------:R-:W-:Y:S02]  /*0330*/  VIADD R21, R7, 0x800 ;  /* 0x0000080007157836 */ /* 0x000fe40000000000 */
[----:B------:R-:W-:-:S04]  /*0340*/  IMAD.WIDE.U32 R10, R11, 0x4, R12 ;  /* 0x000000040b0a7825 */ /* 0x000fc800078e000c */
[C---:B------:R-:W-:Y:S02]  /*0350*/  VIADD R23, R7.reuse, 0xc00 ;  /* 0x00000c0007177836 */ /* 0x040fe40000000000 */
[----:B------:R-:W-:Y:S01]  /*0360*/  VIADD R9, R7, 0xa00 ;  /* 0x00000a0007097836 */ /* 0x000fe20000000000 */
[----:B------:R5:W4:Y:S01]  /*0370*/  LDG.E R10, desc[UR6][R10.64] ;  /* 0x000000060a0a7981 */ /* 0x000b22000c1e1900 */
[----:B------:R-:W-:-:S04]  /*0380*/  IMAD.WIDE.U32 R20, R21, 0x4, R12 ;  /* 0x0000000415147825 */ /* 0x000fc800078e000c */
[----:B0-----:R-:W-:-:S04]  /*0390*/  IMAD.WIDE.U32 R14, R23, 0x4, R12 ;  /* 0x00000004170e7825 */ /* 0x001fc800078e000c */
[--C-:B-1----:R-:W-:Y:S01]  /*03a0*/  IMAD.WIDE.U32 R18, R9, 0x4, R12.reuse ;  /* 0x0000000409127825 */ /* 0x102fe200078e000c */
[----:B------:R-:W4:Y:S03]  /*03b0*/  LDG.E R24, desc[UR6][R14.64] ;  /* 0x000000060e187981 */ /* 0x000f26000c1e1900 */
[C---:B------:R-:W-:Y:S01]  /*03c0*/  VIADD R27, R7.reuse, 0xe00 ;  /* 0x00000e00071b7836 */ /* 0x040fe20000000000 */
[----:B------:R0:W4:Y:S01]  /*03d0*/  LDG.E R9, desc[UR6][R20.64] ;  /* 0x0000000614097981 */ /* 0x000122000c1e1900 */
[----:B-----5:R-:W-:Y:S02]  /*03e0*/  VIADD R11, R7, 0x1200 ;  /* 0x00001200070b7836 */ /* 0x020fe40000000000 */
[----:B------:R-:W-:Y:S01]  /*03f0*/  IMAD.WIDE.U32 R26, R27, 0x4, R12 ;  /* 0x000000041b1a7825 */ /* 0x000fe200078e000c */
[----:B------:R1:W5:Y:S05]  /*0400*/  LDG.E R23, desc[UR6][R18.64] ;  /* 0x0000000612177981 */ /* 0x00036a000c1e1900 */
[----:B------:R-:W5:Y:S01]  /*0410*/  LDG.E R26, desc[UR6][R26.64] ;  /* 0x000000061a1a7981 */ /* 0x000f62000c1e1900 */
[----:B0-----:R-:W-:-:S02]  /*0420*/  VIADD R21, R7, 0x1400 ;  /* 0x0000140007157836 */ /* 0x001fc40000000000 */
[----:B-1----:R-:W-:-:S04]  /*0430*/  IMAD.WIDE.U32 R18, R11, 0x4, R12 ;  /* 0x000000040b127825 */ /* 0x002fc800078e000c */
[----:B------:R-:W-:Y:S01]  /*0440*/  IMAD.WIDE.U32 R20, R21, 0x4, R12 ;  /* 0x0000000415147825 */ /* 0x000fe200078e000c */
[----:B------:R0:W5:Y:S04]  /*0450*/  LDG.E R11, desc[UR6][R18.64] ;  /* 0x00000006120b7981 */ /* 0x000168000c1e1900 */
[----:B------:R1:W5:Y:S01]  /*0460*/  LDG.E R27, desc[UR6][R20.64] ;  /* 0x00000006141b7981 */ /* 0x000362000c1e1900 */
[C---:B0-----:R-:W-:Y:S02]  /*0470*/  VIADD R19, R7.reuse, 0x1a00 ;  /* 0x00001a0007137836 */ /* 0x041fe40000000000 */
[----:B-1----:R-:W-:-:S04]  /*0480*/  VIADD R21, R7, 0x1e00 ;  /* 0x00001e0007157836 */ /* 0x002fc80000000000 */
[----:B------:R-:W-:-:S06]  /*0490*/  IMAD.WIDE.U32 R20, R21, 0x4, R12 ;  /* 0x0000000415147825 */ /* 0x000fcc00078e000c */
[----:B------:R-:W5:Y:S01]  /*04a0*/  LDG.E R20, desc[UR6][R20.64] ;  /* 0x0000000614147981 */ /* 0x000f62000c1e1900 */
[----:B--2---:R-:W-:Y:S01]  /*04b0*/  ISETP.NE.AND P0, PT, R3, RZ, PT ;  /* 0x000000ff0300720c */ /* 0x004fe20003f05270 */
[----:B------:R-:W-:Y:S01]  /*04c0*/  VIADD R3, R7, 0x1000 ;  /* 0x0000100007037836 */ /* 0x000fe20000000000 */
[----:B---3--:R-:W-:Y:S02]  /*04d0*/  ISETP.NE.AND P1, PT, R17, RZ, PT ;  /* 0x000000ff1100720c */ /* 0x008fe40003f25270 */
[----:B------:R-:W-:Y:S02]  /*04e0*/  SEL R29, RZ, 0x1, !P0 ;  /* 0x00000001ff1d7807 */ /* 0x000fe40004000000 */
[----:B------:R-:W-:Y:S01]  /*04f0*/  SEL R17, RZ, 0x1, !P1 ;  /* 0x00000001ff117807 */ /* 0x000fe20004800000 */
[----:B------:R-:W-:-:S03]  /*0500*/  IMAD.WIDE.U32 R14, R3, 0x4, R12 ;  /* 0x00000004030e7825 */ /* 0x000fc600078e000c */
[----:B------:R-:W-:Y:S01]  /*0510*/  IADD3 R22, P3, P2, R17, R22, R29 ;  /* 0x0000001611167210 */ /* 0x000fe20007a7e01d */
[----:B------:R-:W-:Y:S01]  /*0520*/  VIADD R17, R7, 0x1600 ;  /* 0x0000160007117836 */ /* 0x000fe20000000000 */
[----:B------:R0:W2:Y:S01]  /*0530*/  LDG.E R3, desc[UR6][R14.64] ;  /* 0x000000060e037981 */ /* 0x0000a2000c1e1900 */
[----:B----4-:R-:W-:Y:S02]  /*0540*/  ISETP.NE.AND P1, PT, R16, RZ, PT ;  /* 0x000000ff1000720c */ /* 0x010fe40003f25270 */
[----:B0-----:R-:W-:-:S04]  /*0550*/  IMAD.WIDE.U32 R14, R17, 0x4, R12 ;  /* 0x00000004110e7825 */ /* 0x001fc800078e000c */
[----:B------:R-:W-:Y:S01]  /*0560*/  VIADD R17, R7, 0x1800 ;  /* 0x0000180007117836 */ /* 0x000fe20000000000 */
[----:B------:R0:W3:Y:S03]  /*0570*/  LDG.E R29, desc[UR6][R14.64] ;  /* 0x000000060e1d7981 */ /* 0x0000e6000c1e1900 */
[----:B0-----:R-:W-:-:S04]  /*0580*/  IMAD.WIDE.U32 R14, R17, 0x4, R12 ;  /* 0x00000004110e7825 */ /* 0x001fc800078e000c */
[--C-:B------:R-:W-:Y:S02]  /*0590*/  IMAD.WIDE.U32 R16, R19, 0x4, R12.reuse ;  /* 0x0000000413107825 */ /* 0x100fe400078e000c */
[----:B------:R0:W4:Y:S02]  /*05a0*/  LDG.E R14, desc[UR6][R14.64] ;  /* 0x000000060e0e7981 */ /* 0x000124000c1e1900 */
[----:B------:R-:W-:Y:S02]  /*05b0*/  VIADD R19, R7, 0x1c00 ;  /* 0x00001c0007137836 */ /* 0x000fe40000000000 */
[----:B------:R-:W4:Y:S02]  /*05c0*/  LDG.E R16, desc[UR6][R16.64] ;  /* 0x0000000610107981 */ /* 0x000f24000c1e1900 */
[----:B------:R-:W-:-:S06]  /*05d0*/  IMAD.WIDE.U32 R18, R19, 0x4, R12 ;  /* 0x0000000413127825 */ /* 0x000fcc00078e000c */
[----:B------:R-:W4:Y:S01]  /*05e0*/  LDG.E R18, desc[UR6][R18.64] ;  /* 0x0000000612127981 */ /* 0x000f22000c1e1900 */
[----:B------:R-:W-:Y:S02]  /*05f0*/  ISETP.NE.AND P4, PT, R10, RZ, PT ;  /* 0x000000ff0a00720c */ /* 0x000fe40003f85270 */
[----:B------:R-:W-:Y:S02]  /*0600*/  ISETP.NE.AND P0, PT, R9, RZ, PT ;  /* 0x000000ff0900720c */ /* 0x000fe40003f05270 */
[----:B------:R-:W-:Y:S02]  /*0610*/  SEL R10, RZ, 0x1, !P1 ;  /* 0x00000001ff0a7807 */ /* 0x000fe40004800000 */
[----:B------:R-:W-:Y:S02]  /*0620*/  SEL R9, RZ, 0x1, !P4 ;  /* 0x00000001ff097807 */ /* 0x000fe40006000000 */
[----:B-----5:R-:W-:Y:S02]  /*0630*/  ISETP.NE.AND P5, PT, R23, RZ, PT ;  /* 0x000000ff1700720c */ /* 0x020fe40003fa5270 */
[----:B0-----:R-:W-:-:S02]  /*0640*/  IADD3 R15, P4, P6, R9, R22, R10 ;  /* 0x00000016090f7210 */ /* 0x001fc40007e9e00a */
[----:B------:R-:W-:Y:S02]  /*0650*/  ISETP.NE.AND P1, PT, R24, RZ, PT ;  /* 0x000000ff1800720c */ /* 0x000fe40003f25270 */
[----:B------:R-:W-:Y:S02]  /*0660*/  SEL R22, RZ, 0x1, !P0 ;  /* 0x00000001ff167807 */ /* 0x000fe40004000000 */
[----:B------:R-:W-:Y:S02]  /*0670*/  SEL R9, RZ, 0x1, !P5 ;  /* 0x00000001ff097807 */ /* 0x000fe40006800000 */
[----:B------:R-:W-:Y:S02]  /*0680*/  ISETP.NE.AND P5, PT, R26, RZ, PT ;  /* 0x000000ff1a00720c */ /* 0x000fe40003fa5270 */
[----:B------:R-:W-:Y:S02]  /*0690*/  SEL R10, RZ, 0x1, !P1 ;  /* 0x00000001ff0a7807 */ /* 0x000fe40004800000 */
[----:B------:R-:W-:-:S02]  /*06a0*/  IADD3.X R25, PT, PT, RZ, R25, RZ, P3, P2 ;  /* 0x00000019ff197210 */ /* 0x000fc40001fe44ff */
[----:B------:R-:W-:Y:S02]  /*06b0*/  IADD3 R9, P1, P0, R9, R15, R22 ;  /* 0x0000000f09097210 */ /* 0x000fe4000783e016 */
[----:B------:R-:W-:Y:S02]  /*06c0*/  SEL R15, RZ, 0x1, !P5 ;  /* 0x00000001ff0f7807 */ /* 0x000fe40006800000 */
[----:B------:R-:W-:Y:S02]  /*06d0*/  IADD3.X R25, PT, PT, RZ, R25, RZ, P4, P6 ;  /* 0x00000019ff197210 */ /* 0x000fe400027ec4ff */
[----:B------:R-:W-:Y:S02]  /*06e0*/  ISETP.NE.AND P6, PT, R11, RZ, PT ;  /* 0x000000ff0b00720c */ /* 0x000fe40003fc5270 */
[----:B------:R-:W-:Y:S02]  /*06f0*/  IADD3 R15, P3, P2, R15, R9, R10 ;  /* 0x000000090f0f7210 */ /* 0x000fe40007a7e00a */
[----:B------:R-:W-:-:S02]  /*0700*/  ISETP.NE.AND P4, PT, R27, RZ, PT ;  /* 0x000000ff1b00720c */ /* 0x000fc40003f85270 */
[----:B------:R-:W-:Y:S02]  /*0710*/  SEL R9, RZ, 0x1, !P6 ;  /* 0x00000001ff097807 */ /* 0x000fe40007000000 */
[----:B------:R-:W-:Y:S01]  /*0720*/  IADD3.X R25, PT, PT, RZ, R25, RZ, P1, P0 ;  /* 0x00000019ff197210 */ /* 0x000fe20000fe04ff */
[----:B------:R-:W-:-:S03]  /*0730*/  VIADD R2, R2, 0x10 ;  /* 0x0000001002027836 */ /* 0x000fc60000000000 */
[----:B------:R-:W-:Y:S02]  /*0740*/  IADD3.X R25, PT, PT, RZ, R25, RZ, P3, P2 ;  /* 0x00000019ff197210 */ /* 0x000fe40001fe44ff */
[----:B------:R-:W-:-:S04]  /*0750*/  ISETP.NE.AND P2, PT, R20, RZ, PT ;  /* 0x000000ff1400720c */ /* 0x000fc80003f45270 */
[----:B------:R-:W-:Y:S01]  /*0760*/  SEL R22, RZ, 0x1, !P2 ;  /* 0x00000001ff167807 */ /* 0x000fe20005000000 */
[----:B------:R-:W-:Y:S02]  /*0770*/  VIADD R8, R8, 0x2000 ;  /* 0x0000200008087836 */ /* 0x000fe40000000000 */
[----:B------:R-:W-:Y:S01]  /*0780*/  VIADD R7, R7, 0x2000 ;  /* 0x0000200007077836 */ /* 0x000fe20000000000 */
[----:B--2---:R-:W-:-:S04]  /*0790*/  ISETP.NE.AND P5, PT, R3, RZ, PT ;  /* 0x000000ff0300720c */ /* 0x004fc80003fa5270 */
[----:B------:R-:W-:Y:S02]  /*07a0*/  SEL R10, RZ, 0x1, !P5 ;  /* 0x00000001ff0a7807 */ /* 0x000fe40006800000 */
[----:B---3--:R-:W-:-:S04]  /*07b0*/  ISETP.NE.AND P5, PT, R29, RZ, PT ;  /* 0x000000ff1d00720c */ /* 0x008fc80003fa5270 */
[----:B------:R-:W-:Y:S02]  /*07c0*/  SEL R3, RZ, 0x1, !P5 ;  /* 0x00000001ff037807 */ /* 0x000fe40006800000 */
[----:B----4-:R-:W-:Y:S02]  /*07d0*/  ISETP.NE.AND P6, PT, R14, RZ, PT ;  /* 0x000000ff0e00720c */ /* 0x010fe40003fc5270 */
[----:B------:R-:W-:Y:S02]  /*07e0*/  SEL R14, RZ, 0x1, !P4 ;  /* 0x00000001ff0e7807 */ /* 0x000fe40006000000 */
[----:B------:R-:W-:Y:S02]  /*07f0*/  IADD3 R9, P4, P5, R9, R15, R10 ;  /* 0x0000000f09097210 */ /* 0x000fe40007d9e00a */
[----:B------:R-:W-:Y:S02]  /*0800*/  ISETP.NE.AND P0, PT, R16, RZ, PT ;  /* 0x000000ff1000720c */ /* 0x000fe40003f05270 */
[----:B------:R-:W-:-:S02]  /*0810*/  SEL R10, RZ, 0x1, !P6 ;  /* 0x00000001ff0a7807 */ /* 0x000fc40007000000 */
[----:B------:R-:W-:Y:S02]  /*0820*/  IADD3 R3, P1, P6, R3, R9, R14 ;  /* 0x0000000903037210 */ /* 0x000fe40007e3e00e */
[----:B------:R-:W-:Y:S02]  /*0830*/  SEL R9, RZ, 0x1, !P0 ;  /* 0x00000001ff097807 */ /* 0x000fe40004000000 */
[----:B------:R-:W-:Y:S02]  /*0840*/  ISETP.NE.AND P0, PT, R18, RZ, PT ;  /* 0x000000ff1200720c */ /* 0x000fe40003f05270 */
[----:B------:R-:W-:Y:S02]  /*0850*/  IADD3.X R25, PT, PT, RZ, R25, RZ, P4, P5 ;  /* 0x00000019ff197210 */ /* 0x000fe400027ea4ff */
[----:B------:R-:W-:Y:S02]  /*0860*/  IADD3 R9, P3, P4, R9, R3, R10 ;  /* 0x0000000309097210 */ /* 0x000fe40007c7e00a */
[----:B------:R-:W-:-:S02]  /*0870*/  SEL R3, RZ, 0x1, !P0 ;  /* 0x00000001ff037807 */ /* 0x000fc40004000000 */
[----:B------:R-:W-:Y:S02]  /*0880*/  ISETP.NE.AND P0, PT, R2, RZ, PT ;  /* 0x000000ff0200720c */ /* 0x000fe40003f05270 */
[----:B------:R-:W-:Y:S02]  /*0890*/  IADD3.X R25, PT, PT, RZ, R25, RZ, P1, P6 ;  /* 0x00000019ff197210 */ /* 0x000fe40000fec4ff */
[----:B------:R-:W-:Y:S02]  /*08a0*/  IADD3 R22, P1, P2, R22, R9, R3 ;  /* 0x0000000916167210 */ /* 0x000fe40007a3e003 */
[----:B------:R-:W-:-:S04]  /*08b0*/  IADD3.X R25, PT, PT, RZ, R25, RZ, P3, P4 ;  /* 0x00000019ff197210 */ /* 0x000fc80001fe84ff */
[----:B------:R-:W-:-:S03]  /*08c0*/  IADD3.X R25, PT, PT, RZ, R25, RZ, P1, P2 ;  /* 0x00000019ff197210 */ /* 0x000fc60000fe44ff */
[----:B------:R-:W-:Y:S05]  /*08d0*/  @P0 BRA `(.L_x_68) ;  /* 0xfffffff800700947 */ /* 0x000fea000383ffff */
[----:B------:R-:W-:Y:S05]  /*08e0*/  BSYNC.RECONVERGENT B3 ;  /* 0x0000000000037941 */ /* 0x000fea0003800200 */
.L_x_67:
[----:B------:R-:W-:-:S07]  /*08f0*/  VIADD R7, R8, 0xfffff000 ;  /* 0xfffff00008077836 */ /* 0x000fce0000000000 */
.L_x_66:
[----:B------:R-:W-:Y:S05]  /*0900*/  BSYNC.RECONVERGENT B2 ;  /* 0x0000000000027941 */ /* 0x000fea0003800200 */
.L_x_65:
[----:B------:R-:W-:-:S13]  /*0910*/  ISETP.NE.AND P0, PT, R6, RZ, PT ;  /* 0x000000ff0600720c */ /* 0x000fda0003f05270 */
[----:B------:R-:W-:Y:S05]  /*0920*/  @!P0 BRA `(.L_x_64) ;  /* 0x00000004009c8947 */ /* 0x000fea0003800000 */
[----:B------:R-:W-:Y:S01]  /*0930*/  ISETP.GE.U32.AND P1, PT, R6, 0x8, PT ;  /* 0x000000080600780c */ /* 0x000fe20003f26070 */
[----:B------:R-:W-:Y:S01]  /*0940*/  BSSY.RECONVERGENT B2, `(.L_x_69) ;  /* 0x0000036000027945 */ /* 0x000fe20003800200 */
[----:B------:R-:W-:-:S04]  /*0950*/  LOP3.LUT R20, R4, 0x7, RZ, 0xc0, !PT ;  /* 0x0000000704147812 */ /* 0x000fc800078ec0ff */
[----:B------:R-:W-:-:S07]  /*0960*/  ISETP.NE.AND P0, PT, R20, RZ, PT ;  /* 0x000000ff1400720c */ /* 0x000fce0003f05270 */
[----:B------:R-:W-:Y:S06]  /*0970*/  @!P1 BRA `(.L_x_70) ;  /* 0x0000000000c89947 */ /* 0x000fec0003800000 */
[----:B------:R-:W0:Y:S01]  /*0980*/  LDC.64 R2, c[0x0][0x380] ;  /* 0x0000e000ff027b82 */ /* 0x000e220000000a00 */
[----:B------:R-:W-:-:S04]  /*0990*/  IMAD R17, R0, 0xe00, R7 ;  /* 0x00000e0000117824 */ /* 0x000fc800078e0207 */
[C---:B------:R-:W-:Y:S02]  /*09a0*/  VIADD R15, R17.reuse, 0x200 ;  /* 0x00000200110f7836 */ /* 0x040fe40000000000 */
[C---:B------:R-:W-:Y:S02]  /*09b0*/  VIADD R27, R17.reuse, 0x400 ;  /* 0x00000400111b7836 */ /* 0x040fe40000000000 */
[C---:B------:R-:W-:Y:S02]  /*09c0*/  VIADD R9, R17.reuse, 0x600 ;  /* 0x0000060011097836 */ /* 0x040fe40000000000 */
[C---:B------:R-:W-:Y:S02]  /*09d0*/  VIADD R11, R17.reuse, 0x800 ;  /* 0x00000800110b7836 */ /* 0x040fe40000000000 */
[C---:B------:R-:W-:Y:S02]  /*09e0*/  VIADD R13, R17.reuse, 0xa00 ;  /* 0x00000a00110d7836 */ /* 0x040fe40000000000 */
[----:B------:R-:W-:-:S02]  /*09f0*/  VIADD R21, R17, 0xc00 ;  /* 0x00000c0011157836 */ /* 0x000fc40000000000 */
[----:B0-----:R-:W-:-:S04]  /*0a00*/  IMAD.WIDE.U32 R18, R17, 0x4, R2 ;  /* 0x0000000411127825 */ /* 0x001fc800078e0002 */
[--C-:B------:R-:W-:Y:S01]  /*0a10*/  IMAD.WIDE.U32 R14, R15, 0x4, R2.reuse ;  /* 0x000000040f0e7825 */ /* 0x100fe200078e0002 */
[----:B------:R-:W2:Y:S03]  /*0a20*/  LDG.E R6, desc[UR6][R18.64] ;  /* 0x0000000612067981 */ /* 0x000ea6000c1e1900 */
[--C-:B------:R-:W-:Y:S01]  /*0a30*/  IMAD.WIDE.U32 R26, R27, 0x4, R2.reuse ;  /* 0x000000041b1a7825 */ /* 0x100fe200078e0002 */
[----:B------:R0:W3:Y:S03]  /*0a40*/  LDG.E R16, desc[UR6][R14.64] ;  /* 0x000000060e107981 */ /* 0x0000e6000c1e1900 */
[--C-:B------:R-:W-:Y:S02]  /*0a50*/  IMAD.WIDE.U32 R8, R9, 0x4, R2.reuse ;  /* 0x0000000409087825 */ /* 0x100fe400078e0002 */
[----:B------:R-:W4:Y:S02]  /*0a60*/  LDG.E R26, desc[UR6][R26.64] ;  /* 0x000000061a1a7981 */ /* 0x000f24000c1e1900 */
[----:B------:R-:W-:-:S02]  /*0a70*/  IMAD.WIDE.U32 R10, R11, 0x4, R2 ;  /* 0x000000040b0a7825 */ /* 0x000fc400078e0002 */
[----:B------:R1:W5:Y:S02]  /*0a80*/  LDG.E R8, desc[UR6][R8.64] ;  /* 0x0000000608087981 */ /* 0x000364000c1e1900 */
[--C-:B------:R-:W-:Y:S02]  /*0a90*/  IMAD.WIDE.U32 R12, R13, 0x4, R2.reuse ;  /* 0x000000040d0c7825 */ /* 0x100fe400078e0002 */
[----:B------:R-:W5:Y:S02]  /*0aa0*/  LDG.E R10, desc[UR6][R10.64] ;  /* 0x000000060a0a7981 */ /* 0x000f64000c1e1900 */
[----:B------:R-:W-:Y:S02]  /*0ab0*/  VIADD R17, R17, 0xe00 ;  /* 0x00000e0011117836 */ /* 0x000fe40000000000 */
[--C-:B0-----:R-:W-:Y:S01]  /*0ac0*/  IMAD.WIDE.U32 R14, R21, 0x4, R2.reuse ;  /* 0x00000004150e7825 */ /* 0x101fe200078e0002 */
[----:B------:R-:W5:Y:S03]  /*0ad0*/  LDG.E R12, desc[UR6][R12.64] ;  /* 0x000000060c0c7981 */ /* 0x000f66000c1e1900 */
[----:B------:R-:W-:-:S02]  /*0ae0*/  IMAD.WIDE.U32 R2, R17, 0x4, R2 ;  /* 0x0000000411027825 */ /* 0x000fc400078e0002 */
[----:B------:R-:W5:Y:S04]  /*0af0*/  LDG.E R14, desc[UR6][R14.64] ;  /* 0x000000060e0e7981 */ /* 0x000f68000c1e1900 */
[----:B------:R0:W5:Y:S01]  /*0b00*/  LDG.E R2, desc[UR6][R2.64] ;  /* 0x0000000602027981 */ /* 0x000162000c1e1900 */
[----:B------:R-:W-:Y:S01]  /*0b10*/  VIADD R7, R7, 0x1000 ;  /* 0x0000100007077836 */ /* 0x000fe20000000000 */
[----:B--2---:R-:W-:Y:S02]  /*0b20*/  ISETP.NE.AND P1, PT, R6, RZ, PT ;  /* 0x000000ff0600720c */ /* 0x004fe40003f25270 */
[----:B---3--:R-:W-:Y:S02]  /*0b30*/  ISETP.NE.AND P2, PT, R16, RZ, PT ;  /* 0x000000ff1000720c */ /* 0x008fe40003f45270 */
[----:B------:R-:W-:-:S02]  /*0b40*/  SEL R6, RZ, 0x1, !P1 ;  /* 0x00000001ff067807 */ /* 0x000fc40004800000 */
[----:B-1----:R-:W-:Y:S02]  /*0b50*/  SEL R9, RZ, 0x1, !P2 ;  /* 0x00000001ff097807 */ /* 0x002fe40005000000 */
[----:B----4-:R-:W-:Y:S02]  /*0b60*/  ISETP.NE.AND P1, PT, R26, RZ, PT ;  /* 0x000000ff1a00720c */ /* 0x010fe40003f25270 */
[----:B-----5:R-:W-:Y:S02]  /*0b70*/  ISETP.NE.AND P2, PT, R8, RZ, PT ;  /* 0x000000ff0800720c */ /* 0x020fe40003f45270 */
[----:B------:R-:W-:Y:S02]  /*0b80*/  IADD3 R22, P5, P6, R9, R22, R6 ;  /* 0x0000001609167210 */ /* 0x000fe40007ebe006 */
[----:B------:R-:W-:Y:S02]  /*0b90*/  SEL R9, RZ, 0x1, !P1 ;  /* 0x00000001ff097807 */ /* 0x000fe40004800000 */
[----:B------:R-:W-:-:S02]  /*0ba0*/  SEL R8, RZ, 0x1, !P2 ;  /* 0x00000001ff087807 */ /* 0x000fc40005000000 */
[----:B------:R-:W-:Y:S02]  /*0bb0*/  ISETP.NE.AND P3, PT, R10, RZ, PT ;  /* 0x000000ff0a00720c */ /* 0x000fe40003f65270 */
[----:B------:R-:W-:Y:S02]  /*0bc0*/  ISETP.NE.AND P4, PT, R12, RZ, PT ;  /* 0x000000ff0c00720c */ /* 0x000fe40003f85270 */
[----:B------:R-:W-:Y:S02]  /*0bd0*/  IADD3 R8, P1, P2, R8, R22, R9 ;  /* 0x0000001608087210 */ /* 0x000fe40007a3e009 */
[----:B------:R-:W-:Y:S02]  /*0be0*/  SEL R6, RZ, 0x1, !P3 ;  /* 0x00000001ff067807 */ /* 0x000fe40005800000 */
[----:B0-----:R-:W-:Y:S02]  /*0bf0*/  SEL R3, RZ, 0x1, !P4 ;  /* 0x00000001ff037807 */ /* 0x001fe40006000000 */
[----:B------:R-:W-:-:S02]  /*0c00*/  ISETP.NE.AND P4, PT, R14, RZ, PT ;  /* 0x000000ff0e00720c */ /* 0x000fc40003f85270 */
[----:B------:R-:W-:Y:S02]  /*0c10*/  ISETP.NE.AND P3, PT, R2, RZ, PT ;  /* 0x000000ff0200720c */ /* 0x000fe40003f65270 */
[----:B------:R-:W-:Y:S02]  /*0c20*/  IADD3.X R25, PT, PT, RZ, R25, RZ, P5, P6 ;  /* 0x00000019ff197210 */ /* 0x000fe40002fec4ff */
[----:B------:R-:W-:Y:S02]  /*0c30*/  IADD3 R2, P5, P6, R3, R8, R6 ;  /* 0x0000000803027210 */ /* 0x000fe40007ebe006 */
[----:B------:R-:W-:Y:S02]  /*0c40*/  SEL R3, RZ, 0x1, !P4 ;  /* 0x00000001ff037807 */ /* 0x000fe40006000000 */
[----:B------:R-:W-:Y:S02]  /*0c50*/  SEL R22, RZ, 0x1, !P3 ;  /* 0x00000001ff167807 */ /* 0x000fe40005800000 */
[----:B------:R-:W-:-:S02]  /*0c60*/  IADD3.X R25, PT, PT, RZ, R25, RZ, P1, P2 ;  /* 0x00000019ff197210 */ /* 0x000fc40000fe44ff */
[----:B------:R-:W-:Y:S02]  /*0c70*/  IADD3 R22, P1, P2, R22, R2, R3 ;  /* 0x0000000216167210 */ /* 0x000fe40007a3e003 */
[----:B------:R-:W-:-:S04]  /*0c80*/  IADD3.X R25, PT, PT, RZ, R25, RZ, P5, P6 ;  /* 0x00000019ff197210 */ /* 0x000fc80002fec4ff */
[----:B------:R-:W-:-:S07]  /*0c90*/  IADD3.X R25, PT, PT, RZ, R25, RZ, P1, P2 ;  /* 0x00000019ff197210 */ /* 0x000fce0000fe44ff */
.L_x_70:
[----:B------:R-:W-:Y:S05]  /*0ca0*/  BSYNC.RECONVERGENT B2 ;  /* 0x0000000000027941 */ /* 0x000fea0003800200 */
.L_x_69:
        /* <DEDUP_REMOVED lines=11> */
[----:B0-----:R-:W-:-:S04]  /*0d60*/  IMAD.WIDE.U32 R8, R9, 0x4, R2 ;  /* 0x0000000409087825 */ /* 0x001fc800078e0002 */
[--C-:B------:R-:W-:Y:S02]  /*0d70*/  IMAD.WIDE.U32 R10, R11, 0x4, R2.reuse ;  /* 0x000000040b0a7825 */ /* 0x100fe400078e0002 */
[----:B------:R-:W2:Y:S02]  /*0d80*/  LDG.E R8, desc[UR6][R8.64] ;  /* 0x0000000608087981 */ /* 0x000ea4000c1e1900 */
[--C-:B------:R-:W-:Y:S02]  /*0d90*/  IMAD.WIDE.U32 R12, R13, 0x4, R2.reuse ;  /* 0x000000040d0c7825 */ /* 0x100fe400078e0002 */
[----:B------:R-:W3:Y:S02]  /*0da0*/  LDG.E R10, desc[UR6][R10.64] ;  /* 0x000000060a0a7981 */ /* 0x000ee4000c1e1900 */
[----:B------:R-:W-:Y:S02]  /*0db0*/  IMAD.WIDE.U32 R2, R15, 0x4, R2 ;  /* 0x000000040f027825 */ /* 0x000fe400078e0002 */
        /* <DEDUP_REMOVED lines=15> */
.L_x_72:
[----:B------:R-:W-:Y:S05]  /*0eb0*/  BSYNC.RECONVERGENT B2 ;  /* 0x0000000000027941 */ /* 0x000fea0003800200 */
.L_x_71:
[----:B------:R-:W-:Y:S05]  /*0ec0*/  @!P0 BRA `(.L_x_64) ;  /* 0x0000000000348947 */ /* 0x000fea0003800000 */
[----:B------:R-:W0:Y:S01]  /*0ed0*/  LDC.64 R8, c[0x0][0x380] ;  /* 0x0000e000ff087b82 */ /* 0x000e220000000a00 */
[----:B------:R-:W-:Y:S02]  /*0ee0*/  IMAD R7, R0, 0xe00, R7 ;  /* 0x00000e0000077824 */ /* 0x000fe400078e0207 */
[----:B------:R-:W-:-:S07]  /*0ef0*/  IMAD.MOV R4, RZ, RZ, -R4 ;  /* 0x000000ffff047224 */ /* 0x000fce00078e0a04 */
.L_x_73:
[----:B0-----:R-:W-:-:S06]  /*0f00*/  IMAD.WIDE.U32 R2, R7, 0x4, R8 ;  /* 0x0000000407027825 */ /* 0x001fcc00078e0008 */
        /* <DEDUP_REMOVED lines=9> */
.L_x_64:
[----:B------:R-:W-:Y:S05]  /*0fa0*/  BSYNC.RECONVERGENT B1 ;  /* 0x0000000000017941 */ /* 0x000fea0003800200 */
.L_x_63:
[----:B------:R-:W-:-:S13]  /*0fb0*/  ISETP.GE.U32.AND P0, PT, R28, 0x200, PT ;  /* 0x000002001c00780c */ /* 0x000fda0003f06070 */
        /* <DEDUP_REMOVED lines=28> */
[----:B------:R-:W-:-:S02]  /*1180*/  @!P1 MOV R6, 0x400 ;  /* 0x0000040000069802 */ /* 0x000fc40000000f00 */
[----:B0-----:R-:W-:-:S04]  /*1190*/  SEL R2, R2, RZ, !P0 ;  /* 0x000000ff02027207 */ /* 0x001fc80004000000 */
[----:B------:R-:W-:Y:S02]  /*11a0*/  IADD3 R9, P2, PT, R2, R11, RZ ;  /* 0x0000000b02097210 */ /* 0x000fe40007f5e0ff */
[----:B-1----:R-:W-:-:S03]  /*11b0*/  SEL R3, R3, RZ, !P0 ;  /* 0x000000ff03037207 */ /* 0x002fc60004000000 */
[----:B------:R-:W0:Y:S01]  /*11c0*/  SHFL.DOWN PT, R2, R9, 0x10, 0x1f ;  /* 0x0a001f0009027f89 */ /* 0x000e2200000e0000 */
[----:B------:R-:W-:Y:S01]  /*11d0*/  ISETP.GT.AND P0, PT, R10, 0xf, PT ;  /* 0x0000000f0a00780c */ /* 0x000fe20003f04270 */
[----:B------:R-:W-:Y:S01]  /*11e0*/  IMAD.X R8, R3, 0x1, R4, P2 ;  /* 0x0000000103087824 */ /* 0x000fe200010e0604 */
[----:B------:R-:W-:-:S04]  /*11f0*/  @!P1 SHF.R.U32.HI R4, RZ, 0x2, R5 ;  /* 0x00000002ff049819 */ /* 0x000fc80000011605 */
[----:B------:R-:W1:Y:S01]  /*1200*/  SHFL.DOWN PT, R3, R8, 0x10, 0x1f ;  /* 0x0a001f0008037f89 */ /* 0x000e6200000e0000 */
[----:B------:R-:W-:Y:S02]  /*1210*/  @!P1 LOP3.LUT R4, R4, 0xf8, RZ, 0xc0, !PT ;  /* 0x000000f804049812 */ /* 0x000fe400078ec0ff */
        /* <DEDUP_REMOVED lines=15> */
[----:B-1----:R-:W1:Y:S04]  /*1310*/  LDS.128 R4, [UR4+0x30] ;  /* 0x00003004ff047984 */ /* 0x002e680008000c00 */
        /* <DEDUP_REMOVED lines=22> */
.L_x_74:
[----:B------:R-:W-:-:S04]  /*1480*/  LOP3.LUT R2, R5, 0x3e0, RZ, 0xc0, !PT ;  /* 0x000003e005027812 */ /* 0x000fc800078ec0ff */
[----:B------:R-:W-:Y:S01]  /*1490*/  LOP3.LUT R7, RZ, R2, RZ, 0x33, !PT ;  /* 0x00000002ff077212 */ /* 0x000fe200078e33ff */
[----:B------:R-:W-:Y:S02]  /*14a0*/  VIADD R3, R2, 0x20 ;  /* 0x0000002002037836 */ /* 0x000fe40000000000 */
[----:B------:R-:W0:Y:S02]  /*14b0*/  S2R R2, SR_LANEID ;  /* 0x0000000000027919 */ /* 0x000e240000000000 */
[----:B------:R-:W-:Y:S01]  /*14c0*/  IMAD.IADD R7, R28, 0x1, R7 ;  /* 0x000000011c077824 */ /* 0x000fe200078e0207 */
[----:B------:R-:W-:-:S04]  /*14d0*/  ISETP.GT.U32.AND P0, PT, R3, R28, PT ;  /* 0x0000001c0300720c */ /* 0x000fc80003f04070 */
        /* <DEDUP_REMOVED lines=11> */
[----:B------:R-:W-:Y:S01]  /*1590*/  ISETP.GT.AND P0, PT, R6, R7, PT ;  /* 0x000000070600720c */ /* 0x000fe20003f04270 */
[----:B------:R-:W-:Y:S02]  /*15a0*/  VIADD R6, R2, 0x4 ;  /* 0x0000000402067836 */ /* 0x000fe40000000000 */
[----:B------:R-:W1:Y:S01]  /*15b0*/  SHFL.DOWN PT, R4, R9, 0x2, R7 ;  /* 0x0840000009047989 */ /* 0x000e6200000e0007 */
[----:B0-----:R-:W-:-:S04]  /*15c0*/  SEL R3, R3, RZ, !P0 ;  /* 0x000000ff03037207 */ /* 0x001fc80004000000 */
[----:B------:R-:W-:Y:S02]  /*15d0*/  IADD3 R8, P1, PT, R3, R10, RZ ;  /* 0x0000000a03087210 */ /* 0x000fe40007f3e0ff */
[----:B-1----:R-:W-:Y:S02]  /*15e0*/  SEL R4, R4, RZ, !P0 ;  /* 0x000000ff04047207 */ /* 0x002fe40004000000 */
[----:B------:R-:W-:Y:S01]  /*15f0*/  ISETP.GT.AND P0, PT, R6, R7, PT ;  /* 0x000000070600720c */ /* 0x000fe20003f04270 */
[----:B------:R-:W0:Y:S01]  /*1600*/  SHFL.DOWN PT, R3, R8, 0x4, R7 ;  /* 0x0880000008037989 */ /* 0x000e2200000e0007 */
[----:B------:R-:W-:Y:S02]  /*1610*/  VIADD R6, R2, 0x8 ;  /* 0x0000000802067836 */ /* 0x000fe40000000000 */
[----:B------:R-:W-:Y:S02]  /*1620*/  IMAD.X R11, R4, 0x1, R9, P1 ;  /* 0x00000001040b7824 */ /* 0x000fe400008e0609 */
[----:B------:R-:W-:-:S03]  /*1630*/  VIADD R2, R2, 0x10 ;  /* 0x0000001002027836 */ /* 0x000fc60000000000 */
[----:B------:R-:W1:Y:S01]  /*1640*/  SHFL.DOWN PT, R4, R11, 0x4, R7 ;  /* 0x088000000b047989 */ /* 0x000e6200000e0007 */
[----:B0-----:R-:W-:-:S04]  /*1650*/  SEL R3, R3, RZ, !P0 ;  /* 0x000000ff03037207 */ /* 0x001fc80004000000 */
[----:B------:R-:W-:Y:S02]  /*1660*/  IADD3 R10, P1, PT, R3, R8, RZ ;  /* 0x00000008030a7210 */ /* 0x000fe40007f3e0ff */
[----:B-1----:R-:W-:-:S03]  /*1670*/  SEL R4, R4, RZ, !P0 ;  /* 0x000000ff04047207 */ /* 0x002fc60004000000 */
[----:B------:R-:W0:Y:S01]  /*1680*/  SHFL.DOWN PT, R3, R10, 0x8, R7 ;  /* 0x090000000a037989 */ /* 0x000e2200000e0007 */
[----:B------:R-:W-:Y:S01]  /*1690*/  ISETP.GT.AND P0, PT, R6, R7, PT ;  /* 0x000000070600720c */ /* 0x000fe20003f04270 */
[----:B------:R-:W-:Y:S02]  /*16a0*/  IMAD.X R9, R4, 0x1, R11, P1 ;  /* 0x0000000104097824 */ /* 0x000fe400008e060b */
[----:B------:R-:W1:Y:S03]  /*16b0*/  @!P2 S2R R11, SR_CgaCtaId ;  /* 0x00000000000ba919 */ /* 0x000e660000008800 */
[----:B------:R-:W2:Y:S01]  /*16c0*/  SHFL.DOWN PT, R4, R9, 0x8, R7 ;  /* 0x0900000009047989 */ /* 0x000ea200000e0007 */
[----:B0-----:R-:W-:-:S04]  /*16d0*/  SEL R3, R3, RZ, !P0 ;  /* 0x000000ff03037207 */ /* 0x001fc80004000000 */
[----:B------:R-:W-:-:S05]  /*16e0*/  IADD3 R6, P1, PT, R3, R10, RZ ;  /* 0x0000000a03067210 */ /* 0x000fca0007f3e0ff */
[----:B------:R-:W0:Y:S01]  /*16f0*/  SHFL.DOWN PT, R3, R6, 0x10, R7 ;  /* 0x0a00000006037989 */ /* 0x000e2200000e0007 */
[----:B--2---:R-:W-:Y:S02]  /*1700*/  SEL R4, R4, RZ, !P0 ;  /* 0x000000ff04047207 */ /* 0x004fe40004000000 */
[----:B------:R-:W-:Y:S02]  /*1710*/  ISETP.GT.AND P0, PT, R2, R7, PT ;  /* 0x000000070200720c */ /* 0x000fe40003f04270 */
[----:B------:R-:W-:Y:S01]  /*1720*/  @!P2 MOV R2, 0x400 ;  /* 0x000004000002a802 */ /* 0x000fe20000000f00 */
[----:B------:R-:W-:Y:S01]  /*1730*/  IMAD.X R8, R4, 0x1, R9, P1 ;  /* 0x0000000104087824 */ /* 0x000fe200008e0609 */
[----:B------:R-:W-:Y:S02]  /*1740*/  @!P2 SHF.R.U32.HI R9, RZ, 0x2, R5 ;  /* 0x00000002ff09a819 */ /* 0x000fe40000011605 */
[----:B-1----:R-:W-:Y:S02]  /*1750*/  @!P2 LEA R10, R11, R2, 0x18 ;  /* 0x000000020b0aa211 */ /* 0x002fe400078ec0ff */
[----:B------:R-:W1:Y:S01]  /*1760*/  SHFL.DOWN PT, R4, R8, 0x10, R7 ;  /* 0x0a00000008047989 */ /* 0x000e6200000e0007 */
[----:B------:R-:W-:-:S05]  /*1770*/  @!P2 LOP3.LUT R9, R9, 0xf8, RZ, 0xc0, !PT ;  /* 0x000000f80909a812 */ /* 0x000fca00078ec0ff */
        /* <DEDUP_REMOVED lines=9> */
[----:B------:R-:W1:Y:S01]  /*1810*/  S2UR UR5, SR_CgaCtaId ;  /* 0x00000000000579c3 */ /* 0x000e620000008800 */
[----:B------:R-:W-:Y:S01]  /*1820*/  UMOV UR4, 0x400 ;  /* 0x0000040000047882 */ /* 0x000fe20000000000 */
[C---:B------:R-:W-:Y:S02]  /*1830*/  ISETP.GT.U32.AND P1, PT, R28.reuse, 0x20, PT ;  /* 0x000000201c00780c */ /* 0x040fe40003f24070 */
[C---:B------:R-:W-:Y:S02]  /*1840*/  ISETP.GT.U32.AND P2, PT, R28.reuse, 0x40, PT ;  /* 0x000000401c00780c */ /* 0x040fe40003f44070 */
[C---:B------:R-:W-:Y:S02]  /*1850*/  ISETP.GT.U32.AND P3, PT, R28.reuse, 0x80, PT ;  /* 0x000000801c00780c */ /* 0x040fe40003f64070 */
[C---:B------:R-:W-:Y:S02]  /*1860*/  ISETP.GT.U32.AND P5, PT, R28.reuse, 0x180, PT ;  /* 0x000001801c00780c */ /* 0x040fe40003fa4070 */
[----:B------:R-:W-:Y:S01]  /*1870*/  ISETP.GT.U32.AND P6, PT, R28, 0x1a0, PT ;  /* 0x000001a01c00780c */ /* 0x000fe20003fc4070 */
[----:B-1----:R-:W-:-:S09]  /*1880*/  ULEA UR4, UR5, UR4, 0x18 ;  /* 0x0000000405047291 */ /* 0x002fd2000f8ec0ff */
[----:B------:R-:W1:Y:S04]  /*1890*/  LDS.64 R12, [UR4+0x18] ;  /* 0x00001804ff0c7984 */ /* 0x000e680008000a00 */
[----:B------:R-:W2:Y:S04]  /*18a0*/  LDS.128 R16, [UR4+0x20] ;  /* 0x00002004ff107984 */ /* 0x000ea80008000c00 */
[----:B------:R-:W3:Y:S04]  /*18b0*/  LDS.128 R4, [UR4+0x30] ;  /* 0x00003004ff047984 */ /* 0x000ee80008000c00 */
[----:B0-----:R-:W0:Y:S04]  /*18c0*/  LDS.128 R8, [UR4+0x40] ;  /* 0x00004004ff087984 */ /* 0x001e280008000c00 */
[----:B------:R-:W-:Y:S01]  /*18d0*/  LDS.128 R24, [UR4+0x80] ;  /* 0x00008004ff187984 */ /* 0x000fe20008000c00 */
[----:B-1----:R-:W-:-:S02]  /*18e0*/  SEL R22, R12, RZ, P1 ;  /* 0x000000ff0c167207 */ /* 0x002fc40000800000 */
[----:B------:R-:W-:Y:S02]  /*18f0*/  SEL R23, R13, RZ, P1 ;  /* 0x000000ff0d177207 */ /* 0x000fe40000800000 */
[----:B--2---:R-:W-:Y:S01]  /*1900*/  SEL R21, R16, RZ, P2 ;  /* 0x000000ff10157207 */ /* 0x004fe20001000000 */
[----:B------:R-:W1:Y:S01]  /*1910*/  LDS.128 R12, [UR4+0x50] ;  /* 0x00005004ff0c7984 */ /* 0x000e620008000c00 */
[----:B------:R-:W-:Y:S02]  /*1920*/  ISETP.GT.U32.AND P1, PT, R28, 0x60, PT ;  /* 0x000000601c00780c */ /* 0x000fe40003f24070 */
        /* <DEDUP_REMOVED lines=9> */
[----:B------:R-:W-:-:S02]  /*19c0*/  ISETP.GT.U32.AND P1, PT, R28, 0xa0, PT ;  /* 0x000000a01c00780c */ /* 0x000fc40003f24070 */
[----:B------:R-:W-:Y:S02]  /*19d0*/  IADD3.X R3, PT, PT, R3, R20, R2, P3, P4 ;  /* 0x0000001403037210 */ /* 0x000fe40001fe8402 */
[----:B------:R-:W3:Y:S01]  /*19e0*/  LDS.128 R20, [UR4+0x70] ;  /* 0x00007004ff147984 */ /* 0x000ee20008000c00 */
[----:B------:R-:W-:Y:S02]  /*19f0*/  ISETP.GT.U32.AND P2, PT, R28, 0xc0, PT ;  /* 0x000000c01c00780c */ /* 0x000fe40003f44070 */
[----:B------:R-:W-:Y:S02]  /*1a00*/  SEL R5, R6, RZ, P1 ;  /* 0x000000ff06057207 */ /* 0x000fe40000800000 */
[----:B0-----:R-:W-:Y:S02]  /*1a10*/  SEL R2, R8, RZ, P2 ;  /* 0x000000ff08027207 */ /* 0x001fe40001000000 */
[----:B------:R-:W-:Y:S02]  /*1a20*/  SEL R7, R7, RZ, P1 ;  /* 0x000000ff07077207 */ /* 0x000fe40000800000 */
[----:B------:R-:W-:-:S02]  /*1a30*/  ISETP.GT.U32.AND P1, PT, R28, 0xe0, PT ;  /* 0x000000e01c00780c */ /* 0x000fc40003f24070 */
[----:B------:R-:W-:Y:S02]  /*1a40*/  IADD3 R2, P3, P4, R2, R4, R5 ;  /* 0x0000000402027210 */ /* 0x000fe40007c7e005 */
[----:B------:R-:W-:Y:S02]  /*1a50*/  SEL R6, R9, RZ, P2 ;  /* 0x000000ff09067207 */ /* 0x000fe40001000000 */
[----:B------:R-:W-:Y:S02]  /*1a60*/  ISETP.GT.U32.AND P2, PT, R28, 0x100, PT ;  /* 0x000001001c00780c */ /* 0x000fe40003f44070 */
[----:B------:R-:W-:Y:S02]  /*1a70*/  SEL R4, R10, RZ, P1 ;  /* 0x000000ff0a047207 */ /* 0x000fe40000800000 */
[----:B------:R-:W-:Y:S02]  /*1a80*/  SEL R10, R11, RZ, P1 ;  /* 0x000000ff0b0a7207 */ /* 0x000fe40000800000 */
[----:B------:R-:W-:-:S02]  /*1a90*/  ISETP.GT.U32.AND P1, PT, R28, 0x120, PT ;  /* 0x000001201c00780c */ /* 0x000fc40003f24070 */
[----:B------:R-:W-:Y:S02]  /*1aa0*/  IADD3.X R6, PT, PT, R6, R3, R7, P3, P4 ;  /* 0x0000000306067210 */ /* 0x000fe40001fe8407 */
[----:B-1----:R-:W-:Y:S02]  /*1ab0*/  SEL R3, R12, RZ, P2 ;  /* 0x000000ff0c037207 */ /* 0x002fe40001000000 */
[----:B------:R-:W-:Y:S02]  /*1ac0*/  SEL R7, R13, RZ, P2 ;  /* 0x000000ff0d077207 */ /* 0x000fe40001000000 */
[----:B------:R-:W-:Y:S02]  /*1ad0*/  ISETP.GT.U32.AND P2, PT, R28, 0x140, PT ;  /* 0x000001401c00780c */ /* 0x000fe40003f44070 */
[----:B------:R-:W-:Y:S02]  /*1ae0*/  SEL R5, R14, RZ, P1 ;  /* 0x000000ff0e057207 */ /* 0x000fe40000800000 */
[----:B------:R-:W-:-:S02]  /*1af0*/  SEL R15, R15, RZ, P1 ;  /* 0x000000ff0f0f7207 */ /* 0x000fc40000800000 */
[----:B------:R-:W-:Y:S02]  /*1b00*/  ISETP.GT.U32.AND P1, PT, R28, 0x160, PT ;  /* 0x000001601c00780c */ /* 0x000fe40003f24070 */
        /* <DEDUP_REMOVED lines=8> */
[----:B------:R-:W-:Y:S02]  /*1b90*/  ISETP.GT.U32.AND P2, PT, R28, 0x1c0, PT ;  /* 0x000001c01c00780c */ /* 0x000fe40003f44070 */
[----:B------:R-:W-:Y:S02]  /*1ba0*/  IADD3.X R6, PT, PT, R6, R7, R15, P1, P3 ;  /* 0x0000000706067210 */ /* 0x000fe40000fe640f */
[----:B------:R-:W-:-:S02]  /*1bb0*/  IADD3 R4, P3, P4, R4, R2, R3 ;  /* 0x0000000204047210 */ /* 0x000fc40007c7e003 */
[----:B------:R-:W-:Y:S02]  /*1bc0*/  SEL R2, R22, RZ, P6 ;  /* 0x000000ff16027207 */ /* 0x000fe40003000000 */
[----:B------:R-:W-:Y:S02]  /*1bd0*/  SEL R3, R24, RZ, P2 ;  /* 0x000000ff18037207 */ /* 0x000fe40001000000 */
[----:B------:R-:W-:Y:S02]  /*1be0*/  ISETP.GT.U32.AND P1, PT, R28, 0x1e0, PT ;  /* 0x000001e01c00780c */ /* 0x000fe40003f24070 */
        /* <DEDUP_REMOVED lines=11> */
.L_x_60:
[----:B------:R-:W0:Y:S01]  /*1ca0*/  S2R R5, SR_TID.X ;  /* 0x0000000000057919 */ /* 0x000e220000002100 */
[----:B------:R-:W1:Y:S01]  /*1cb0*/  LDC.64 R8, c[0x0][0x380] ;  /* 0x0000e000ff087b82 */ /* 0x000e620000000a00 */
[----:B0-----:R-:W-:-:S04]  /*1cc0*/  IMAD R3, R0, 0xe00, R5 ;  /* 0x00000e0000037824 */ /* 0x001fc800078e0205 */
[----:B-1----:R-:W-:-:S05]  /*1cd0*/  IMAD.WIDE.U32 R8, R3, 0x4, R8 ;  /* 0x0000000403087825 */ /* 0x002fca00078e0008 */
[----:B------:R-:W2:Y:S04]  /*1ce0*/  LDG.E R14, desc[UR6][R8.64] ;  /* 0x00000006080e7981 */ /* 0x000ea8000c1e1900 */
[----:B------:R-:W3:Y:S04]  /*1cf0*/  LDG.E R3, desc[UR6][R8.64+0x800] ;  /* 0x0008000608037981 */ /* 0x000ee8000c1e1900 */
[----:B------:R-:W4:Y:S04]  /*1d00*/  LDG.E R4, desc[UR6][R8.64+0x1000] ;  /* 0x0010000608047981 */ /* 0x000f28000c1e1900 */
[----:B------:R-:W5:Y:S04]  /*1d10*/  LDG.E R10, desc[UR6][R8.64+0x1800] ;  /* 0x00180006080a7981 */ /* 0x000f68000c1e1900 */
[----:B------:R-:W5:Y:S04]  /*1d20*/  LDG.E R11, desc[UR6][R8.64+0x2000] ;  /* 0x00200006080b7981 */ /* 0x000f68000c1e1900 */
[----:B------:R-:W5:Y:S04]  /*1d30*/  LDG.E R12, desc[UR6][R8.64+0x2800] ;  /* 0x00280006080c7981 */ /* 0x000f68000c1e1900 */
[----:B------:R-:W5:Y:S01]  /*1d40*/  LDG.E R13, desc[UR6][R8.64+0x3000] ;  /* 0x00300006080d7981 */ /* 0x000f62000c1e1900 */
[----:B--2---:R-:W-:-:S02]  /*1d50*/  ISETP.NE.AND P0, PT, R14, RZ, PT ;  /* 0x000000ff0e00720c */ /* 0x004fc40003f05270 */
[----:B---3--:R-:W-:Y:S02]  /*1d60*/  ISETP.NE.AND P1, PT, R3, RZ, PT ;  /* 0x000000ff0300720c */ /* 0x008fe40003f25270 */
[----:B------:R-:W-:Y:S02]  /*1d70*/  SEL R14, RZ, 0x1, !P0 ;  /* 0x00000001ff0e7807 */ /* 0x000fe40004000000 */
[----:B----4-:R-:W-:Y:S02]  /*1d80*/  ISETP.NE.AND P2, PT, R4, RZ, PT ;  /* 0x000000ff0400720c */ /* 0x010fe40003f45270 */
[----:B------:R-:W-:Y:S02]  /*1d90*/  SEL R4, RZ, 0x1, !P1 ;  /* 0x00000001ff047807 */ /* 0x000fe40004800000 */
[----:B------:R-:W-:Y:S02]  /*1da0*/  SEL R3, RZ, 0x1, !P2 ;  /* 0x00000001ff037807 */ /* 0x000fe40005000000 */
[----:B-----5:R-:W-:-:S02]  /*1db0*/  ISETP.NE.AND P2, PT, R10, RZ, PT ;  /* 0x000000ff0a00720c */ /* 0x020fc40003f45270 */
[----:B------:R-:W-:Y:S02]  /*1dc0*/  IADD3 R3, P1, P0, R3, R4, R14 ;  /* 0x0000000403037210 */ /* 0x000fe4000783e00e */
[----:B------:R-:W-:Y:S02]  /*1dd0*/  ISETP.NE.AND P3, PT, R11, RZ, PT ;  /* 0x000000ff0b00720c */ /* 0x000fe40003f65270 */
[----:B------:R-:W-:Y:S02]  /*1de0*/  IADD3.X R26, PT, PT, RZ, RZ, RZ, P1, P0 ;  /* 0x000000ffff1a7210 */ /* 0x000fe40000fe04ff */
[----:B------:R-:W-:Y:S02]  /*1df0*/  ISETP.GE.U32.AND P0, PT, R28, R2, PT ;  /* 0x000000021c00720c */ /* 0x000fe40003f06070 */
[----:B------:R-:W-:Y:S02]  /*1e00*/  ISETP.NE.AND P4, PT, R12, RZ, PT ;  /* 0x000000ff0c00720c */ /* 0x000fe40003f85270 */
[----:B------:R-:W-:-:S02]  /*1e10*/  ISETP.NE.AND P5, PT, R13, RZ, PT ;  /* 0x000000ff0d00720c */ /* 0x000fc40003fa5270 */
[----:B------:R-:W-:Y:S02]  /*1e20*/  SEL R9, RZ, 0x1, !P2 ;  /* 0x00000001ff097807 */ /* 0x000fe40005000000 */
[----:B------:R-:W-:Y:S02]  /*1e30*/  SEL R10, RZ, 0x1, !P3 ;  /* 0x00000001ff0a7807 */ /* 0x000fe40005800000 */
[----:B------:R-:W-:Y:S02]  /*1e40*/  SEL R8, RZ, 0x1, !P4 ;  /* 0x00000001ff087807 */ /* 0x000fe40006000000 */
[----:B------:R-:W-:Y:S02]  /*1e50*/  SEL R4, RZ, 0x1, !P5 ;  /* 0x00000001ff047807 */ /* 0x000fe40006800000 */
[----:B------:R-:W-:-:S04]  /*1e60*/  IADD3 R3, P2, P3, R10, R3, R9 ;  /* 0x000000030a037210 */ /* 0x000fc80007b5e009 */
[----:B------:R-:W-:Y:S02]  /*1e70*/  IADD3 R3, P1, P4, R4, R3, R8 ;  /* 0x0000000304037210 */ /* 0x000fe40007c3e008 */
[----:B------:R-:W-:-:S04]  /*1e80*/  IADD3.X R26, PT, PT, RZ, R26, RZ, P2, P3 ;  /* 0x0000001aff1a7210 */ /* 0x000fc800017e64ff */
[----:B------:R-:W-:Y:S01]  /*1e90*/  IADD3.X R26, PT, PT, RZ, R26, RZ, P1, P4 ;  /* 0x0000001aff1a7210 */ /* 0x000fe20000fe84ff */
[----:B------:R-:W-:Y:S06]  /*1ea0*/  @!P0 BRA `(.L_x_76) ;  /* 0x00000010008c8947 */ /* 0x000fec0003800000 */
[----:B------:R-:W-:Y:S01]  /*1eb0*/  IMAD.IADD R10, R0, 0x1, R7 ;  /* 0x00000001000a7824 */ /* 0x000fe200078e0207 */
[----:B------:R-:W0:Y:S01]  /*1ec0*/  LDC R8, c[0x0][0x3b0] ;  /* 0x0000ec00ff087b82 */ /* 0x000e220000000800 */
[----:B------:R-:W-:Y:S01]  /*1ed0*/  VIADD R14, R6, 0xfffff200 ;  /* 0xfffff200060e7836 */ /* 0x000fe20000000000 */
[----:B------:R-:W-:Y:S01]  /*1ee0*/  LOP3.LUT R7, RZ, R5, RZ, 0x33, !PT ;  /* 0x00000005ff077212 */ /* 0x000fe200078e33ff */
[----:B------:R-:W-:Y:S01]  /*1ef0*/  IMAD R10, R10, 0xe00, RZ ;  /* 0x00000e000a0a7824 */ /* 0x000fe200078e02ff */
[----:B------:R-:W1:Y:S02]  /*1f00*/  LDCU.64 UR8, c[0x0][0x380] ;  /* 0x00007000ff0877ac */ /* 0x000e640008000a00 */
[----:B------:R-:W-:Y:S01]  /*1f10*/  IADD3 R7, PT, PT, -R2, R6, R7 ;  /* 0x0000000602077210 */ /* 0x000fe20007ffe107 */
[----:B------:R-:W-:Y:S01]  /*1f20*/  IMAD.MOV.U32 R9, RZ, RZ, R10 ;  /* 0x000000ffff097224 */ /* 0x000fe200078e000a */
[C---:B------:R-:W-:Y:S01]  /*1f30*/  ISETP.GT.U32.AND P0, PT, R10.reuse, R14, PT ;  /* 0x0000000e0a00720c */ /* 0x040fe20003f04070 */
[----:B------:R-:W-:Y:S01]  /*1f40*/  UMOV UR4, URZ ;  /* 0x000000ff00047c82 */ /* 0x000fe20008000000 */
[----:B------:R-:W-:Y:S01]  /*1f50*/  IADD3 R11, PT, PT, R10, 0x1000, R5 ;  /* 0x000010000a0b7810 */ /* 0x000fe20007ffe005 */
[----:B------:R-:W-:-:S02]  /*1f60*/  IMAD R4, R0, -0xe00, R7 ;  /* 0xfffff20000047824 */ /* 0x000fc400078e0207 */
[----:B------:R-:W-:-:S08]  /*1f70*/  IMAD.MOV.U32 R7, RZ, RZ, R10 ;  /* 0x000000ffff077224 */ /* 0x000fd000078e000a */
[----:B------:R-:W-:Y:S05]  /*1f80*/  @P0 BRA `(.L_x_77) ;  /* 0x0000000000b00947 */ /* 0x000fea0003800000 */
.L_x_78:
[----:B------:R-:W-:-:S05]  /*1f90*/  IADD3 R6, P0, PT, R5, R9, RZ ;  /* 0x0000000905067210 */ /* 0x000fca0007f1e0ff */
[----:B------:R-:W-:Y:S01]  /*1fa0*/  IMAD.X R13, RZ, RZ, RZ, P0 ;  /* 0x000000ffff0d7224 */ /* 0x000fe200000e06ff */
[----:B-1----:R-:W-:-:S04]  /*1fb0*/  LEA R12, P0, R6, UR8, 0x2 ;  /* 0x00000008060c7c11 */ /* 0x002fc8000f8010ff */
[----:B------:R-:W-:-:S05]  /*1fc0*/  LEA.HI.X R13, R6, UR9, R13, 0x2, P0 ;  /* 0x00000009060d7c11 */ /* 0x000fca00080f140d */
        /* <DEDUP_REMOVED lines=18> */
[----:B-1----:R-:W-:Y:S01]  /*20f0*/  IADD3 R12, P2, P3, R6, R3, R15 ;  /* 0x00000003060c7210 */ /* 0x002fe20007b5e00f */
[----:B0-----:R-:W-:Y:S01]  /*2100*/  IMAD.MOV.U32 R6, RZ, RZ, R8 ;  /* 0x000000ffff067224 */ /* 0x001fe200078e0008 */
[----:B------:R-:W-:-:S02]  /*2110*/  SEL R13, RZ, 0x1, !P4 ;  /* 0x00000001ff0d7807 */ /* 0x000fc40006000000 */
[----:B------:R-:W-:Y:S02]  /*2120*/  SEL R3, RZ, 0x1, !P5 ;  /* 0x00000001ff037807 */ /* 0x000fe40006800000 */
[----:B------:R-:W-:Y:S02]  /*2130*/  IADD3.X R26, PT, PT, RZ, R26, RZ, P0, P1 ;  /* 0x0000001aff1a7210 */ /* 0x000fe400007e24ff */
[----:B------:R-:W-:Y:S01]  /*2140*/  IADD3 R12, P5, P4, R3, R12, R13 ;  /* 0x0000000c030c7210 */ /* 0x000fe20007cbe00d */
[----:B------:R-:W-:Y:S01]  /*2150*/  IMAD.IADD R3, R6, 0x1, -R9 ;  /* 0x0000000106037824 */ /* 0x000fe200078e0a09 */
[----:B------:R-:W-:Y:S02]  /*2160*/  ISETP.NE.AND P6, PT, R19, RZ, PT ;  /* 0x000000ff1300720c */ /* 0x000fe40003fc5270 */
[----:B------:R-:W-:Y:S02]  /*2170*/  IADD3.X R26, PT, PT, RZ, R26, RZ, P2, P3 ;  /* 0x0000001aff1a7210 */ /* 0x000fe400017e64ff */
[----:B------:R-:W-:-:S02]  /*2180*/  ISETP.GE.U32.AND P0, PT, R3, R2, PT ;  /* 0x000000020300720c */ /* 0x000fc40003f06070 */
[----:B------:R-:W-:Y:S02]  /*2190*/  SEL R13, RZ, 0x1, !P6 ;  /* 0x00000001ff0d7807 */ /* 0x000fe40007000000 */
[----:B------:R-:W-:Y:S02]  /*21a0*/  IADD3.X R26, PT, PT, RZ, R26, RZ, P5, P4 ;  /* 0x0000001aff1a7210 */ /* 0x000fe40002fe84ff */
[----:B------:R-:W-:-:S05]  /*21b0*/  IADD3 R3, P1, PT, R12, R13, RZ ;  /* 0x0000000d0c037210 */ /* 0x000fca0007f3e0ff */
[----:B------:R-:W-:Y:S02]  /*21c0*/  IMAD.X R26, RZ, RZ, R26, P1 ;  /* 0x000000ffff1a7224 */ /* 0x000fe400008e061a */
[----:B------:R-:W-:Y:S06]  /*21d0*/  @!P0 BRA `(.L_x_76) ;  /* 0x0000000c00c08947 */ /* 0x000fec0003800000 */
[C---:B------:R-:W-:Y:S01]  /*21e0*/  IMAD.IADD R9, R2.reuse, 0x1, R9 ;  /* 0x0000000102097824 */ /* 0x040fe200078e0209 */
[----:B------:R-:W-:Y:S01]  /*21f0*/  UIADD3 UR4, UPT, UPT, UR4, 0x1, URZ ;  /* 0x0000000104047890 */ /* 0x000fe2000fffe0ff */
[----:B------:R-:W-:Y:S02]  /*2200*/  IMAD.IADD R7, R2, 0x1, R7 ;  /* 0x0000000102077824 */ /* 0x000fe400078e0207 */
[----:B------:R-:W-:Y:S01]  /*2210*/  IMAD.IADD R4, R4, 0x1, -R2 ;  /* 0x0000000104047824 */ /* 0x000fe200078e0a02 */
[----:B------:R-:W-:Y:S01]  /*2220*/  ISETP.GT.U32.AND P0, PT, R9, R14, PT ;  /* 0x0000000e0900720c */ /* 0x000fe20003f04070 */
[----:B------:R-:W-:-:S12]  /*2230*/  IMAD.IADD R11, R2, 0x1, R11 ;  /* 0x00000001020b7824 */ /* 0x000fd800078e020b */
[----:B------:R-:W-:Y:S05]  /*2240*/  @!P0 BRA `(.L_x_78) ;  /* 0xfffffffc00508947 */ /* 0x000fea000383ffff */
.L_x_77:
[----:B------:R-:W-:Y:S01]  /*2250*/  IMAD.IADD R2, R6, 0x1, -R9 ;  /* 0x0000000106027824 */ /* 0x000fe200078e0a09 */
[----:B------:R-:W-:Y:S04]  /*2260*/  BSSY.RECONVERGENT B1, `(.L_x_76) ;  /* 0x00000e7000017945 */ /* 0x000fe80003800200 */
[----:B------:R-:W-:-:S04]  /*2270*/  ISETP.GE.AND P0, PT, R5, R2, PT ;  /* 0x000000020500720c */ /* 0x000fc80003f06270 */
[----:B------:R-:W-:-:S13]  /*2280*/  ISETP.GE.U32.OR P0, PT, R9, R6, P0 ;  /* 0x000000060900720c */ /* 0x000fda0000706470 */
[----:B------:R-:W-:Y:S05]  /*2290*/  @P0 BRA `(.L_x_79) ;  /* 0x0000000c008c0947 */ /* 0x000fea0003800000 */
[----:B------:R-:W2:Y:S01]  /*22a0*/  LDC R2, c[0x0][0x3b4] ;  /* 0x0000ed00ff027b82 */ /* 0x000ea20000000800 */
[----:B------:R-:W-:Y:S01]  /*22b0*/  LOP3.LUT R13, RZ, R5, RZ, 0x33, !PT ;  /* 0x00000005ff0d7212 */ /* 0x000fe200078e33ff */
[----:B------:R-:W-:Y:S03]  /*22c0*/  BSSY.RECONVERGENT B2, `(.L_x_80) ;  /* 0x0000075000027945 */ /* 0x000fe60003800200 */
[----:B------:R-:W-:Y:S01]  /*22d0*/  IADD3 R6, PT, PT, -R10, R6, R13 ;  /* 0x000000060a067210 */ /* 0x000fe20007ffe10d */
[----:B--2---:R-:W-:-:S04]  /*22e0*/  IMAD R13, R2, UR4, RZ ;  /* 0x00000004020d7c24 */ /* 0x004fc8000f8e02ff */
[----:B------:R-:W-:-:S05]  /*22f0*/  IMAD R6, R13, -0xe00, R6 ;  /* 0xfffff2000d067824 */ /* 0x000fca00078e0206 */
[C---:B------:R-:W-:Y:S02]  /*2300*/  ISETP.GE.U32.AND P0, PT, R6.reuse, 0x1e00, PT ;  /* 0x00001e000600780c */ /* 0x040fe40003f06070 */
[----:B0-----:R-:W-:Y:S01]  /*2310*/  LEA.HI R8, R6, 0x1, RZ, 0x17 ;  /* 0x0000000106087811 */ /* 0x001fe200078fb8ff */
[----:B------:R-:W-:-:S03]  /*2320*/  IMAD.MOV.U32 R6, RZ, RZ, R5 ;  /* 0x000000ffff067224 */ /* 0x000fc600078e0005 */
[----:B------:R-:W-:-:S07]  /*2330*/  LOP3.LUT R10, R8, 0xf, RZ, 0xc0, !PT ;  /* 0x0000000f080a7812 */ /* 0x000fce00078ec0ff */
[----:B------:R-:W-:Y:S05]  /*2340*/  @!P0 BRA `(.L_x_81) ;  /* 0x0000000400b08947 */ /* 0x000fea0003800000 */
[----:B------:R-:W0:Y:S01]  /*2350*/  LDC.64 R12, c[0x0][0x380] ;  /* 0x0000e000ff0c7b82 */ /* 0x000e220000000a00 */
[----:B------:R-:W-:Y:S01]  /*2360*/  LEA.HI R2, R4, 0x1, RZ, 0x17 ;  /* 0x0000000104027811 */ /* 0x000fe200078fb8ff */
[----:B------:R-:W-:Y:S01]  /*2370*/  BSSY.RECONVERGENT B3, `(.L_x_82) ;  /* 0x0000068000037945 */ /* 0x000fe20003800200 */
[----:B------:R-:W-:Y:S02]  /*2380*/  LOP3.LUT R6, R5, 0x1000, RZ, 0xfc, !PT ;  /* 0x0000100005067812 */ /* 0x000fe400078efcff */
[----:B------:R-:W-:-:S05]  /*2390*/  LOP3.LUT R2, R2, 0xfffff0, RZ, 0xc0, !PT ;  /* 0x00fffff002027812 */ /* 0x000fca00078ec0ff */
[----:B------:R-:W-:-:S07]  /*23a0*/  IMAD.MOV R2, RZ, RZ, -R2 ;  /* 0x000000ffff027224 */ /* 0x000fce00078e0a02 */
.L_x_83:
[C---:B------:R-:W-:Y:S02]  /*23b0*/  VIADD R19, R11.reuse, 0xfffff200 ;  /* 0xfffff2000b137836 */ /* 0x040fe40000000000 */
[----:B------:R-:W-:Y:S02]  /*23c0*/  VIADD R21, R11, 0xfffff000 ;  /* 0xfffff0000b157836 */ /* 0x000fe40000000000 */
[----:B0-----:R-:W-:-:S04]  /*23d0*/  IMAD.WIDE.U32 R18, R19, 0x4, R12 ;  /* 0x0000000413127825 */ /* 0x001fc800078e000c */
[--C-:B------:R-:W-:Y:S02]  /*23e0*/  IMAD.WIDE.U32 R20, R21, 0x4, R12.reuse ;  /* 0x0000000415147825 */ /* 0x100fe400078e000c */
[----:B------:R-:W2:Y:S02]  /*23f0*/  LDG.E R18, desc[UR6][R18.64] ;  /* 0x0000000612127981 */ /* 0x000ea4000c1e1900 */
[C---:B------:R-:W-:Y:S02]  /*2400*/  VIADD R15, R11.reuse, 0xfffff400 ;  /* 0xfffff4000b0f7836 */ /* 0x040fe40000000000 */
[----:B------:R-:W-:Y:S01]  /*2410*/  VIADD R25, R11, 0xfffff600 ;  /* 0xfffff6000b197836 */ /* 0x000fe20000000000 */
[----:B------:R-:W3:Y:S01]  /*2420*/  LDG.E R27, desc[UR6][R20.64] ;  /* 0x00000006141b7981 */ /* 0x000ee2000c1e1900 */
[----:B------:R-:W-:-:S04]  /*2430*/  IMAD.WIDE.U32 R14, R15, 0x4, R12 ;  /* 0x000000040f0e7825 */ /* 0x000fc800078e000c */
[----:B------:R-:W-:Y:S02]  /*2440*/  IMAD.WIDE.U32 R24, R25, 0x4, R12 ;  /* 0x0000000419187825 */ /* 0x000fe400078e000c */
[----:B------:R0:W4:Y:S04]  /*2450*/  LDG.E R14, desc[UR6][R14.64] ;  /* 0x000000060e0e7981 */ /* 0x000128000c1e1900 */
[----:B------:R5:W4:Y:S01]  /*2460*/  LDG.E R24, desc[UR6][R24.64] ;  /* 0x0000000618187981 */ /* 0x000b22000c1e1900 */
[----:B------:R-:W-:-:S04]  /*2470*/  VIADD R17, R11, 0xfffff800 ;  /* 0xfffff8000b117836 */ /* 0x000fc80000000000 */
[----:B------:R-:W-:-:S06]  /*2480*/  IMAD.WIDE.U32 R16, R17, 0x4, R12 ;  /* 0x0000000411107825 */ /* 0x000fcc00078e000c */
[----:B------:R1:W4:Y:S01]  /*2490*/  LDG.E R16, desc[UR6][R16.64] ;  /* 0x0000000610107981 */ /* 0x000322000c1e1900 */
[----:B------:R-:W-:-:S04]  /*24a0*/  VIADD R23, R11, 0xfffffa00 ;  /* 0xfffffa000b177836 */ /* 0x000fc80000000000 */
[----:B------:R-:W-:-:S04]  /*24b0*/  IMAD.WIDE.U32 R22, R23, 0x4, R12 ;  /* 0x0000000417167825 */ /* 0x000fc800078e000c */
[C---:B------:R-:W-:Y:S01]  /*24c0*/  VIADD R29, R11.reuse, 0xfffffc00 ;  /* 0xfffffc000b1d7836 */ /* 0x040fe20000000000 */
[----:B------:R1:W4:Y:S01]  /*24d0*/  LDG.E R19, desc[UR6][R22.64] ;  /* 0x0000000616137981 */ /* 0x000322000c1e1900 */
[----:B0-----:R-:W-:Y:S02]  /*24e0*/  VIADD R15, R11, 0xfffffe00 ;  /* 0xfffffe000b0f7836 */ /* 0x001fe40000000000 */
[----:B------:R-:W-:-:S04]  /*24f0*/  IMAD.WIDE.U32 R20, R29, 0x4, R12 ;  /* 0x000000041d147825 */ /* 0x000fc800078e000c */
[----:B------:R-:W-:Y:S01]  /*2500*/  VIADD R29, R11, 0x400 ;  /* 0x000004000b1d7836 */ /* 0x000fe20000000000 */
[----:B--2---:R-:W-:Y:S02]  /*2510*/  ISETP.NE.AND P1, PT, R18, RZ, PT ;  /* 0x000000ff1200720c */ /* 0x004fe40003f25270 */
[----:B------:R0:W2:Y:S01]  /*2520*/  LDG.E R18, desc[UR6][R20.64] ;  /* 0x0000000614127981 */ /* 0x0000a2000c1e1900 */
[----:B---3--:R-:W-:Y:S02]  /*2530*/  ISETP.NE.AND P0, PT, R27, RZ, PT ;  /* 0x000000ff1b00720c */ /* 0x008fe40003f05270 */
[----:B------:R-:W-:Y:S02]  /*2540*/  SEL R28, RZ, 0x1, !P1 ;  /* 0x00000001ff1c7807 */ /* 0x000fe40004800000 */
[----:B-----5:R-:W-:Y:S02]  /*2550*/  SEL R25, RZ, 0x1, !P0 ;  /* 0x00000001ff197807 */ /* 0x020fe40004000000 */
[----:B----4-:R-:W-:-:S02]  /*2560*/  ISETP.NE.AND P0, PT, R14, RZ, PT ;  /* 0x000000ff0e00720c */ /* 0x010fc40003f05270 */
[----:B------:R-:W-:Y:S02]  /*2570*/  ISETP.NE.AND P1, PT, R24, RZ, PT ;  /* 0x000000ff1800720c */ /* 0x000fe40003f25270 */
[----:B-1----:R-:W-:Y:S02]  /*2580*/  IADD3 R17, P3, P2, R28, R3, R25 ;  /* 0x000000031c117210 */ /* 0x002fe40007a7e019 */
[----:B------:R-:W-:Y:S02]  /*2590*/  SEL R22, RZ, 0x1, !P0 ;  /* 0x00000001ff167807 */ /* 0x000fe40004000000 */
[----:B------:R-:W-:Y:S01]  /*25a0*/  SEL R25, RZ, 0x1, !P1 ;  /* 0x00000001ff197807 */ /* 0x000fe20004800000 */
[----:B------:R-:W-:-:S03]  /*25b0*/  IMAD.WIDE.U32 R14, R15, 0x4, R12 ;  /* 0x000000040f0e7825 */ /* 0x000fc600078e000c */
[----:B------:R-:W-:Y:S01]  /*25c0*/  IADD3 R25, P4, P6, R25, R17, R22 ;  /* 0x0000001119197210 */ /* 0x000fe20007e9e016 */
[C---:B------:R-:W-:Y:S01]  /*25d0*/  VIADD R3, R11.reuse, 0x200 ;  /* 0x000002000b037836 */ /* 0x040fe20000000000 */
[----:B------:R1:W3:Y:S01]  /*25e0*/  LDG.E R27, desc[UR6][R14.64] ;  /* 0x000000060e1b7981 */ /* 0x0002e2000c1e1900 */
[C---:B------:R-:W-:Y:S02]  /*25f0*/  VIADD R17, R11.reuse, 0x600 ;  /* 0x000006000b117836 */ /* 0x040fe40000000000 */
[----:B------:R-:W-:-:S04]  /*2600*/  IMAD.WIDE.U32 R22, R11, 0x4, R12 ;  /* 0x000000040b167825 */ /* 0x000fc800078e000c */
[--C-:B0-----:R-:W-:Y:S02]  /*2610*/  IMAD.WIDE.U32 R20, R3, 0x4, R12.reuse ;  /* 0x0000000403147825 */ /* 0x101fe400078e000c */
[----:B------:R-:W4:Y:S02]  /*2620*/  LDG.E R3, desc[UR6][R22.64] ;  /* 0x0000000616037981 */ /* 0x000f24000c1e1900 */
[--C-:B------:R-:W-:Y:S02]  /*2630*/  IMAD.WIDE.U32 R28, R29, 0x4, R12.reuse ;  /* 0x000000041d1c7825 */ /* 0x100fe400078e000c */
[----:B------:R0:W5:Y:S02]  /*2640*/  LDG.E R24, desc[UR6][R20.64] ;  /* 0x0000000614187981 */ /* 0x000164000c1e1900 */
[--C-:B-1----:R-:W-:Y:S02]  /*2650*/  IMAD.WIDE.U32 R14, R17, 0x4, R12.reuse ;  /* 0x00000004110e7825 */ /* 0x102fe400078e000c */
[----:B------:R-:W5:Y:S02]  /*2660*/  LDG.E R28, desc[UR6][R28.64] ;  /* 0x000000061c1c7981 */ /* 0x000f64000c1e1900 */
[C---:B------:R-:W-:Y:S01]  /*2670*/  VIADD R17, R11.reuse, 0x800 ;  /* 0x000008000b117836 */ /* 0x040fe20000000000 */
[----:B------:R-:W-:Y:S01]  /*2680*/  ISETP.NE.AND P5, PT, R16, RZ, PT ;  /* 0x000000ff1000720c */ /* 0x000fe20003fa5270 */
[----:B0-----:R-:W-:Y:S01]  /*2690*/  VIADD R21, R11, 0xa00 ;  /* 0x00000a000b157836 */ /* 0x001fe20000000000 */
[----:B------:R0:W5:Y:S02]  /*26a0*/  LDG.E R29, desc[UR6][R14.64] ;  /* 0x000000060e1d7981 */ /* 0x000164000c1e1900 */
[----:B0-----:R-:W-:-:S04]  /*26b0*/  IMAD.WIDE.U32 R14, R17, 0x4, R12 ;  /* 0x00000004110e7825 */ /* 0x001fc800078e000c */
[--C-:B------:R-:W-:Y:S02]  /*26c0*/  IMAD.WIDE.U32 R16, R21, 0x4, R12.reuse ;  /* 0x0000000415107825 */ /* 0x100fe400078e000c */
[----:B------:R0:W5:Y:S02]  /*26d0*/  LDG.E R14, desc[UR6][R14.64] ;  /* 0x000000060e0e7981 */ /* 0x000164000c1e1900 */
[----:B------:R-:W-:Y:S02]  /*26e0*/  VIADD R21, R11, 0xc00 ;  /* 0x00000c000b157836 */ /* 0x000fe40000000000 */
[----:B------:R1:W5:Y:S02]  /*26f0*/  LDG.E R16, desc[UR6][R16.64] ;  /* 0x0000000610107981 */ /* 0x000364000c1e1900 */
[----:B------:R-:W-:-:S04]  /*2700*/  IMAD.WIDE.U32 R20, R21, 0x4, R12 ;  /* 0x0000000415147825 */ /* 0x000fc800078e000c */
[----:B------:R-:W-:Y:S02]  /*2710*/  VIADD R23, R11, 0xe00 ;  /* 0x00000e000b177836 */ /* 0x000fe40000000000 */
[----:B------:R-:W5:Y:S02]  /*2720*/  LDG.E R20, desc[UR6][R20.64] ;  /* 0x0000000614147981 */ /* 0x000f64000c1e1900 */
[----:B------:R-:W-:-:S06]  /*2730*/  IMAD.WIDE.U32 R22, R23, 0x4, R12 ;  /* 0x0000000417167825 */ /* 0x000fcc00078e000c */
[----:B------:R-:W5:Y:S01]  /*2740*/  LDG.E R22, desc[UR6][R22.64] ;  /* 0x0000000616167981 */ /* 0x000f62000c1e1900 */
[----:B------:R-:W-:Y:S02]  /*2750*/  ISETP.NE.AND P0, PT, R19, RZ, PT ;  /* 0x000000ff1300720c */ /* 0x000fe40003f05270 */
[----:B------:R-:W-:Y:S02]  /*2760*/  SEL R19, RZ, 0x1, !P5 ;  /* 0x00000001ff137807 */ /* 0x000fe40006800000 */
[----:B------:R-:W-:Y:S02]  /*2770*/  IADD3.X R26, PT, PT, RZ, R26, RZ, P3, P2 ;  /* 0x0000001aff1a7210 */ /* 0x000fe40001fe44ff */
[----:B0-----:R-:W-:Y:S02]  /*2780*/  SEL R15, RZ, 0x1, !P0 ;  /* 0x00000001ff0f7807 */ /* 0x001fe40004000000 */
[----:B------:R-:W-:Y:S01]  /*2790*/  IADD3.X R26, PT, PT, RZ, R26, RZ, P4, P6 ;  /* 0x0000001aff1a7210 */ /* 0x000fe200027ec4ff */
[----:B------:R-:W-:-:S02]  /*27a0*/  VIADD R2, R2, 0x10 ;  /* 0x0000001002027836 */ /* 0x000fc40000000000 */
[----:B------:R-:W-:Y:S02]  /*27b0*/  VIADD R6, R6, 0x2000 ;  /* 0x0000200006067836 */ /* 0x000fe40000000000 */
[----:B------:R-:W-:Y:S01]  /*27c0*/  VIADD R11, R11, 0x2000 ;  /* 0x000020000b0b7836 */ /* 0x000fe20000000000 */
[----:B--2---:R-:W-:-:S04]  /*27d0*/  ISETP.NE.AND P1, PT, R18, RZ, PT ;  /* 0x000000ff1200720c */ /* 0x004fc80003f25270 */
[----:B------:R-:W-:Y:S02]  /*27e0*/  SEL R18, RZ, 0x1, !P1 ;  /* 0x00000001ff127807 */ /* 0x000fe40004800000 */
[----:B------:R-:W-:-:S04]  /*27f0*/  IADD3 R25, P1, P0, R15, R25, R19 ;  /* 0x000000190f197210 */ /* 0x000fc8000783e013 */
[----:B------:R-:W-:Y:S02]  /*2800*/  IADD3.X R26, PT, PT, RZ, R26, RZ, P1, P0 ;  /* 0x0000001aff1a7210 */ /* 0x000fe40000fe04ff */
[----:B---3--:R-:W-:-:S04]  /*2810*/  ISETP.NE.AND P5, PT, R27, RZ, PT ;  /* 0x000000ff1b00720c */ /* 0x008fc80003fa5270 */
[----:B-1----:R-:W-:Y:S02]  /*2820*/  SEL R17, RZ, 0x1, !P5 ;  /* 0x00000001ff117807 */ /* 0x002fe40006800000 */
[----:B----4-:R-:W-:Y:S02]  /*2830*/  ISETP.NE.AND P5, PT, R3, RZ, PT ;  /* 0x000000ff0300720c */ /* 0x010fe40003fa5270 */
[----:B-----5:R-:W-:Y:S02]  /*2840*/  ISETP.NE.AND P6, PT, R24, RZ, PT ;  /* 0x000000ff1800720c */ /* 0x020fe40003fc5270 */
[----:B------:R-:W-:Y:S02]  /*2850*/  SEL R24, RZ, 0x1, !P5 ;  /* 0x00000001ff187807 */ /* 0x000fe40006800000 */
[----:B------:R-:W-:Y:S02]  /*2860*/  ISETP.NE.AND P4, PT, R28, RZ, PT ;  /* 0x000000ff1c00720c */ /* 0x000fe40003f85270 */
[----:B------:R-:W-:-:S02]  /*2870*/  IADD3 R17, P3, P2, R17, R25, R18 ;  /* 0x0000001911117210 */ /* 0x000fc40007a7e012 */
[----:B------:R-:W-:Y:S02]  /*2880*/  SEL R15, RZ, 0x1, !P6 ;  /* 0x00000001ff0f7807 */ /* 0x000fe40007000000 */
[----:B------:R-:W-:Y:S02]  /*2890*/  SEL R18, RZ, 0x1, !P4 ;  /* 0x00000001ff127807 */ /* 0x000fe40006000000 */
[----:B------:R-:W-:-:S04]  /*28a0*/  ISETP.NE.AND P5, PT, R29, RZ, PT ;  /* 0x000000ff1d00720c */ /* 0x000fc80003fa5270 */
[----:B------:R-:W-:Y:S02]  /*28b0*/  SEL R3, RZ, 0x1, !P5 ;  /* 0x00000001ff037807 */ /* 0x000fe40006800000 */
[----:B------:R-:W-:Y:S02]  /*28c0*/  IADD3 R15, P4, P5, R15, R17, R24 ;  /* 0x000000110f0f7210 */ /* 0x000fe40007d9e018 */
[----:B------:R-:W-:Y:S02]  /*28d0*/  IADD3.X R26, PT, PT, RZ, R26, RZ, P3, P2 ;  /* 0x0000001aff1a7210 */ /* 0x000fe40001fe44ff */
[----:B------:R-:W-:Y:S02]  /*28e0*/  ISETP.NE.AND P6, PT, R14, RZ, PT ;  /* 0x000000ff0e00720c */ /* 0x000fe40003fc5270 */
        /* <DEDUP_REMOVED lines=9> */
[----:B------:R-:W-:Y:S02]  /*2980*/  ISETP.NE.AND P2, PT, R22, RZ, PT ;  /* 0x000000ff1600720c */ /* 0x000fe40003f45270 */
[----:B------:R-:W-:Y:S02]  /*2990*/  IADD3.X R26, PT, PT, RZ, R26, RZ, P1, P6 ;  /* 0x0000001aff1a7210 */ /* 0x000fe40000fec4ff */
[----:B------:R-:W-:Y:S02]  /*29a0*/  SEL R3, RZ, 0x1, !P2 ;  /* 0x00000001ff037807 */ /* 0x000fe40005000000 */
[----:B------:R-:W-:Y:S02]  /*29b0*/  IADD3.X R26, PT, PT, RZ, R26, RZ, P3, P4 ;  /* 0x0000001aff1a7210 */ /* 0x000fe40001fe84ff */
[----:B------:R-:W-:-:S04]  /*29c0*/  IADD3 R3, P1, P2, R3, R15, R14 ;  /* 0x0000000f03037210 */ /* 0x000fc80007a3e00e */
[----:B------:R-:W-:Y:S01]  /*29d0*/  IADD3.X R26, PT, PT, RZ, R26, RZ, P1, P2 ;  /* 0x0000001aff1a7210 */ /* 0x000fe20000fe44ff */
[----:B------:R-:W-:Y:S08]  /*29e0*/  @P0 BRA `(.L_x_83) ;  /* 0xfffffff800700947 */ /* 0x000ff0000383ffff */
[----:B------:R-:W-:Y:S05]  /*29f0*/  BSYNC.RECONVERGENT B3 ;  /* 0x0000000000037941 */ /* 0x000fea0003800200 */
.L_x_82:
[----:B------:R-:W-:-:S07]  /*2a00*/  VIADD R6, R6, 0xfffff000 ;  /* 0xfffff00006067836 */ /* 0x000fce0000000000 */
.L_x_81:
[----:B-1----:R-:W-:Y:S05]  /*2a10*/  BSYNC.RECONVERGENT B2 ;  /* 0x0000000000027941 */ /* 0x002fea0003800200 */
.L_x_80:
        /* <DEDUP_REMOVED lines=8> */
[----:B------:R-:W-:-:S04]  /*2aa0*/  IMAD.IADD R25, R6, 0x1, R9 ;  /* 0x0000000106197824 */ /* 0x000fc800078e0209 */
        /* <DEDUP_REMOVED lines=12> */
[----:B------:R1:W4:Y:S02]  /*2b70*/  LDG.E R12, desc[UR6][R12.64] ;  /* 0x000000060c0c7981 */ /* 0x000324000c1e1900 */
[----:B------:R-:W-:-:S02]  /*2b80*/  IMAD.WIDE.U32 R16, R17, 0x4, R10 ;  /* 0x0000000411107825 */ /* 0x000fc400078e000a */
[----:B------:R-:W5:Y:S02]  /*2b90*/  LDG.E R14, desc[UR6][R14.64] ;  /* 0x000000060e0e7981 */ /* 0x000f64000c1e1900 */
        /* <DEDUP_REMOVED lines=11> */
[----:B-1----:R-:W-:-:S02]  /*2c50*/  SEL R13, RZ, 0x1, !P1 ;  /* 0x00000001ff0d7807 */ /* 0x002fc40004800000 */
[----:B------:R-:W-:Y:S02]  /*2c60*/  SEL R2, RZ, 0x1, !P2 ;  /* 0x00000001ff027807 */ /* 0x000fe40005000000 */
[----:B----4-:R-:W-:Y:S02]  /*2c70*/  ISETP.NE.AND P1, PT, R12, RZ, PT ;  /* 0x000000ff0c00720c */ /* 0x010fe40003f25270 */
[----:B-----5:R-:W-:Y:S02]  /*2c80*/  ISETP.NE.AND P2, PT, R14, RZ, PT ;  /* 0x000000ff0e00720c */ /* 0x020fe40003f45270 */
[----:B------:R-:W-:Y:S02]  /*2c90*/  IADD3 R12, P5, P6, R2, R3, R13 ;  /* 0x00000003020c7210 */ /* 0x000fe40007ebe00d */
[----:B------:R-:W-:Y:S02]  /*2ca0*/  SEL R3, RZ, 0x1, !P1 ;  /* 0x00000001ff037807 */ /* 0x000fe40004800000 */
[----:B------:R-:W-:-:S02]  /*2cb0*/  SEL R2, RZ, 0x1, !P2 ;  /* 0x00000001ff027807 */ /* 0x000fc40005000000 */
[----:B------:R-:W-:Y:S02]  /*2cc0*/  ISETP.NE.AND P3, PT, R16, RZ, PT ;  /* 0x000000ff1000720c */ /* 0x000fe40003f65270 */
[----:B------:R-:W-:Y:S02]  /*2cd0*/  ISETP.NE.AND P4, PT, R18, RZ, PT ;  /* 0x000000ff1200720c */ /* 0x000fe40003f85270 */
[----:B0-----:R-:W-:Y:S02]  /*2ce0*/  IADD3 R11, P1, P2, R2, R12, R3 ;  /* 0x0000000c020b7210 */ /* 0x001fe40007a3e003 */
[----:B------:R-:W-:Y:S02]  /*2cf0*/  SEL R3, RZ, 0x1, !P3 ;  /* 0x00000001ff037807 */ /* 0x000fe40005800000 */
[----:B------:R-:W-:Y:S02]  /*2d00*/  SEL R2, RZ, 0x1, !P4 ;  /* 0x00000001ff027807 */ /* 0x000fe40006000000 */
        /* <DEDUP_REMOVED lines=10> */
.L_x_85:
[----:B------:R-:W-:Y:S05]  /*2db0*/  BSYNC.RECONVERGENT B2 ;  /* 0x0000000000027941 */ /* 0x000fea0003800200 */
.L_x_84:
[----:B------:R-:W-:Y:S05]  /*2dc0*/  @!P0 BRA `(.L_x_79) ;  /* 0x0000000000c08947 */ /* 0x000fea0003800000 */
[----:B------:R-:W-:Y:S01]  /*2dd0*/  ISETP.GE.U32.AND P1, PT, R23, 0x4, PT ;  /* 0x000000041700780c */ /* 0x000fe20003f26070 */
[----:B------:R-:W-:Y:S01]  /*2de0*/  BSSY.RECONVERGENT B2, `(.L_x_86) ;  /* 0x000001d000027945 */ /* 0x000fe20003800200 */
[----:B------:R-:W-:-:S11]  /*2df0*/  LOP3.LUT P0, RZ, R8, 0x3, RZ, 0xc0, !PT ;  /* 0x0000000308ff7812 */ /* 0x000fd6000780c0ff */
[----:B------:R-:W-:Y:S05]  /*2e00*/  @!P1 BRA `(.L_x_87) ;  /* 0x0000000000689947 */ /* 0x000fea0003800000 */
[----:B------:R-:W0:Y:S01]  /*2e10*/  LDC.64 R10, c[0x0][0x380] ;  /* 0x0000e000ff0a7b82 */ /* 0x000e220000000a00 */
[----:B------:R-:W-:-:S04]  /*2e20*/  IMAD.IADD R9, R6, 0x1, R9 ;  /* 0x0000000106097824 */ /* 0x000fc800078e0209 */
        /* <DEDUP_REMOVED lines=24> */
.L_x_87:
[----:B------:R-:W-:Y:S05]  /*2fb0*/  BSYNC.RECONVERGENT B2 ;  /* 0x0000000000027941 */ /* 0x000fea0003800200 */
.L_x_86:
[----:B------:R-:W-:Y:S05]  /*2fc0*/  @!P0 BRA `(.L_x_79) ;  /* 0x0000000000408947 */ /* 0x000fea0003800000 */
[----:B------:R-:W0:Y:S01]  /*2fd0*/  LDC.64 R8, c[0x0][0x380] ;  /* 0x0000e000ff087b82 */ /* 0x000e220000000a00 */
[----:B------:R-:W-:Y:S01]  /*2fe0*/  LOP3.LUT R2, R4, 0xffff, RZ, 0xc0, !PT ;  /* 0x0000ffff04027812 */ /* 0x000fe200078ec0ff */
[----:B------:R-:W-:-:S03]  /*2ff0*/  IMAD.IADD R11, R6, 0x1, R7 ;  /* 0x00000001060b7824 */ /* 0x000fc600078e0207 */
[----:B------:R-:W-:-:S04]  /*3000*/  LEA.HI R2, R2, 0x1, RZ, 0x17 ;  /* 0x0000000102027811 */ /* 0x000fc800078fb8ff */
[----:B------:R-:W-:-:S05]  /*3010*/  LOP3.LUT R2, R2, 0x3, RZ, 0xc0, !PT ;  /* 0x0000000302027812 */ /* 0x000fca00078ec0ff */
[----:B------:R-:W-:-:S07]  /*3020*/  IMAD.MOV R2, RZ, RZ, -R2 ;  /* 0x000000ffff027224 */ /* 0x000fce00078e0a02 */
.L_x_88:
        /* <DEDUP_REMOVED lines=10> */
.L_x_79:
[----:B-1----:R-:W-:Y:S05]  /*30d0*/  BSYNC.RECONVERGENT B1 ;  /* 0x0000000000017941 */ /* 0x002fea0003800200 */
.L_x_76:
[----:B0-----:R-:W0:Y:S01]  /*30e0*/  S2R R8, SR_LANEID ;  /* 0x0000000000087919 */ /* 0x001e220000000000 */
        /* <DEDUP_REMOVED lines=10> */
[----:B------:R-:W1:Y:S01]  /*3190*/  SHFL.DOWN PT, R4, R11, 0x2, 0x1f ;  /* 0x08401f000b047f89 */ /* 0x000e6200000e0000 */
[----:B0-----:R-:W-:-:S04]  /*31a0*/  SEL R2, R2, RZ, !P1 ;  /* 0x000000ff02027207 */ /* 0x001fc80004800000 */
[----:B------:R-:W-:Y:S02]  /*31b0*/  IADD3 R7, P0, PT, R2, R9, RZ ;  /* 0x0000000902077210 */ /* 0x000fe40007f1e0ff */
[----:B-1----:R-:W-:Y:S02]  /*31c0*/  SEL R4, R4, RZ, !P1 ;  /* 0x000000ff04047207 */ /* 0x002fe40004800000 */
[----:B------:R-:W-:Y:S01]  /*31d0*/  ISETP.GT.AND P1, PT, R8, 0x1b, PT ;  /* 0x0000001b0800780c */ /* 0x000fe20003f24270 */
[----:B------:R-:W0:Y:S02]  /*31e0*/  SHFL.DOWN PT, R2, R7, 0x4, 0x1f ;  /* 0x08801f0007027f89 */ /* 0x000e2400000e0000 */
[----:B------:R-:W-:Y:S02]  /*31f0*/  IMAD.X R4, R4, 0x1, R11, P0 ;  /* 0x0000000104047824 */ /* 0x000fe400000e060b */
[----:B------:R-:W1:Y:S03]  /*3200*/  @!P2 S2R R11, SR_CgaCtaId ;  /* 0x00000000000ba919 */ /* 0x000e660000008800 */
[----:B------:R-:W2:Y:S01]  /*3210*/  SHFL.DOWN PT, R3, R4, 0x4, 0x1f ;  /* 0x08801f0004037f89 */ /* 0x000ea200000e0000 */
[----:B0-----:R-:W-:-:S04]  /*3220*/  SEL R2, R2, RZ, !P1 ;  /* 0x000000ff02027207 */ /* 0x001fc80004800000 */
[----:B------:R-:W-:Y:S02]  /*3230*/  IADD3 R9, P0, PT, R2, R7, RZ ;  /* 0x0000000702097210 */ /* 0x000fe40007f1e0ff */
[----:B--2---:R-:W-:-:S03]  /*3240*/  SEL R3, R3, RZ, !P1 ;  /* 0x000000ff03037207 */ /* 0x004fc60004800000 */
[----:B------:R-:W0:Y:S01]  /*3250*/  SHFL.DOWN PT, R2, R9, 0x8, 0x1f ;  /* 0x09001f0009027f89 */ /* 0x000e2200000e0000 */
[----:B------:R-:W-:Y:S01]  /*3260*/  ISETP.GT.AND P1, PT, R8, 0x17, PT ;  /* 0x000000170800780c */ /* 0x000fe20003f24270 */
[----:B------:R-:W-:-:S05]  /*3270*/  IMAD.X R6, R3, 0x1, R4, P0 ;  /* 0x0000000103067824 */ /* 0x000fca00000e0604 */
[----:B------:R-:W2:Y:S01]  /*3280*/  SHFL.DOWN PT, R3, R6, 0x8, 0x1f ;  /* 0x09001f0006037f89 */ /* 0x000ea200000e0000 */
[----:B0-----:R-:W-:-:S04]  /*3290*/  SEL R2, R2, RZ, !P1 ;  /* 0x000000ff02027207 */ /* 0x001fc80004800000 */
[----:B------:R-:W-:Y:S02]  /*32a0*/  IADD3 R7, P0, PT, R2, R9, RZ ;  /* 0x0000000902077210 */ /* 0x000fe40007f1e0ff */
[----:B--2---:R-:W-:-:S03]  /*32b0*/  SEL R3, R3, RZ, !P1 ;  /* 0x000000ff03037207 */ /* 0x004fc60004800000 */
[----:B------:R-:W0:Y:S01]  /*32c0*/  SHFL.DOWN PT, R2, R7, 0x10, 0x1f ;  /* 0x0a001f0007027f89 */ /* 0x000e2200000e0000 */
[----:B------:R-:W-:Y:S02]  /*32d0*/  ISETP.GT.AND P1, PT, R8, 0xf, PT ;  /* 0x0000000f0800780c */ /* 0x000fe40003f24270 */
[----:B------:R-:W-:Y:S01]  /*32e0*/  @!P2 MOV R8, 0x400 ;  /* 0x000004000008a802 */ /* 0x000fe20000000f00 */
[----:B------:R-:W-:Y:S01]  /*32f0*/  IMAD.X R4, R3, 0x1, R6, P0 ;  /* 0x0000000103047824 */ /* 0x000fe200000e0606 */
[----:B------:R-:W-:Y:S02]  /*3300*/  @!P2 SHF.R.U32.HI R6, RZ, 0x2, R5 ;  /* 0x00000002ff06a819 */ /* 0x000fe40000011605 */
[----:B-1----:R-:W-:Y:S02]  /*3310*/  @!P2 LEA R11, R11, R8, 0x18 ;  /* 0x000000080b0ba211 */ /* 0x002fe400078ec0ff */
        /* <DEDUP_REMOVED lines=11> */
[----:B------:R-:W0:Y:S01]  /*33d0*/  S2UR UR5, SR_CgaCtaId ;  /* 0x00000000000579c3 */ /* 0x000e220000008800 */
[----:B------:R-:W-:Y:S02]  /*33e0*/  UMOV UR4, 0x400 ;  /* 0x0000040000047882 */ /* 0x000fe40000000000 */
[----:B0-----:R-:W-:-:S09]  /*33f0*/  ULEA UR4, UR5, UR4, 0x18 ;  /* 0x0000000405047291 */ /* 0x001fd2000f8ec0ff */
[----:B------:R-:W-:Y:S04]  /*3400*/  LDS.64 R8, [UR4+0x18] ;  /* 0x00001804ff087984 */ /* 0x000fe80008000a00 */
[----:B------:R-:W2:Y:S04]  /*3410*/  LDS.128 R24, [UR4+0x20] ;  /* 0x00002004ff187984 */ /* 0x000ea80008000c00 */
[----:B------:R-:W0:Y:S04]  /*3420*/  LDS.128 R4, [UR4+0x30] ;  /* 0x00003004ff047984 */ /* 0x000e280008000c00 */
[----:B------:R-:W1:Y:S04]  /*3430*/  LDS.128 R20, [UR4+0x40] ;  /* 0x00004004ff147984 */ /* 0x000e680008000c00 */
[----:B------:R-:W3:Y:S04]  /*3440*/  LDS.128 R16, [UR4+0x50] ;  /* 0x00005004ff107984 */ /* 0x000ee80008000c00 */
[----:B------:R-:W4:Y:S01]  /*3450*/  LDS.128 R12, [UR4+0x60] ;  /* 0x00006004ff0c7984 */ /* 0x000f220008000c00 */
[----:B--2---:R-:W-:-:S04]  /*3460*/  IADD3 R11, P1, P2, R24, R8, R2 ;  /* 0x00000008180b7210 */ /* 0x004fc80007a3e002 */
[----:B------:R-:W-:Y:S02]  /*3470*/  IADD3.X R25, PT, PT, R25, R9, R3, P1, P2 ;  /* 0x0000000919197210 */ /* 0x000fe40000fe4403 */
[----:B0-----:R-:W-:Y:S02]  /*3480*/  IADD3 R3, P1, P2, R4, R11, R26 ;  /* 0x0000000b04037210 */ /* 0x001fe40007a3e01a */
[----:B------:R-:W0:Y:S02]  /*3490*/  LDS.128 R8, [UR4+0x70] ;  /* 0x00007004ff087984 */ /* 0x000e240008000c00 */
[----:B------:R-:W-:Y:S02]  /*34a0*/  IADD3.X R5, PT, PT, R5, R25, R27, P1, P2 ;  /* 0x0000001905057210 */ /* 0x000fe40000fe441b */
[----:B------:R-:W2:Y:S01]  /*34b0*/  LDS.128 R24, [UR4+0x80] ;  /* 0x00008004ff187984 */ /* 0x000ea20008000c00 */
[----:B-1----:R-:W-:-:S04]  /*34c0*/  IADD3 R3, P1, P2, R20, R3, R6 ;  /* 0x0000000314037210 */ /* 0x002fc80007a3e006 */
[----:B---3--:R-:W-:Y:S02]  /*34d0*/  IADD3 R3, P3, P4, R16, R3, R22 ;  /* 0x0000000310037210 */ /* 0x008fe40007c7e016 */
[----:B------:R-:W-:Y:S02]  /*34e0*/  IADD3.X R7, PT, PT, R21, R5, R7, P1, P2 ;  /* 0x0000000515077210 */ /* 0x000fe40000fe4407 */
[----:B----4-:R-:W-:Y:S02]  /*34f0*/  IADD3 R3, P1, P2, R12, R3, R18 ;  /* 0x000000030c037210 */ /* 0x010fe40007a3e012 */
[----:B------:R-:W-:-:S04]  /*3500*/  IADD3.X R17, PT, PT, R17, R7, R23, P3, P4 ;  /* 0x0000000711117210 */ /* 0x000fc80001fe8417 */
[----:B------:R-:W-:Y:S02]  /*3510*/  IADD3.X R13, PT, PT, R13, R17, R19, P1, P2 ;  /* 0x000000110d0d7210 */ /* 0x000fe40000fe4413 */
[----:B0-----:R-:W-:-:S04]  /*3520*/  IADD3 R3, P3, P4, R8, R3, R14 ;  /* 0x0000000308037210 */ /* 0x001fc80007c7e00e */
[----:B--2---:R-:W-:Y:S02]  /*3530*/  IADD3 R3, P1, P2, R24, R3, R10 ;  /* 0x0000000318037210 */ /* 0x004fe40007a3e00a */
[----:B------:R-:W-:Y:S02]  /*3540*/  IADD3.X R9, PT, PT, R9, R13, R15, P3, P4 ;  /* 0x0000000d09097210 */ /* 0x000fe40001fe840f */
[----:B------:R-:W-:Y:S02]  /*3550*/  IADD3 R2, P3, PT, R3, R26, RZ ;  /* 0x0000001a03027210 */ /* 0x000fe40007f7e0ff */
[----:B------:R-:W-:-:S05]  /*3560*/  IADD3.X R3, PT, PT, R25, R9, R11, P1, P2 ;  /* 0x0000000919037210 */ /* 0x000fca0000fe440b */
[----:B------:R-:W-:-:S07]  /*3570*/  IMAD.X R3, R3, 0x1, R27, P3 ;  /* 0x0000000103037824 */ /* 0x000fce00018e061b */
.L_x_75:
[----:B------:R-:W-:Y:S05]  /*3580*/  BSYNC.RECONVERGENT B0 ;  /* 0x0000000000007941 */ /* 0x000fea0003800200 */
.L_x_59:
[----:B------:R-:W-:Y:S05]  /*3590*/  @P0 EXIT ;  /* 0x000000000000094d */ /* 0x000fea0003800000 */
[----:B------:R-:W3:Y:S02]  /*35a0*/  LDC.64 R4, c[0x0][0x390] ;  /* 0x0000e400ff047b82 */ /* 0x000ee40000000a00 */
[----:B---3--:R-:W-:-:S05]  /*35b0*/  IMAD.WIDE.U32 R4, R0, 0x8, R4 ;  /* 0x0000000800047825 */ /* 0x008fca00078e0004 */
[----:B------:R-:W-:Y:S01]  /*35c0*/  STG.E.64 desc[UR6][R4.64], R2 ;  /* 0x0000000204007986 */ /* 0x000fe2000c101b06 */
[----:B------:R-:W-:Y:S05]  /*35d0*/  EXIT ;  /* 0x000000000000794d */ /* 0x000fea0003800000 */
.L_x_89:
        /* <DEDUP_REMOVED lines=10> */
.L_x_680:


//--------------------- .text._ZN3cub18CUB_300001_SM_10006detail6reduce28DeviceReduceSingleTileKernelINS2_10policy_hubIljN4cuda3std3__44plusIlEEE10Policy1000EN6thrust24THRUST_300001_SM_1000_NS18transform_iteratorI8not_zeroNSD_6detail15normal_iteratorINSD_10device_ptrIiEEEEllEEPljS9_llNS7_10__identityEEEvT0_T1_T2_T3_T4_T6_ --------------------------
	.section	.text._ZN3cub18CUB_300001_SM_10006detail6reduce28DeviceReduceSingleTileKernelINS2_10policy_hubIljN4cuda3std3__44plusIlEEE10Policy1000EN6thrust24THRUST_300001_SM_1000_NS18transform_iteratorI8not_zeroNSD_6detail15normal_iteratorINSD_10device_ptrIiEEEEllEEPljS9_llNS7_10__identityEEEvT0_T1_T2_T3_T4_T6_,"ax",@progbits
	.align	128
        .global         _ZN3cub18CUB_300001_SM_10006detail6reduce28DeviceReduceSingleTileKernelINS2_10policy_hubIljN4cuda3std3__44plusIlEEE10Policy1000EN6thrust24THRUST_300001_SM_1000_NS18transform_iteratorI8not_zeroNSD_6detail15normal_iteratorINSD_10device_ptrIiEEEEllEEPljS9_llNS7_10__identityEEEvT0_T1_T2_T3_T4_T6_
        .type           _ZN3cub18CUB_300001_SM_10006detail6reduce28DeviceReduceSingleTileKernelINS2_10policy_hubIljN4cuda3std3__44plusIlEEE10Policy1000EN6thrust24THRUST_300001_SM_1000_NS18transform_iteratorI8not_zeroNSD_6detail15normal_iteratorINSD_10device_ptrIiEEEEllEEPljS9_llNS7_10__identityEEEvT0_T1_T2_T3_T4_T6_,@function
        .size           _ZN3cub18CUB_300001_SM_10006detail6reduce28DeviceReduceSingleTileKernelINS2_10policy_hubIljN4cuda3std3__44plusIlEEE10Policy1000EN6thrust24THRUST_300001_SM_1000_NS18transform_iteratorI8not_zeroNSD_6detail15normal_iteratorINSD_10device_ptrIiEEEEllEEPljS9_llNS7_10__identityEEEvT0_T1_T2_T3_T4_T6_,(.L_x_681 - _ZN3cub18CUB_300001_SM_10006detail6reduce28DeviceReduceSingleTileKernelINS2_10policy_hubIljN4cuda3std3__44plusIlEEE10Policy1000EN6thrust24THRUST_300001_SM_1000_NS18transform_iteratorI8not_zeroNSD_6detail15normal_iteratorINSD_10device_ptrIiEEEEllEEPljS9_llNS7_10__identityEEEvT0_T1_T2_T3_T4_T6_)
        .other          _ZN3cub18CUB_300001_SM_10006detail6reduce28DeviceReduceSingleTileKernelINS2_10policy_hubIljN4cuda3std3__44plusIlEEE10Policy1000EN6thrust24THRUST_300001_SM_1000_NS18transform_iteratorI8not_zeroNSD_6detail15normal_iteratorINSD_10device_ptrIiEEEEllEEPljS9_llNS7_10__identityEEEvT0_T1_T2_T3_T4_T6_,@"STO_CUDA_ENTRY STV_DEFAULT"
_ZN3cub18CUB_300001_SM_10006detail6reduce28DeviceReduceSingleTileKernelINS2_10policy_hubIljN4cuda3std3__44plusIlEEE10Policy1000EN6thrust24THRUST_300001_SM_1000_NS18transform_iteratorI8not_zeroNSD_6detail15normal_iteratorINSD_10device_ptrIiEEEEllEEPljS9_llNS7_10__identityEEEvT0_T1_T2_T3_T4_T6_:
.text._ZN3cub18CUB_300001_SM_10006detail6reduce28DeviceReduceSingleTileKernelINS2_10policy_hubIljN4cuda3std3__44plusIlEEE10Policy1000EN6thrust24THRUST_300001_SM_1000_NS18transform_iteratorI8not_zeroNSD_6detail15normal_iteratorINSD_10device_ptrIiEEEEllEEPljS9_llNS7_10__identityEEEvT0_T1_T2_T3_T4_T6_:
[----:B------:R-:W-:Y:S01]  /*0000*/  LDC R1, c[0x0][0x37c] ;  /* 0x0000df00ff017b82 */ /* 0x000fe20000000800 */
[----:B------:R-:W0:Y:S01]  /*0010*/  LDCU UR4, c[0x0][0x398] ;  /* 0x00007300ff0477ac */ /* 0x000e220008000800 */
[----:B------:R-:W1:Y:S01]  /*0020*/  LDCU.64 UR6, c[0x0][0x358] ;  /* 0x00006b00ff0677ac */ /* 0x000e620008000a00 */
[----:B0-----:R-:W-:-:S05]  /*0030*/  IMAD.U32 R32, RZ, RZ, UR4 ;  /* 0x00000004ff207e24 */ /* 0x001fca000f8e00ff */
[----:B------:R-:W-:-:S13]  /*0040*/  ISETP.NE.AND P0, PT, R32, RZ, PT ;  /* 0x000000ff2000720c */ /* 0x000fda0003f05270 */
        /* <DEDUP_REMOVED lines=8> */
.L_x_90:
[----:B------:R-:W-:Y:S01]  /*00d0*/  ISETP.GT.U32.AND P0, PT, R32, 0xdff, PT ;  /* 0x00000dff2000780c */ /* 0x000fe20003f04070 */
[----:B------:R-:W-:-:S12]  /*00e0*/  BSSY.RECONVERGENT B0, `(.L_x_91) ;  /* 0x0000301000007945 */ /* 0x000fd80003800200 */
[----:B------:R-:W-:Y:S05]  /*00f0*/  @P0 BRA `(.L_x_92) ;  /* 0x0000001800240947 */ /* 0x000fea0003800000 */
[----:B------:R-:W0:Y:S01]  /*0100*/  S2R R5, SR_TID.X ;  /* 0x0000000000057919 */ /* 0x000e220000002100 */
[----:B------:R-:W-:Y:S01]  /*0110*/  BSSY.RECONVERGENT B1, `(.L_x_93) ;  /* 0x000000d000017945 */ /* 0x000fe20003800200 */
[----:B------:R-:W-:Y:S02]  /*0120*/  IMAD.MOV.U32 R0, RZ, RZ, RZ ;  /* 0x000000ffff007224 */ /* 0x000fe400078e00ff */
[----:B------:R-:W-:Y:S01]  /*0130*/  IMAD.MOV.U32 R2, RZ, RZ, RZ ;  /* 0x000000ffff027224 */ /* 0x000fe200078e00ff */
        /* <DEDUP_REMOVED lines=10> */
.L_x_94:
[----:B------:R-:W-:Y:S05]  /*01e0*/  BSYNC.RECONVERGENT B1 ;  /* 0x0000000000017941 */ /* 0x000fea0003800200 */
.L_x_93:
        /* <DEDUP_REMOVED lines=17> */
.L_x_99:
        /* <DEDUP_REMOVED lines=70> */
.L_x_98:
[----:B------:R-:W-:Y:S05]  /*0760*/  BSYNC.RECONVERGENT B2 ;  /* 0x0000000000027941 */ /* 0x000fea0003800200 */
.L_x_97:
[----:B------:R-:W-:Y:S05]  /*0770*/  @!P0 BRA `(.L_x_96) ;  /* 0x0000000400448947 */ /* 0x000fea0003800000 */
[----:B------:R-:W-:Y:S01]  /*0780*/  ISETP.GE.U32.AND P1, PT, R24, 0x8, PT ;  /* 0x000000081800780c */ /* 0x000fe20003f26070 */
[----:B------:R-:W-:Y:S01]  /*0790*/  BSSY.RECONVERGENT B2, `(.L_x_100) ;  /* 0x0000027000027945 */ /* 0x000fe20003800200 */
[----:B------:R-:W-:-:S04]  /*07a0*/  LOP3.LUT R16, R4, 0x7, RZ, 0xc0, !PT ;  /* 0x0000000704107812 */ /* 0x000fc800078ec0ff */
[----:B------:R-:W-:-:S07]  /*07b0*/  ISETP.NE.AND P0, PT, R16, RZ, PT ;  /* 0x000000ff1000720c */ /* 0x000fce0003f05270 */
[----:B------:R-:W-:Y:S06]  /*07c0*/  @!P1 BRA `(.L_x_101) ;  /* 0x00000000008c9947 */ /* 0x000fec0003800000 */
        /* <DEDUP_REMOVED lines=22> */
[----:B0-----:R-:W-:Y:S02]  /*0930*/  IADD3 R6, P1, P2, R0, R8, R9 ;  /* 0x0000000800067210 */ /* 0x001fe40007a3e009 */
[----:B------:R-:W-:-:S02]  /*0940*/  SEL R7, RZ, 0x1, !P3 ;  /* 0x00000001ff077807 */ /* 0x000fc40005800000 */
        /* <DEDUP_REMOVED lines=11> */
.L_x_101:
[----:B------:R-:W-:Y:S05]  /*0a00*/  BSYNC.RECONVERGENT B2 ;  /* 0x0000000000027941 */ /* 0x000fea0003800200 */
.L_x_100:
        /* <DEDUP_REMOVED lines=25> */
.L_x_103:
[----:B------:R-:W-:Y:S05]  /*0ba0*/  BSYNC.RECONVERGENT B2 ;  /* 0x0000000000027941 */ /* 0x000fea0003800200 */
.L_x_102:
[----:B------:R-:W-:Y:S05]  /*0bb0*/  @!P0 BRA `(.L_x_96) ;  /* 0x0000000000348947 */ /* 0x000fea0003800000 */
[----:B------:R-:W0:Y:S02]  /*0bc0*/  LDC.64 R6, c[0x0][0x380] ;  /* 0x0000e000ff067b82 */ /* 0x000e240000000a00 */
[----:B0-----:R-:W-:-:S04]  /*0bd0*/  IMAD.WIDE.U32 R6, R3, 0x4, R6 ;  /* 0x0000000403067825 */ /* 0x001fc800078e0006 */
[----:B------:R-:W-:-:S07]  /*0be0*/  IMAD.MOV R3, RZ, RZ, -R4 ;  /* 0x000000ffff037224 */ /* 0x000fce00078e0a04 */
.L_x_104:
        /* <DEDUP_REMOVED lines=10> */
.L_x_96:
[----:B------:R-:W-:Y:S05]  /*0c90*/  BSYNC.RECONVERGENT B1 ;  /* 0x0000000000017941 */ /* 0x000fea0003800200 */
.L_x_95:
        /* <DEDUP_REMOVED lines=42> */
[----:B-1----:R-:W-:-:S02]  /*0f40*/  SEL R3, R3, RZ, !P0 ;  /* 0x000000ff03037207 */ /* 0x002fc40004000000 */
[----:B------:R-:W-:Y:S01]  /*0f50*/  ISETP.NE.AND P0, PT, R5, RZ, PT ;  /* 0x000000ff0500720c */ /* 0x000fe20003f05270 */
        /* <DEDUP_REMOVED lines=33> */
.L_x_105:
        /* <DEDUP_REMOVED lines=26> */
[----:B------:R-:W-:Y:S01]  /*1310*/  VIADD R4, R3, 0x8 ;  /* 0x0000000803047836 */ /* 0x000fe20000000000 */
[----:B------:R-:W1:Y:S02]  /*1320*/  @!P2 S2R R11, SR_CgaCtaId ;  /* 0x00000000000ba919 */ /* 0x000e640000008800 */
        /* <DEDUP_REMOVED lines=10> */
[----:B--2---:R-:W-:-:S03]  /*13d0*/  SEL R2, R2, RZ, !P0 ;  /* 0x000000ff02027207 */ /* 0x004fc60004000000 */
[----:B------:R-:W0:Y:S02]  /*13e0*/  SHFL.DOWN PT, R0, R6, 0x10, R9 ;  /* 0x0a00000006007989 */ /* 0x000e2400000e0009 */
[----:B------:R-:W-:Y:S02]  /*13f0*/  IMAD.X R7, R2, 0x1, R10, P1 ;  /* 0x0000000102077824 */ /* 0x000fe400008e060a */
[----:B------:R-:W-:Y:S01]  /*1400*/  VIADD R2, R3, 0x10 ;  /* 0x0000001003027836 */ /* 0x000fe20000000000 */
[----:B------:R-:W-:Y:S02]  /*1410*/  @!P2 SHF.R.U32.HI R3, RZ, 0x2, R5 ;  /* 0x00000002ff03a819 */ /* 0x000fe40000011605 */
[----:B------:R-:W2:Y:S02]  /*1420*/  SHFL.DOWN PT, R4, R7, 0x10, R9 ;  /* 0x0a00000007047989 */ /* 0x000ea400000e0009 */
[----:B------:R-:W-:Y:S02]  /*1430*/  ISETP.GT.AND P0, PT, R2, R9, PT ;  /* 0x000000090200720c */ /* 0x000fe40003f04270 */
[----:B------:R-:W-:-:S04]  /*1440*/  @!P2 MOV R2, 0x400 ;  /* 0x000004000002a802 */ /* 0x000fc80000000f00 */
[----:B-1----:R-:W-:Y:S02]  /*1450*/  @!P2 LEA R11, R11, R2, 0x18 ;  /* 0x000000020b0ba211 */ /* 0x002fe400078ec0ff */
[----:B0-----:R-:W-:-:S04]  /*1460*/  SEL R0, R0, RZ, !P0 ;  /* 0x000000ff00007207 */ /* 0x001fc80004000000 */
[----:B------:R-:W-:Y:S02]  /*1470*/  IADD3 R2, P1, PT, R0, R6, RZ ;  /* 0x0000000600027210 */ /* 0x000fe40007f3e0ff */
[----:B------:R-:W-:Y:S02]  /*1480*/  @!P2 LOP3.LUT R0, R3, 0xf8, RZ, 0xc0, !PT ;  /* 0x000000f80300a812 */ /* 0x000fe400078ec0ff */
[----:B--2---:R-:W-:Y:S02]  /*1490*/  SEL R4, R4, RZ, !P0 ;  /* 0x000000ff04047207 */ /* 0x004fe40004000000 */
[----:B------:R-:W-:Y:S01]  /*14a0*/  ISETP.NE.AND P0, PT, R5, RZ, PT ;  /* 0x000000ff0500720c */ /* 0x000fe20003f05270 */
[----:B------:R-:W-:Y:S02]  /*14b0*/  @!P2 IMAD.IADD R11, R0, 0x1, R11 ;  /* 0x00000001000ba824 */ /* 0x000fe400078e020b */
        /* <DEDUP_REMOVED lines=9> */
[----:B------:R-:W-:Y:S01]  /*1550*/  ISETP.GT.U32.AND P6, PT, R32, 0x1a0, PT ;  /* 0x000001a02000780c */ /* 0x000fe20003fc4070 */
[----:B-1----:R-:W-:-:S09]  /*1560*/  ULEA UR4, UR5, UR4, 0x18 ;  /* 0x0000000405047291 */ /* 0x002fd2000f8ec0ff */
[----:B------:R-:W1:Y:S04]  /*1570*/  LDS.64 R24, [UR4+0x18] ;  /* 0x00001804ff187984 */ /* 0x000e680008000a00 */
[----:B------:R-:W2:Y:S04]  /*1580*/  LDS.128 R4, [UR4+0x20] ;  /* 0x00002004ff047984 */ /* 0x000ea80008000c00 */
[----:B0-----:R-:W0:Y:S04]  /*1590*/  LDS.128 R8, [UR4+0x30] ;  /* 0x00003004ff087984 */ /* 0x001e280008000c00 */
[----:B------:R-:W3:Y:S04]  /*15a0*/  LDS.128 R12, [UR4+0x40] ;  /* 0x00004004ff0c7984 */ /* 0x000ee80008000c00 */
[----:B------:R-:W4:Y:S04]  /*15b0*/  LDS.128 R16, [UR4+0x50] ;  /* 0x00005004ff107984 */ /* 0x000f280008000c00 */
[----:B------:R-:W5:Y:S01]  /*15c0*/  LDS.128 R20, [UR4+0x60] ;  /* 0x00006004ff147984 */ /* 0x000f620008000c00 */
[----:B-1----:R-:W-:-:S02]  /*15d0*/  SEL R28, R24, RZ, P1 ;  /* 0x000000ff181c7207 */ /* 0x002fc40000800000 */
[----:B------:R-:W-:Y:S02]  /*15e0*/  SEL R0, R25, RZ, P1 ;  /* 0x000000ff19007207 */ /* 0x000fe40000800000 */
[----:B--2---:R-:W-:Y:S01]  /*15f0*/  SEL R33, R4, RZ, P2 ;  /* 0x000000ff04217207 */ /* 0x004fe20001000000 */
[----:B------:R-:W1:Y:S01]  /*1600*/  LDS.128 R24, [UR4+0x70] ;  /* 0x00007004ff187984 */ /* 0x000e620008000c00 */
[----:B------:R-:W-:Y:S02]  /*1610*/  SEL R4, R5, RZ, P2 ;  /* 0x000000ff05047207 */ /* 0x000fe40001000000 */
[----:B------:R-:W-:Y:S02]  /*1620*/  IADD3 R33, P3, P4, R33, R28, R2 ;  /* 0x0000001c21217210 */ /* 0x000fe40007c7e002 */
[----:B------:R-:W2:Y:S01]  /*1630*/  LDS.128 R28, [UR4+0x80] ;  /* 0x00008004ff1c7984 */ /* 0x000ea20008000c00 */
[C---:B------:R-:W-:Y:S02]  /*1640*/  ISETP.GT.U32.AND P1, PT, R32.reuse, 0x60, PT ;  /* 0x000000602000780c */ /* 0x040fe40003f24070 */
[----:B------:R-:W-:-:S02]  /*1650*/  ISETP.GT.U32.AND P2, PT, R32, 0x80, PT ;  /* 0x000000802000780c */ /* 0x000fc40003f44070 */
[----:B------:R-:W-:Y:S02]  /*1660*/  SEL R5, R6, RZ, P1 ;  /* 0x000000ff06057207 */ /* 0x000fe40000800000 */
[----:B0-----:R-:W-:Y:S02]  /*1670*/  SEL R2, R8, RZ, P2 ;  /* 0x000000ff08027207 */ /* 0x001fe40001000000 */
[----:B------:R-:W-:Y:S02]  /*1680*/  IADD3.X R0, PT, PT, R4, R0, R3, P3, P4 ;  /* 0x0000000004007210 */ /* 0x000fe40001fe8403 */
[----:B------:R-:W-:Y:S02]  /*1690*/  SEL R7, R7, RZ, P1 ;  /* 0x000000ff07077207 */ /* 0x000fe40000800000 */
[----:B------:R-:W-:Y:S02]  /*16a0*/  SEL R4, R9, RZ, P2 ;  /* 0x000000ff09047207 */ /* 0x000fe40001000000 */
[----:B------:R-:W-:-:S02]  /*16b0*/  IADD3 R2, P3, P4, R2, R33, R5 ;  /* 0x0000002102027210 */ /* 0x000fc40007c7e005 */
[C---:B------:R-:W-:Y:S02]  /*16c0*/  ISETP.GT.U32.AND P1, PT, R32.reuse, 0xa0, PT ;  /* 0x000000a02000780c */ /* 0x040fe40003f24070 */
[----:B------:R-:W-:Y:S02]  /*16d0*/  ISETP.GT.U32.AND P2, PT, R32, 0xc0, PT ;  /* 0x000000c02000780c */ /* 0x000fe40003f44070 */
[----:B------:R-:W-:Y:S02]  /*16e0*/  IADD3.X R4, PT, PT, R4, R0, R7, P3, P4 ;  /* 0x0000000004047210 */ /* 0x000fe40001fe8407 */
[----:B------:R-:W-:Y:S02]  /*16f0*/  SEL R3, R10, RZ, P1 ;  /* 0x000000ff0a037207 */ /* 0x000fe40000800000 */
[----:B---3--:R-:W-:Y:S02]  /*1700*/  SEL R0, R12, RZ, P2 ;  /* 0x000000ff0c007207 */ /* 0x008fe40001000000 */
[----:B------:R-:W-:-:S02]  /*1710*/  SEL R10, R11, RZ, P1 ;  /* 0x000000ff0b0a7207 */ /* 0x000fc40000800000 */
[----:B------:R-:W-:Y:S02]  /*1720*/  ISETP.GT.U32.AND P1, PT, R32, 0xe0, PT ;  /* 0x000000e02000780c */ /* 0x000fe40003f24070 */
[----:B------:R-:W-:Y:S02]  /*1730*/  SEL R5, R13, RZ, P2 ;  /* 0x000000ff0d057207 */ /* 0x000fe40001000000 */
[----:B------:R-:W-:Y:S02]  /*1740*/  IADD3 R0, P3, P4, R0, R2, R3 ;  /* 0x0000000200007210 */ /* 0x000fe40007c7e003 */
[----:B------:R-:W-:Y:S02]  /*1750*/  ISETP.GT.U32.AND P2, PT, R32, 0x100, PT ;  /* 0x000001002000780c */ /* 0x000fe40003f44070 */
[----:B------:R-:W-:Y:S02]  /*1760*/  SEL R3, R14, RZ, P1 ;  /* 0x000000ff0e037207 */ /* 0x000fe40000800000 */
[----:B------:R-:W-:-:S02]  /*1770*/  SEL R15, R15, RZ, P1 ;  /* 0x000000ff0f0f7207 */ /* 0x000fc40000800000 */
[----:B------:R-:W-:Y:S02]  /*1780*/  ISETP.GT.U32.AND P1, PT, R32, 0x120, PT ;  /* 0x000001202000780c */ /* 0x000fe40003f24070 */
[----:B------:R-:W-:Y:S02]  /*1790*/  IADD3.X R5, PT, PT, R5, R4, R10, P3, P4 ;  /* 0x0000000405057210 */ /* 0x000fe40001fe840a */
[----:B----4-:R-:W-:Y:S02]  /*17a0*/  SEL R2, R16, RZ, P2 ;  /* 0x000000ff10027207 */ /* 0x010fe40001000000 */
[----:B------:R-:W-:Y:S02]  /*17b0*/  SEL R4, R17, RZ, P2 ;  /* 0x000000ff11047207 */ /* 0x000fe40001000000 */
[----:B------:R-:W-:Y:S02]  /*17c0*/  ISETP.GT.U32.AND P2, PT, R32, 0x140, PT ;  /* 0x000001402000780c */ /* 0x000fe40003f44070 */
[----:B------:R-:W-:-:S02]  /*17d0*/  SEL R7, R18, RZ, P1 ;  /* 0x000000ff12077207 */ /* 0x000fc40000800000 */
[----:B------:R-:W-:Y:S02]  /*17e0*/  SEL R18, R19, RZ, P1 ;  /* 0x000000ff13127207 */ /* 0x000fe40000800000 */
[----:B------:R-:W-:Y:S02]  /*17f0*/  IADD3 R2, P3, P4, R2, R0, R3 ;  /* 0x0000000002027210 */ /* 0x000fe40007c7e003 */
[----:B------:R-:W-:Y:S02]  /*1800*/  ISETP.GT.U32.AND P1, PT, R32, 0x160, PT ;  /* 0x000001602000780c */ /* 0x000fe40003f24070 */
[----:B-----5:R-:W-:Y:S02]  /*1810*/  SEL R0, R20, RZ, P2 ;  /* 0x000000ff14007207 */ /* 0x020fe40001000000 */
[----:B------:R-:W-:Y:S02]  /*1820*/  IADD3.X R4, PT, PT, R4, R5, R15, P3, P4 ;  /* 0x0000000504047210 */ /* 0x000fe40001fe840f */
[----:B------:R-:W-:-:S02]  /*1830*/  SEL R3, R22, RZ, P1 ;  /* 0x000000ff16037207 */ /* 0x000fc40000800000 */
[----:B------:R-:W-:Y:S02]  /*1840*/  SEL R23, R23, RZ, P1 ;  /* 0x000000ff17177207 */ /* 0x000fe40000800000 */
[----:B------:R-:W-:Y:S02]  /*1850*/  SEL R5, R21, RZ, P2 ;  /* 0x000000ff15057207 */ /* 0x000fe40001000000 */
[----:B------:R-:W-:Y:S02]  /*1860*/  IADD3 R0, P1, P3, R0, R2, R7 ;  /* 0x0000000200007210 */ /* 0x000fe40007b3e007 */
[----:B-1----:R-:W-:Y:S02]  /*1870*/  SEL R2, R24, RZ, P5 ;  /* 0x000000ff18027207 */ /* 0x002fe40002800000 */
[----:B------:R-:W-:Y:S02]  /*1880*/  ISETP.GT.U32.AND P2, PT, R32, 0x1c0, PT ;  /* 0x000001c02000780c */ /* 0x000fe40003f44070 */
[----:B------:R-:W-:-:S02]  /*1890*/  IADD3.X R5, PT, PT, R5, R4, R18, P1, P3 ;  /* 0x0000000405057210 */ /* 0x000fc40000fe6412 */
[----:B------:R-:W-:Y:S02]  /*18a0*/  IADD3 R2, P3, P4, R2, R0, R3 ;  /* 0x0000000002027210 */ /* 0x000fe40007c7e003 */
[----:B------:R-:W-:Y:S02]  /*18b0*/  SEL R0, R26, RZ, P6 ;  /* 0x000000ff1a007207 */ /* 0x000fe40003000000 */
[----:B--2---:R-:W-:Y:S02]  /*18c0*/  SEL R3, R28, RZ, P2 ;  /* 0x000000ff1c037207 */ /* 0x004fe40001000000 */
[----:B------:R-:W-:Y:S02]  /*18d0*/  ISETP.GT.U32.AND P1, PT, R32, 0x1e0, PT ;  /* 0x000001e02000780c */ /* 0x000fe40003f24070 */
[----:B------:R-:W-:Y:S02]  /*18e0*/  SEL R4, R25, RZ, P5 ;  /* 0x000000ff19047207 */ /* 0x000fe40002800000 */
[----:B------:R-:W-:-:S02]  /*18f0*/  SEL R27, R27, RZ, P6 ;  /* 0x000000ff1b1b7207 */ /* 0x000fc40003000000 */
[----:B------:R-:W-:Y:S02]  /*1900*/  IADD3 R3, P5, P6, R3, R2, R0 ;  /* 0x0000000203037210 */ /* 0x000fe40007ebe000 */
[----:B------:R-:W-:Y:S02]  /*1910*/  SEL R2, R30, RZ, P1 ;  /* 0x000000ff1e027207 */ /* 0x000fe40000800000 */
[----:B------:R-:W-:Y:S02]  /*1920*/  IADD3.X R4, PT, PT, R4, R5, R23, P3, P4 ;  /* 0x0000000504047210 */ /* 0x000fe40001fe8417 */
[----:B------:R-:W-:Y:S02]  /*1930*/  SEL R0, R29, RZ, P2 ;  /* 0x000000ff1d007207 */ /* 0x000fe40001000000 */
[----:B------:R-:W-:Y:S02]  /*1940*/  IADD3 R2, P2, PT, R2, R3, RZ ;  /* 0x0000000302027210 */ /* 0x000fe40007f5e0ff */
[----:B------:R-:W-:-:S02]  /*1950*/  SEL R3, R31, RZ, P1 ;  /* 0x000000ff1f037207 */ /* 0x000fc40000800000 */
[----:B------:R-:W-:-:S05]  /*1960*/  IADD3.X R0, PT, PT, R0, R4, R27, P5, P6 ;  /* 0x0000000400007210 */ /* 0x000fca0002fec41b */
[----:B------:R-:W-:Y:S01]  /*1970*/  IMAD.X R3, R3, 0x1, R0, P2 ;  /* 0x0000000103037824 */ /* 0x000fe200010e0600 */
[----:B------:R-:W-:Y:S06]  /*1980*/  BRA `(.L_x_106) ;  /* 0x0000001400d87947 */ /* 0x000fec0003800000 */
.L_x_92:
        /* <DEDUP_REMOVED lines=10> */
[----:B------:R-:W-:Y:S01]  /*1a30*/  IMAD.MOV.U32 R17, RZ, RZ, 0xe00 ;  /* 0x00000e00ff117424 */ /* 0x000fe200078e00ff */
[----:B--2---:R-:W-:-:S02]  /*1a40*/  ISETP.NE.AND P0, PT, R10, RZ, PT ;  /* 0x000000ff0a00720c */ /* 0x004fc40003f05270 */
[----:B---3--:R-:W-:Y:S02]  /*1a50*/  ISETP.NE.AND P1, PT, R4, RZ, PT ;  /* 0x000000ff0400720c */ /* 0x008fe40003f25270 */
[----:B----4-:R-:W-:Y:S02]  /*1a60*/  ISETP.NE.AND P2, PT, R5, RZ, PT ;  /* 0x000000ff0500720c */ /* 0x010fe40003f45270 */
[----:B------:R-:W-:Y:S02]  /*1a70*/  SEL R5, RZ, 0x1, !P0 ;  /* 0x00000001ff057807 */ /* 0x000fe40004000000 */
[----:B------:R-:W-:Y:S02]  /*1a80*/  SEL R4, RZ, 0x1, !P1 ;  /* 0x00000001ff047807 */ /* 0x000fe40004800000 */
[----:B------:R-:W-:Y:S02]  /*1a90*/  SEL R25, RZ, 0x1, !P2 ;  /* 0x00000001ff197807 */ /* 0x000fe40005000000 */
[----:B-----5:R-:W-:Y:S01]  /*1aa0*/  ISETP.NE.AND P2, PT, R6, RZ, PT ;  /* 0x000000ff0600720c */ /* 0x020fe20003f45270 */
[----:B------:R-:W-:Y:S01]  /*1ab0*/  VIADD R6, R32, 0xfffff200 ;  /* 0xfffff20020067836 */ /* 0x000fe20000000000 */
[----:B------:R-:W-:-:S02]  /*1ac0*/  IADD3 R25, P0, P1, R25, R4, R5 ;  /* 0x0000000419197210 */ /* 0x000fc4000791e005 */
[----:B------:R-:W-:Y:S02]  /*1ad0*/  ISETP.NE.AND P3, PT, R7, RZ, PT ;  /* 0x000000ff0700720c */ /* 0x000fe40003f65270 */
[----:B------:R-:W-:Y:S02]  /*1ae0*/  IADD3.X R27, PT, PT, RZ, RZ, RZ, P0, P1 ;  /* 0x000000ffff1b7210 */ /* 0x000fe400007e24ff */
[----:B------:R-:W-:Y:S02]  /*1af0*/  ISETP.GE.U32.AND P0, PT, R6, 0xe00, PT ;  /* 0x00000e000600780c */ /* 0x000fe40003f06070 */
[----:B------:R-:W-:Y:S02]  /*1b00*/  SEL R5, RZ, 0x1, !P2 ;  /* 0x00000001ff057807 */ /* 0x000fe40005000000 */
[----:B------:R-:W-:Y:S02]  /*1b10*/  SEL R4, RZ, 0x1, !P3 ;  /* 0x00000001ff047807 */ /* 0x000fe40005800000 */
[----:B------:R-:W-:-:S02]  /*1b20*/  ISETP.NE.AND P4, PT, R8, RZ, PT ;  /* 0x000000ff0800720c */ /* 0x000fc40003f85270 */
[----:B------:R-:W-:Y:S02]  /*1b30*/  ISETP.NE.AND P5, PT, R9, RZ, PT ;  /* 0x000000ff0900720c */ /* 0x000fe40003fa5270 */
[----:B------:R-:W-:Y:S02]  /*1b40*/  IADD3 R25, P2, P3, R4, R25, R5 ;  /* 0x0000001904197210 */ /* 0x000fe40007b5e005 */
[----:B------:R-:W-:Y:S02]  /*1b50*/  SEL R5, RZ, 0x1, !P4 ;  /* 0x00000001ff057807 */ /* 0x000fe40006000000 */
[----:B------:R-:W-:Y:S02]  /*1b60*/  SEL R4, RZ, 0x1, !P5 ;  /* 0x00000001ff047807 */ /* 0x000fe40006800000 */
[----:B------:R-:W-:Y:S02]  /*1b70*/  IADD3.X R27, PT, PT, RZ, R27, RZ, P2, P3 ;  /* 0x0000001bff1b7210 */ /* 0x000fe400017e64ff */
[----:B------:R-:W-:-:S04]  /*1b80*/  IADD3 R25, P1, P4, R4, R25, R5 ;  /* 0x0000001904197210 */ /* 0x000fc80007c3e005 */
[----:B------:R-:W-:Y:S01]  /*1b90*/  IADD3.X R27, PT, PT, RZ, R27, RZ, P1, P4 ;  /* 0x0000001bff1b7210 */ /* 0x000fe20000fe84ff */
[----:B------:R-:W-:Y:S08]  /*1ba0*/  @!P0 BRA `(.L_x_107) ;  /* 0x0000000000988947 */ /* 0x000ff00003800000 */
[----:B------:R-:W0:Y:S01]  /*1bb0*/  LDC R32, c[0x0][0x398] ;  /* 0x0000e600ff207b82 */ /* 0x000e220000000800 */
[----:B------:R-:W-:-:S07]  /*1bc0*/  IMAD.MOV.U32 R17, RZ, RZ, 0xe00 ;  /* 0x00000e00ff117424 */ /* 0x000fce00078e00ff */
.L_x_109:
[----:B------:R-:W-:-:S05]  /*1bd0*/  IMAD.WIDE.U32 R4, R17, 0x4, R2 ;  /* 0x0000000411047825 */ /* 0x000fca00078e0002 */
        /* <DEDUP_REMOVED lines=19> */
[----:B-1----:R-:W-:-:S02]  /*1d10*/  SEL R5, RZ, 0x1, !P4 ;  /* 0x00000001ff057807 */ /* 0x002fc40006000000 */
[----:B------:R-:W-:Y:S02]  /*1d20*/  SEL R4, RZ, 0x1, !P5 ;  /* 0x00000001ff047807 */ /* 0x000fe40006800000 */
[----:B------:R-:W-:Y:S02]  /*1d30*/  IADD3.X R27, PT, PT, RZ, R27, RZ, P0, P1 ;  /* 0x0000001bff1b7210 */ /* 0x000fe400007e24ff */
[----:B------:R-:W-:Y:S01]  /*1d40*/  IADD3 R25, P5, P4, R4, R25, R5 ;  /* 0x0000001904197210 */ /* 0x000fe20007cbe005 */
[----:B0-----:R-:W-:Y:S01]  /*1d50*/  IMAD.IADD R5, R32, 0x1, -R17 ;  /* 0x0000000120057824 */ /* 0x001fe200078e0a11 */
[----:B------:R-:W-:Y:S02]  /*1d60*/  ISETP.NE.AND P6, PT, R12, RZ, PT ;  /* 0x000000ff0c00720c */ /* 0x000fe40003fc5270 */
[----:B------:R-:W-:Y:S02]  /*1d70*/  IADD3.X R27, PT, PT, RZ, R27, RZ, P2, P3 ;  /* 0x0000001bff1b7210 */ /* 0x000fe400017e64ff */
[----:B------:R-:W-:-:S02]  /*1d80*/  ISETP.GE.U32.AND P0, PT, R5, 0xe00, PT ;  /* 0x00000e000500780c */ /* 0x000fc40003f06070 */
[----:B------:R-:W-:Y:S02]  /*1d90*/  SEL R4, RZ, 0x1, !P6 ;  /* 0x00000001ff047807 */ /* 0x000fe40007000000 */
[----:B------:R-:W-:Y:S02]  /*1da0*/  IADD3.X R27, PT, PT, RZ, R27, RZ, P5, P4 ;  /* 0x0000001bff1b7210 */ /* 0x000fe40002fe84ff */
[----:B------:R-:W-:-:S05]  /*1db0*/  IADD3 R25, P1, PT, R25, R4, RZ ;  /* 0x0000000419197210 */ /* 0x000fca0007f3e0ff */
[----:B------:R-:W-:Y:S02]  /*1dc0*/  IMAD.X R27, RZ, RZ, R27, P1 ;  /* 0x000000ffff1b7224 */ /* 0x000fe400008e061b */
[----:B------:R-:W-:Y:S06]  /*1dd0*/  @!P0 BRA `(.L_x_108) ;  /* 0x0000000c009c8947 */ /* 0x000fec0003800000 */
[----:B------:R-:W-:-:S05]  /*1de0*/  VIADD R17, R17, 0xe00 ;  /* 0x00000e0011117836 */ /* 0x000fca0000000000 */
[----:B------:R-:W-:-:S13]  /*1df0*/  ISETP.GT.U32.AND P0, PT, R17, R6, PT ;  /* 0x000000061100720c */ /* 0x000fda0003f04070 */
[----:B------:R-:W-:Y:S05]  /*1e00*/  @!P0 BRA `(.L_x_109) ;  /* 0xfffffffc00708947 */ /* 0x000fea000383ffff */
.L_x_107:
[----:B------:R-:W-:Y:S01]  /*1e10*/  IMAD.IADD R3, R32, 0x1, -R17 ;  /* 0x0000000120037824 */ /* 0x000fe200078e0a11 */
[----:B------:R-:W-:Y:S04]  /*1e20*/  BSSY.RECONVERGENT B1, `(.L_x_108) ;  /* 0x00000e2000017945 */ /* 0x000fe80003800200 */
[----:B------:R-:W-:-:S04]  /*1e30*/  ISETP.GE.AND P0, PT, R0, R3, PT ;  /* 0x000000030000720c */ /* 0x000fc80003f06270 */
[----:B------:R-:W-:-:S13]  /*1e40*/  ISETP.GE.U32.OR P0, PT, R17, R32, P0 ;  /* 0x000000201100720c */ /* 0x000fda0000706470 */
[----:B------:R-:W-:Y:S05]  /*1e50*/  @P0 BRA `(.L_x_110) ;  /* 0x0000000c00780947 */ /* 0x000fea0003800000 */
[----:B------:R-:W-:Y:S01]  /*1e60*/  LOP3.LUT R2, RZ, R0, RZ, 0x33, !PT ;  /* 0x00000000ff027212 */ /* 0x000fe200078e33ff */
[----:B------:R-:W-:Y:S01]  /*1e70*/  BSSY.RECONVERGENT B2, `(.L_x_111) ;  /* 0x0000073000027945 */ /* 0x000fe20003800200 */
[----:B------:R-:W-:Y:S02]  /*1e80*/  IMAD.MOV.U32 R20, RZ, RZ, R0 ;  /* 0x000000ffff147224 */ /* 0x000fe400078e0000 */
[----:B------:R-:W-:-:S04]  /*1e90*/  IADD3 R2, PT, PT, -R17, R32, R2 ;  /* 0x0000002011027210 */ /* 0x000fc80007ffe102 */
[C---:B------:R-:W-:Y:S02]  /*1ea0*/  ISETP.GE.U32.AND P0, PT, R2.reuse, 0x1e00, PT ;  /* 0x00001e000200780c */ /* 0x040fe40003f06070 */
[----:B------:R-:W-:-:S04]  /*1eb0*/  LEA.HI R19, R2, 0x1, RZ, 0x17 ;  /* 0x0000000102137811 */ /* 0x000fc800078fb8ff */
[----:B------:R-:W-:-:S07]  /*1ec0*/  LOP3.LUT R32, R19, 0xf, RZ, 0xc0, !PT ;  /* 0x0000000f13207812 */ /* 0x000fce00078ec0ff */
[----:B------:R-:W-:Y:S05]  /*1ed0*/  @!P0 BRA `(.L_x_112) ;  /* 0x0000000400b08947 */ /* 0x000fea0003800000 */
[----:B------:R-:W0:Y:S01]  /*1ee0*/  LDC.64 R2, c[0x0][0x380] ;  /* 0x0000e000ff027b82 */ /* 0x000e220000000a00 */
[----:B------:R-:W-:Y:S01]  /*1ef0*/  LOP3.LUT R16, R19, 0xfffff0, RZ, 0xc0, !PT ;  /* 0x00fffff013107812 */ /* 0x000fe200078ec0ff */
[----:B------:R-:W-:Y:S01]  /*1f00*/  BSSY.RECONVERGENT B3, `(.L_x_113) ;  /* 0x0000068000037945 */ /* 0x000fe20003800200 */
[C---:B------:R-:W-:Y:S01]  /*1f10*/  LOP3.LUT R20, R0.reuse, 0x1000, RZ, 0xfc, !PT ;  /* 0x0000100000147812 */ /* 0x040fe200078efcff */
[----:B------:R-:W-:Y:S02]  /*1f20*/  IMAD.IADD R21, R0, 0x1, R17 ;  /* 0x0000000100157824 */ /* 0x000fe400078e0211 */
[----:B------:R-:W-:-:S07]  /*1f30*/  IMAD.MOV R16, RZ, RZ, -R16 ;  /* 0x000000ffff107224 */ /* 0x000fce00078e0a10 */
.L_x_114:
[C---:B------:R-:W-:Y:S02]  /*1f40*/  VIADD R13, R21.reuse, 0x200 ;  /* 0x00000200150d7836 */ /* 0x040fe40000000000 */
[----:B0-----:R-:W-:-:S04]  /*1f50*/  IMAD.WIDE.U32 R8, R21, 0x4, R2 ;  /* 0x0000000415087825 */ /* 0x001fc800078e0002 */
[----:B------:R-:W-:Y:S01]  /*1f60*/  IMAD.WIDE.U32 R12, R13, 0x4, R2 ;  /* 0x000000040d0c7825 */ /* 0x000fe200078e0002 */
[----:B------:R0:W2:Y:S03]  /*1f70*/  LDG.E R24, desc[UR6][R8.64] ;  /* 0x0000000608187981 */ /* 0x0000a6000c1e1900 */
[C---:B------:R-:W-:Y:S01]  /*1f80*/  VIADD R15, R21.reuse, 0x400 ;  /* 0x00000400150f7836 */ /* 0x040fe20000000000 */
[----:B------:R1:W3:Y:S01]  /*1f90*/  LDG.E R23, desc[UR6][R12.64] ;  /* 0x000000060c177981 */ /* 0x0002e2000c1e1900 */
[C---:B------:R-:W-:Y:S02]  /*1fa0*/  VIADD R31, R21.reuse, 0x600 ;  /* 0x00000600151f7836 */ /* 0x040fe40000000000 */
[C---:B------:R-:W-:Y:S02]  /*1fb0*/  VIADD R5, R21.reuse, 0xa00 ;  /* 0x00000a0015057836 */ /* 0x040fe40000000000 */
[----:B0-----:R-:W-:-:S02]  /*1fc0*/  VIADD R9, R21, 0xe00 ;  /* 0x00000e0015097836 */ /* 0x001fc40000000000 */
[----:B------:R-:W-:-:S04]  /*1fd0*/  IMAD.WIDE.U32 R14, R15, 0x4, R2 ;  /* 0x000000040f0e7825 */ /* 0x000fc800078e0002 */
[--C-:B------:R-:W-:Y:S01]  /*1fe0*/  IMAD.WIDE.U32 R30, R31, 0x4, R2.reuse ;  /* 0x000000041f1e7825 */ /* 0x100fe200078e0002 */
[----:B------:R0:W4:Y:S03]  /*1ff0*/  LDG.E R26, desc[UR6][R14.64] ;  /* 0x000000060e1a7981 */ /* 0x000126000c1e1900 */
[----:B------:R-:W-:Y:S01]  /*2000*/  VIADD R7, R21, 0x800 ;  /* 0x0000080015077836 */ /* 0x000fe20000000000 */
[----:B------:R5:W4:Y:S01]  /*2010*/  LDG.E R22, desc[UR6][R30.64] ;  /* 0x000000061e167981 */ /* 0x000b22000c1e1900 */
[----:B------:R-:W-:-:S04]  /*2020*/  IMAD.WIDE.U32 R4, R5, 0x4, R2 ;  /* 0x0000000405047825 */ /* 0x000fc800078e0002 */
[--C-:B-1----:R-:W-:Y:S01]  /*2030*/  IMAD.WIDE.U32 R12, R9, 0x4, R2.reuse ;  /* 0x00000004090c7825 */ /* 0x102fe200078e0002 */
[----:B------:R1:W4:Y:S03]  /*2040*/  LDG.E R28, desc[UR6][R4.64] ;  /* 0x00000006041c7981 */ /* 0x000326000c1e1900 */
[C---:B------:R-:W-:Y:S01]  /*2050*/  VIADD R9, R21.reuse, 0x1000 ;  /* 0x0000100015097836 */ /* 0x040fe20000000000 */
[----:B------:R-:W4:Y:S01]  /*2060*/  LDG.E R33, desc[UR6][R12.64] ;  /* 0x000000060c217981 */ /* 0x000f22000c1e1900 */
[----:B------:R-:W-:Y:S02]  /*2070*/  VIADD R11, R21, 0xc00 ;  /* 0x00000c00150b7836 */ /* 0x000fe40000000000 */
[----:B------:R-:W-:-:S04]  /*2080*/  IMAD.WIDE.U32 R6, R7, 0x4, R2 ;  /* 0x0000000407067825 */ /* 0x000fc800078e0002 */
[--C-:B0-----:R-:W-:Y:S01]  /*2090*/  IMAD.WIDE.U32 R14, R9, 0x4, R2.reuse ;  /* 0x00000004090e7825 */ /* 0x101fe200078e0002 */
[----:B------:R0:W4:Y:S03]  /*20a0*/  LDG.E R18, desc[UR6][R6.64] ;  /* 0x0000000606127981 */ /* 0x000126000c1e1900 */
[----:B------:R-:W-:Y:S01]  /*20b0*/  IMAD.WIDE.U32 R10, R11, 0x4, R2 ;  /* 0x000000040b0a7825 */ /* 0x000fe200078e0002 */
[----:B------:R-:W4:Y:S03]  /*20c0*/  LDG.E R34, desc[UR6][R14.64] ;  /* 0x000000060e227981 */ /* 0x000f26000c1e1900 */
[C---:B------:R-:W-:Y:S01]  /*20d0*/  VIADD R9, R21.reuse, 0x1200 ;  /* 0x0000120015097836 */ /* 0x040fe20000000000 */
[----:B------:R0:W4:Y:S01]  /*20e0*/  LDG.E R29, desc[UR6][R10.64] ;  /* 0x000000060a1d7981 */ /* 0x000122000c1e1900 */
[----:B-----5:R-:W-:-:S02]  /*20f0*/  VIADD R31, R21, 0x1400 ;  /* 0x00001400151f7836 */ /* 0x020fc40000000000 */
[----:B------:R-:W-:Y:S02]  /*2100*/  VIADD R35, R21, 0x1600 ;  /* 0x0000160015237836 */ /* 0x000fe40000000000 */
[----:B-1----:R-:W-:-:S04]  /*2110*/  IMAD.WIDE.U32 R4, R9, 0x4, R2 ;  /* 0x0000000409047825 */ /* 0x002fc800078e0002 */
[----:B------:R-:W-:Y:S02]  /*2120*/  VIADD R37, R21, 0x1800 ;  /* 0x0000180015257836 */ /* 0x000fe40000000000 */
[--C-:B0-----:R-:W-:Y:S01]  /*2130*/  IMAD.WIDE.U32 R6, R31, 0x4, R2.reuse ;  /* 0x000000041f067825 */ /* 0x101fe200078e0002 */
[----:B------:R0:W5:Y:S03]  /*2140*/  LDG.E R4, desc[UR6][R4.64] ;  /* 0x0000000604047981 */ /* 0x000166000c1e1900 */
[----:B------:R-:W-:Y:S02]  /*2150*/  IMAD.WIDE.U32 R8, R35, 0x4, R2 ;  /* 0x0000000423087825 */ /* 0x000fe400078e0002 */
[----:B------:R1:W5:Y:S02]  /*2160*/  LDG.E R6, desc[UR6][R6.64] ;  /* 0x0000000606067981 */ /* 0x000364000c1e1900 */
[----:B------:R-:W-:-:S02]  /*2170*/  VIADD R31, R21, 0x1a00 ;  /* 0x00001a00151f7836 */ /* 0x000fc40000000000 */
[--C-:B------:R-:W-:Y:S01]  /*2180*/  IMAD.WIDE.U32 R10, R37, 0x4, R2.reuse ;  /* 0x00000004250a7825 */ /* 0x100fe200078e0002 */
[----:B------:R1:W5:Y:S03]  /*2190*/  LDG.E R8, desc[UR6][R8.64] ;  /* 0x0000000608087981 */ /* 0x000366000c1e1900 */
[--C-:B------:R-:W-:Y:S02]  /*21a0*/  IMAD.WIDE.U32 R30, R31, 0x4, R2.reuse ;  /* 0x000000041f1e7825 */ /* 0x100fe400078e0002 */
[----:B------:R-:W5:Y:S02]  /*21b0*/  LDG.E R10, desc[UR6][R10.64] ;  /* 0x000000060a0a7981 */ /* 0x000f64000c1e1900 */
[----:B------:R-:W-:Y:S02]  /*21c0*/  VIADD R13, R21, 0x1c00 ;  /* 0x00001c00150d7836 */ /* 0x000fe40000000000 */
[----:B------:R-:W5:Y:S02]  /*21d0*/  LDG.E R30, desc[UR6][R30.64] ;  /* 0x000000061e1e7981 */ /* 0x000f64000c1e1900 */
[----:B------:R-:W-:-:S04]  /*21e0*/  IMAD.WIDE.U32 R12, R13, 0x4, R2 ;  /* 0x000000040d0c7825 */ /* 0x000fc800078e0002 */
[----:B------:R-:W-:Y:S02]  /*21f0*/  VIADD R15, R21, 0x1e00 ;  /* 0x00001e00150f7836 */ /* 0x000fe40000000000 */
[----:B------:R-:W5:Y:S02]  /*2200*/  LDG.E R12, desc[UR6][R12.64] ;  /* 0x000000060c0c7981 */ /* 0x000f64000c1e1900 */
[----:B------:R-:W-:-:S06]  /*2210*/  IMAD.WIDE.U32 R14, R15, 0x4, R2 ;  /* 0x000000040f0e7825 */ /* 0x000fcc00078e0002 */
[----:B------:R-:W5:Y:S01]  /*2220*/  LDG.E R14, desc[UR6][R14.64] ;  /* 0x000000060e0e7981 */ /* 0x000f62000c1e1900 */
[----:B------:R-:W-:Y:S02]  /*2230*/  VIADD R16, R16, 0x10 ;  /* 0x0000001010107836 */ /* 0x000fe40000000000 */
[----:B------:R-:W-:Y:S02]  /*2240*/  VIADD R20, R20, 0x2000 ;  /* 0x0000200014147836 */ /* 0x000fe40000000000 */
[----:B------:R-:W-:Y:S01]  /*2250*/  VIADD R21, R21, 0x2000 ;  /* 0x0000200015157836 */ /* 0x000fe20000000000 */
[----:B--2---:R-:W-:Y:S02]  /*2260*/  ISETP.NE.AND P0, PT, R24, RZ, PT ;  /* 0x000000ff1800720c */ /* 0x004fe40003f05270 */
[----:B---3--:R-:W-:Y:S02]  /*2270*/  ISETP.NE.AND P1, PT, R23, RZ, PT ;  /* 0x000000ff1700720c */ /* 0x008fe40003f25270 */
[----:B0-----:R-:W-:-:S02]  /*2280*/  SEL R5, RZ, 0x1, !P0 ;  /* 0x00000001ff057807 */ /* 0x001fc40004000000 */
[----:B------:R-:W-:-:S04]  /*2290*/  SEL R24, RZ, 0x1, !P1 ;  /* 0x00000001ff187807 */ /* 0x000fc80004800000 */
[----:B------:R-:W-:Y:S02]  /*22a0*/  IADD3 R25, P3, P2, R24, R25, R5 ;  /* 0x0000001918197210 */ /* 0x000fe40007a7e005 */
[----:B----4-:R-:W-:Y:S02]  /*22b0*/  ISETP.NE.AND P0, PT, R26, RZ, PT ;  /* 0x000000ff1a00720c */ /* 0x010fe40003f05270 */
[----:B------:R-:W-:Y:S02]  /*22c0*/  ISETP.NE.AND P1, PT, R22, RZ, PT ;  /* 0x000000ff1600720c */ /* 0x000fe40003f25270 */
[----:B------:R-:W-:Y:S02]  /*22d0*/  SEL R22, RZ, 0x1, !P0 ;  /* 0x00000001ff167807 */ /* 0x000fe40004000000 */
[----:B------:R-:W-:Y:S02]  /*22e0*/  ISETP.NE.AND P5, PT, R28, RZ, PT ;  /* 0x000000ff1c00720c */ /* 0x000fe40003fa5270 */
[----:B-1----:R-:W-:-:S02]  /*22f0*/  SEL R7, RZ, 0x1, !P1 ;  /* 0x00000001ff077807 */ /* 0x002fc40004800000 */
[----:B------:R-:W-:Y:S02]  /*2300*/  SEL R5, RZ, 0x1, !P5 ;  /* 0x00000001ff057807 */ /* 0x000fe40006800000 */
[----:B------:R-:W-:Y:S02]  /*2310*/  ISETP.NE.AND P5, PT, R33, RZ, PT ;  /* 0x000000ff2100720c */ /* 0x000fe40003fa5270 */
[----:B------:R-:W-:Y:S02]  /*2320*/  IADD3 R7, P4, P6, R7, R25, R22 ;  /* 0x0000001907077210 */ /* 0x000fe40007e9e016 */
[----:B------:R-:W-:Y:S02]  /*2330*/  ISETP.NE.AND P1, PT, R18, RZ, PT ;  /* 0x000000ff1200720c */ /* 0x000fe40003f25270 */
[----:B------:R-:W-:Y:S02]  /*2340*/  IADD3.X R27, PT, PT, RZ, R27, RZ, P3, P2 ;  /* 0x0000001bff1b7210 */ /* 0x000fe40001fe44ff */
[----:B------:R-:W-:-:S02]  /*2350*/  SEL R22, RZ, 0x1, !P1 ;  /* 0x00000001ff167807 */ /* 0x000fc40004800000 */
[----:B------:R-:W-:Y:S02]  /*2360*/  SEL R9, RZ, 0x1, !P5 ;  /* 0x00000001ff097807 */ /* 0x000fe40006800000 */
[----:B------:R-:W-:Y:S02]  /*2370*/  ISETP.NE.AND P0, PT, R29, RZ, PT ;  /* 0x000000ff1d00720c */ /* 0x000fe40003f05270 */
[----:B------:R-:W-:Y:S02]  /*2380*/  ISETP.NE.AND P5, PT, R34, RZ, PT ;  /* 0x000000ff2200720c */ /* 0x000fe40003fa5270 */
[----:B------:R-:W-:Y:S02]  /*2390*/  SEL R18, RZ, 0x1, !P0 ;  /* 0x00000001ff127807 */ /* 0x000fe40004000000 */
[----:B------:R-:W-:Y:S02]  /*23a0*/  IADD3.X R27, PT, PT, RZ, R27, RZ, P4, P6 ;  /* 0x0000001bff1b7210 */ /* 0x000fe400027ec4ff */
[----:B------:R-:W-:-:S02]  /*23b0*/  IADD3 R5, P1, P0, R5, R7, R22 ;  /* 0x0000000705057210 */ /* 0x000fc4000783e016 */
[----:B-----5:R-:W-:Y:S02]  /*23c0*/  ISETP.NE.AND P6, PT, R4, RZ, PT ;  /* 0x000000ff0400720c */ /* 0x020fe40003fc5270 */
[----:B------:R-:W-:Y:S02]  /*23d0*/  SEL R4, RZ, 0x1, !P5 ;  /* 0x00000001ff047807 */ /* 0x000fe40006800000 */
[----:B------:R-:W-:Y:S02]  /*23e0*/  IADD3 R9, P3, P2, R9, R5, R18 ;  /* 0x0000000509097210 */ /* 0x000fe40007a7e012 */
[----:B------:R-:W-:Y:S02]  /*23f0*/  ISETP.NE.AND P4, PT, R6, RZ, PT ;  /* 0x000000ff0600720c */ /* 0x000fe40003f85270 */
[----:B------:R-:W-:Y:S02]  /*2400*/  SEL R7, RZ, 0x1, !P6 ;  /* 0x00000001ff077807 */ /* 0x000fe40007000000 */
[----:B------:R-:W-:-:S02]  /*2410*/  ISETP.NE.AND P5, PT, R8, RZ, PT ;  /* 0x000000ff0800720c */ /* 0x000fc40003fa5270 */
[----:B------:R-:W-:Y:S02]  /*2420*/  SEL R5, RZ, 0x1, !P4 ;  /* 0x00000001ff057807 */ /* 0x000fe40006000000 */
[----:B------:R-:W-:Y:S02]  /*2430*/  SEL R6, RZ, 0x1, !P5 ;  /* 0x00000001ff067807 */ /* 0x000fe40006800000 */
[----:B------:R-:W-:Y:S02]  /*2440*/  ISETP.NE.AND P6, PT, R10, RZ, PT ;  /* 0x000000ff0a00720c */ /* 0x000fe40003fc5270 */
[----:B------:R-:W-:Y:S02]  /*2450*/  IADD3 R7, P4, P5, R7, R9, R4 ;  /* 0x0000000907077210 */ /* 0x000fe40007d9e004 */
[----:B------:R-:W-:Y:S02]  /*2460*/  IADD3.X R27, PT, PT, RZ, R27, RZ, P1, P0 ;  /* 0x0000001bff1b7210 */ /* 0x000fe40000fe04ff */
[----:B------:R-:W-:-:S02]  /*2470*/  ISETP.NE.AND P0, PT, R30, RZ, PT ;  /* 0x000000ff1e00720c */ /* 0x000fc40003f05270 */
[----:B------:R-:W-:Y:S02]  /*2480*/  SEL R4, RZ, 0x1, !P6 ;  /* 0x00000001ff047807 */ /* 0x000fe40007000000 */
[----:B------:R-:W-:Y:S02]  /*2490*/  IADD3 R6, P1, P6, R6, R7, R5 ;  /* 0x0000000706067210 */ /* 0x000fe40007e3e005 */
[----:B------:R-:W-:Y:S02]  /*24a0*/  IADD3.X R27, PT, PT, RZ, R27, RZ, P3, P2 ;  /* 0x0000001bff1b7210 */ /* 0x000fe40001fe44ff */
[----:B------:R-:W-:Y:S02]  /*24b0*/  SEL R5, RZ, 0x1, !P0 ;  /* 0x00000001ff057807 */ /* 0x000fe40004000000 */
[----:B------:R-:W-:Y:S02]  /*24c0*/  ISETP.NE.AND P0, PT, R12, RZ, PT ;  /* 0x000000ff0c00720c */ /* 0x000fe40003f05270 */
[----:B------:R-:W-:-:S02]  /*24d0*/  IADD3.X R27, PT, PT, RZ, R27, RZ, P4, P5 ;  /* 0x0000001bff1b7210 */ /* 0x000fc400027ea4ff */
[----:B------:R-:W-:Y:S02]  /*24e0*/  IADD3 R5, P3, P4, R5, R6, R4 ;  /* 0x0000000605057210 */ /* 0x000fe40007c7e004 */
[----:B------:R-:W-:Y:S02]  /*24f0*/  SEL R4, RZ, 0x1, !P0 ;  /* 0x00000001ff047807 */ /* 0x000fe40004000000 */
[----:B------:R-:W-:Y:S02]  /*2500*/  ISETP.NE.AND P0, PT, R16, RZ, PT ;  /* 0x000000ff1000720c */ /* 0x000fe40003f05270 */
[----:B------:R-:W-:Y:S02]  /*2510*/  ISETP.NE.AND P2, PT, R14, RZ, PT ;  /* 0x000000ff0e00720c */ /* 0x000fe40003f45270 */
[----:B------:R-:W-:Y:S02]  /*2520*/  IADD3.X R27, PT, PT, RZ, R27, RZ, P1, P6 ;  /* 0x0000001bff1b7210 */ /* 0x000fe40000fec4ff */
[----:B------:R-:W-:-:S02]  /*2530*/  SEL R25, RZ, 0x1, !P2 ;  /* 0x00000001ff197807 */ /* 0x000fc40005000000 */
[----:B------:R-:W-:Y:S02]  /*2540*/  IADD3.X R27, PT, PT, RZ, R27, RZ, P3, P4 ;  /* 0x0000001bff1b7210 */ /* 0x000fe40001fe84ff */
[----:B------:R-:W-:-:S04]  /*2550*/  IADD3 R25, P1, P2, R25, R5, R4 ;  /* 0x0000000519197210 */ /* 0x000fc80007a3e004 */
[----:B------:R-:W-:Y:S01]  /*2560*/  IADD3.X R27, PT, PT, RZ, R27, RZ, P1, P2 ;  /* 0x0000001bff1b7210 */ /* 0x000fe20000fe44ff */
[----:B------:R-:W-:Y:S08]  /*2570*/  @P0 BRA `(.L_x_114) ;  /* 0xfffffff800700947 */ /* 0x000ff0000383ffff */
[----:B------:R-:W-:Y:S05]  /*2580*/  BSYNC.RECONVERGENT B3 ;  /* 0x0000000000037941 */ /* 0x000fea0003800200 */
.L_x_113:
[----:B------:R-:W-:-:S07]  /*2590*/  VIADD R20, R20, 0xfffff000 ;  /* 0xfffff00014147836 */ /* 0x000fce0000000000 */
.L_x_112:
[----:B------:R-:W-:Y:S05]  /*25a0*/  BSYNC.RECONVERGENT B2 ;  /* 0x0000000000027941 */ /* 0x000fea0003800200 */
.L_x_111:
        /* <DEDUP_REMOVED lines=14> */
[----:B0-----:R-:W-:-:S04]  /*2690*/  IMAD.WIDE.U32 R4, R21, 0x4, R2 ;  /* 0x0000000415047825 */ /* 0x001fc800078e0002 */
[--C-:B------:R-:W-:Y:S02]  /*26a0*/  IMAD.WIDE.U32 R6, R7, 0x4, R2.reuse ;  /* 0x0000000407067825 */ /* 0x100fe400078e0002 */
[----:B------:R-:W2:Y:S02]  /*26b0*/  LDG.E R4, desc[UR6][R4.64] ;  /* 0x0000000604047981 */ /* 0x000ea4000c1e1900 */
[--C-:B------:R-:W-:Y:S02]  /*26c0*/  IMAD.WIDE.U32 R8, R9, 0x4, R2.reuse ;  /* 0x0000000409087825 */ /* 0x100fe400078e0002 */
[----:B------:R0:W3:Y:S02]  /*26d0*/  LDG.E R16, desc[UR6][R6.64] ;  /* 0x0000000606107981 */ /* 0x0000e4000c1e1900 */
[--C-:B------:R-:W-:Y:S02]  /*26e0*/  IMAD.WIDE.U32 R10, R11, 0x4, R2.reuse ;  /* 0x000000040b0a7825 */ /* 0x100fe400078e0002 */
[----:B------:R-:W4:Y:S02]  /*26f0*/  LDG.E R8, desc[UR6][R8.64] ;  /* 0x0000000608087981 */ /* 0x000f24000c1e1900 */
[----:B------:R-:W-:-:S02]  /*2700*/  IMAD.WIDE.U32 R12, R13, 0x4, R2 ;  /* 0x000000040d0c7825 */ /* 0x000fc400078e0002 */
[----:B------:R-:W5:Y:S02]  /*2710*/  LDG.E R10, desc[UR6][R10.64] ;  /* 0x000000060a0a7981 */ /* 0x000f64000c1e1900 */
[--C-:B------:R-:W-:Y:S02]  /*2720*/  IMAD.WIDE.U32 R14, R15, 0x4, R2.reuse ;  /* 0x000000040f0e7825 */ /* 0x100fe400078e0002 */
[----:B------:R-:W5:Y:S02]  /*2730*/  LDG.E R12, desc[UR6][R12.64] ;  /* 0x000000060c0c7981 */ /* 0x000f64000c1e1900 */
[C---:B------:R-:W-:Y:S02]  /*2740*/  VIADD R23, R21.reuse, 0xc00 ;  /* 0x00000c0015177836 */ /* 0x040fe40000000000 */
[----:B------:R-:W-:Y:S01]  /*2750*/  VIADD R21, R21, 0xe00 ;  /* 0x00000e0015157836 */ /* 0x000fe20000000000 */
[----:B------:R-:W5:Y:S01]  /*2760*/  LDG.E R14, desc[UR6][R14.64] ;  /* 0x000000060e0e7981 */ /* 0x000f62000c1e1900 */
[----:B0-----:R-:W-:-:S04]  /*2770*/  IMAD.WIDE.U32 R6, R23, 0x4, R2 ;  /* 0x0000000417067825 */ /* 0x001fc800078e0002 */
[----:B------:R-:W-:Y:S02]  /*2780*/  IMAD.WIDE.U32 R2, R21, 0x4, R2 ;  /* 0x0000000415027825 */ /* 0x000fe400078e0002 */
[----:B------:R-:W5:Y:S04]  /*2790*/  LDG.E R6, desc[UR6][R6.64] ;  /* 0x0000000606067981 */ /* 0x000f68000c1e1900 */
[----:B------:R0:W5:Y:S01]  /*27a0*/  LDG.E R2, desc[UR6][R2.64] ;  /* 0x0000000602027981 */ /* 0x000162000c1e1900 */
[----:B------:R-:W-:Y:S01]  /*27b0*/  VIADD R20, R20, 0x1000 ;  /* 0x0000100014147836 */ /* 0x000fe20000000000 */
[----:B--2---:R-:W-:Y:S02]  /*27c0*/  ISETP.NE.AND P1, PT, R4, RZ, PT ;  /* 0x000000ff0400720c */ /* 0x004fe40003f25270 */
[----:B---3--:R-:W-:-:S02]  /*27d0*/  ISETP.NE.AND P2, PT, R16, RZ, PT ;  /* 0x000000ff1000720c */ /* 0x008fc40003f45270 */
[----:B------:R-:W-:Y:S02]  /*27e0*/  SEL R5, RZ, 0x1, !P1 ;  /* 0x00000001ff057807 */ /* 0x000fe40004800000 */
[----:B------:R-:W-:Y:S02]  /*27f0*/  SEL R4, RZ, 0x1, !P2 ;  /* 0x00000001ff047807 */ /* 0x000fe40005000000 */
[----:B----4-:R-:W-:Y:S02]  /*2800*/  ISETP.NE.AND P1, PT, R8, RZ, PT ;  /* 0x000000ff0800720c */ /* 0x010fe40003f25270 */
[----:B-----5:R-:W-:Y:S02]  /*2810*/  ISETP.NE.AND P2, PT, R10, RZ, PT ;  /* 0x000000ff0a00720c */ /* 0x020fe40003f45270 */
[----:B------:R-:W-:Y:S02]  /*2820*/  IADD3 R25, P5, P6, R4, R25, R5 ;  /* 0x0000001904197210 */ /* 0x000fe40007ebe005 */
[----:B------:R-:W-:-:S02]  /*2830*/  SEL R4, RZ, 0x1, !P1 ;  /* 0x00000001ff047807 */ /* 0x000fc40004800000 */
[----:B------:R-:W-:Y:S02]  /*2840*/  SEL R5, RZ, 0x1, !P2 ;  /* 0x00000001ff057807 */ /* 0x000fe40005000000 */
[----:B------:R-:W-:Y:S02]  /*2850*/  ISETP.NE.AND P3, PT, R12, RZ, PT ;  /* 0x000000ff0c00720c */ /* 0x000fe40003f65270 */
[----:B------:R-:W-:Y:S02]  /*2860*/  ISETP.NE.AND P4, PT, R14, RZ, PT ;  /* 0x000000ff0e00720c */ /* 0x000fe40003f85270 */
[----:B------:R-:W-:Y:S02]  /*2870*/  IADD3 R5, P1, P2, R5, R25, R4 ;  /* 0x0000001905057210 */ /* 0x000fe40007a3e004 */
[----:B------:R-:W-:Y:S02]  /*2880*/  SEL R4, RZ, 0x1, !P3 ;  /* 0x00000001ff047807 */ /* 0x000fe40005800000 */
[----:B0-----:R-:W-:-:S02]  /*2890*/  SEL R3, RZ, 0x1, !P4 ;  /* 0x00000001ff037807 */ /* 0x001fc40006000000 */
[----:B------:R-:W-:Y:S02]  /*28a0*/  ISETP.NE.AND P4, PT, R6, RZ, PT ;  /* 0x000000ff0600720c */ /* 0x000fe40003f85270 */
[----:B------:R-:W-:Y:S02]  /*28b0*/  ISETP.NE.AND P3, PT, R2, RZ, PT ;  /* 0x000000ff0200720c */ /* 0x000fe40003f65270 */
[----:B------:R-:W-:Y:S02]  /*28c0*/  IADD3.X R27, PT, PT, RZ, R27, RZ, P5, P6 ;  /* 0x0000001bff1b7210 */ /* 0x000fe40002fec4ff */
[----:B------:R-:W-:Y:S02]  /*28d0*/  IADD3 R3, P5, P6, R3, R5, R4 ;  /* 0x0000000503037210 */ /* 0x000fe40007ebe004 */
[----:B------:R-:W-:Y:S02]  /*28e0*/  SEL R2, RZ, 0x1, !P4 ;  /* 0x00000001ff027807 */ /* 0x000fe40006000000 */
[----:B------:R-:W-:-:S02]  /*28f0*/  SEL R25, RZ, 0x1, !P3 ;  /* 0x00000001ff197807 */ /* 0x000fc40005800000 */
[----:B------:R-:W-:Y:S02]  /*2900*/  IADD3.X R27, PT, PT, RZ, R27, RZ, P1, P2 ;  /* 0x0000001bff1b7210 */ /* 0x000fe40000fe44ff */
[----:B------:R-:W-:Y:S02]  /*2910*/  IADD3 R25, P1, P2, R25, R3, R2 ;  /* 0x0000000319197210 */ /* 0x000fe40007a3e002 */
[----:B------:R-:W-:-:S04]  /*2920*/  IADD3.X R27, PT, PT, RZ, R27, RZ, P5, P6 ;  /* 0x0000001bff1b7210 */ /* 0x000fc80002fec4ff */
[----:B------:R-:W-:-:S07]  /*2930*/  IADD3.X R27, PT, PT, RZ, R27, RZ, P1, P2 ;  /* 0x0000001bff1b7210 */ /* 0x000fce0000fe44ff */
.L_x_116:
[----:B------:R-:W-:Y:S05]  /*2940*/  BSYNC.RECONVERGENT B2 ;  /* 0x0000000000027941 */ /* 0x000fea0003800200 */
.L_x_115:
        /* <DEDUP_REMOVED lines=32> */
.L_x_118:
[----:B------:R-:W-:Y:S05]  /*2b50*/  BSYNC.RECONVERGENT B2 ;  /* 0x0000000000027941 */ /* 0x000fea0003800200 */
.L_x_117:
[----:B------:R-:W-:Y:S05]  /*2b60*/  @!P0 BRA `(.L_x_110) ;  /* 0x0000000000348947 */ /* 0x000fea0003800000 */
[----:B------:R-:W0:Y:S01]  /*2b70*/  LDC.64 R4, c[0x0][0x380] ;  /* 0x0000e000ff047b82 */ /* 0x000e220000000a00 */
[----:B------:R-:W-:Y:S02]  /*2b80*/  IMAD.IADD R17, R20, 0x1, R17 ;  /* 0x0000000114117824 */ /* 0x000fe400078e0211 */
[----:B------:R-:W-:-:S07]  /*2b90*/  IMAD.MOV R6, RZ, RZ, -R19 ;  /* 0x000000ffff067224 */ /* 0x000fce00078e0a13 */
.L_x_119:
        /* <DEDUP_REMOVED lines=10> */
.L_x_110:
[----:B------:R-:W-:Y:S05]  /*2c40*/  BSYNC.RECONVERGENT B1 ;  /* 0x0000000000017941 */ /* 0x000fea0003800200 */
.L_x_108:
[----:B------:R-:W0:Y:S01]  /*2c50*/  S2R R9, SR_LANEID ;  /* 0x0000000000097919 */ /* 0x000e220000000000 */
        /* <DEDUP_REMOVED lines=28> */
[----:B------:R-:W-:Y:S02]  /*2e20*/  @!P2 MOV R7, 0x400 ;  /* 0x000004000007a802 */ /* 0x000fe40000000f00 */
[----:B-1----:R-:W-:Y:S01]  /*2e30*/  SEL R3, R3, RZ, !P1 ;  /* 0x000000ff03037207 */ /* 0x002fe20004800000 */
[----:B------:R-:W0:Y:S01]  /*2e40*/  SHFL.DOWN PT, R2, R5, 0x10, 0x1f ;  /* 0x0a001f0005027f89 */ /* 0x000e2200000e0000 */
[----:B------:R-:W-:Y:S02]  /*2e50*/  ISETP.GT.AND P1, PT, R9, 0xf, PT ;  /* 0x0000000f0900780c */ /* 0x000fe40003f24270 */
[----:B--2---:R-:W-:Y:S01]  /*2e60*/  @!P2 LEA R7, R8, R7, 0x18 ;  /* 0x000000070807a211 */ /* 0x004fe200078ec0ff */
[----:B------:R-:W-:Y:S01]  /*2e70*/  IMAD.X R4, R3, 0x1, R6, P0 ;  /* 0x0000000103047824 */ /* 0x000fe200000e0606 */
[----:B------:R-:W-:-:S04]  /*2e80*/  @!P2 SHF.R.U32.HI R6, RZ, 0x2, R0 ;  /* 0x00000002ff06a819 */ /* 0x000fc80000011600 */
        /* <DEDUP_REMOVED lines=38> */
.L_x_106:
[----:B------:R-:W-:Y:S05]  /*30f0*/  BSYNC.RECONVERGENT B0 ;  /* 0x0000000000007941 */ /* 0x000fea0003800200 */
.L_x_91:
[----:B------:R-:W-:Y:S05]  /*3100*/  @P0 EXIT ;  /* 0x000000000000094d */ /* 0x000fea0003800000 */
[----:B------:R-:W0:Y:S01]  /*3110*/  LDCU.64 UR4, c[0x0][0x3a0] ;  /* 0x00007400ff0477ac */ /* 0x000e220008000a00 */
[----:B------:R-:W3:Y:S01]  /*3120*/  LDC.64 R4, c[0x0][0x390] ;  /* 0x0000e400ff047b82 */ /* 0x000ee20000000a00 */
[----:B012---:R-:W-:-:S04]  /*3130*/  IADD3 R2, P0, PT, R2, UR4, RZ ;  /* 0x0000000402027c10 */ /* 0x007fc8000ff1e0ff */
[----:B------:R-:W-:-:S05]  /*3140*/  IADD3.X R3, PT, PT, R3, UR5, RZ, P0, !PT ;  /* 0x0000000503037c10 */ /* 0x000fca00087fe4ff */
[----:B---3--:R-:W-:Y:S01]  /*3150*/  STG.E.64 desc[UR6][R4.64], R2 ;  /* 0x0000000204007986 */ /* 0x008fe2000c101b06 */
[----:B------:R-:W-:Y:S05]  /*3160*/  EXIT ;  /* 0x000000000000794d */ /* 0x000fea0003800000 */
.L_x_120:
        /* <DEDUP_REMOVED lines=9> */
.L_x_681:


//--------------------- .text._ZN3cub18CUB_300001_SM_10006detail6reduce28DeviceReduceSingleTileKernelINS2_10policy_hubIlyN4cuda3std3__44plusIlEEE10Policy1000EPlSC_iS9_llNS7_10__identityEEEvT0_T1_T2_T3_T4_T6_ --------------------------
	.section	.text._ZN3cub18CUB_300001_SM_10006detail6reduce28DeviceReduceSingleTileKernelINS2_10policy_hubIlyN4cuda3std3__44plusIlEEE10Policy1000EPlSC_iS9_llNS7_10__identityEEEvT0_T1_T2_T3_T4_T6_,"ax",@progbits
	.align	128
        .global         _ZN3cub18CUB_300001_SM_10006detail6reduce28DeviceReduceSingleTileKernelINS2_10policy_hubIlyN4cuda3std3__44plusIlEEE10Policy1000EPlSC_iS9_llNS7_10__identityEEEvT0_T1_T2_T3_T4_T6_
        .type           _ZN3cub18CUB_300001_SM_10006detail6reduce28DeviceReduceSingleTileKernelINS2_10policy_hubIlyN4cuda3std3__44plusIlEEE10Policy1000EPlSC_iS9_llNS7_10__identityEEEvT0_T1_T2_T3_T4_T6_,@function
        .size           _ZN3cub18CUB_300001_SM_10006detail6reduce28DeviceReduceSingleTileKernelINS2_10policy_hubIlyN4cuda3std3__44plusIlEEE10Policy1000EPlSC_iS9_llNS7_10__identityEEEvT0_T1_T2_T3_T4_T6_,(.L_x_682 - _ZN3cub18CUB_300001_SM_10006detail6reduce28DeviceReduceSingleTileKernelINS2_10policy_hubIlyN4cuda3std3__44plusIlEEE10Policy1000EPlSC_iS9_llNS7_10__identityEEEvT0_T1_T2_T3_T4_T6_)
        .other          _ZN3cub18CUB_300001_SM_10006detail6reduce28DeviceReduceSingleTileKernelINS2_10policy_hubIlyN4cuda3std3__44plusIlEEE10Policy1000EPlSC_iS9_llNS7_10__identityEEEvT0_T1_T2_T3_T4_T6_,@"STO_CUDA_ENTRY STV_DEFAULT"
_ZN3cub18CUB_300001_SM_10006detail6reduce28DeviceReduceSingleTileKernelINS2_10policy_hubIlyN4cuda3std3__44plusIlEEE10Policy1000EPlSC_iS9_llNS7_10__identityEEEvT0_T1_T2_T3_T4_T6_:
.text._ZN3cub18CUB_300001_SM_10006detail6reduce28DeviceReduceSingleTileKernelINS2_10policy_hubIlyN4cuda3std3__44plusIlEEE10Policy1000EPlSC_iS9_llNS7_10__identityEEEvT0_T1_T2_T3_T4_T6_:
        /* <DEDUP_REMOVED lines=13> */
.L_x_121:
[----:B------:R-:W-:Y:S01]  /*00d0*/  ISETP.GT.AND P0, PT, R4, 0xdff, PT ;  /* 0x00000dff0400780c */ /* 0x000fe20003f04270 */
[----:B------:R-:W-:-:S12]  /*00e0*/  BSSY.RECONVERGENT B0, `(.L_x_122) ;  /* 0x0000256000007945 */ /* 0x000fd80003800200 */
[----:B------:R-:W-:Y:S05]  /*00f0*/  @P0 BRA `(.L_x_123) ;  /* 0x00000014004c0947 */ /* 0x000fea0003800000 */
[----:B------:R-:W0:Y:S01]  /*0100*/  S2R R5, SR_TID.X ;  /* 0x0000000000057919 */ /* 0x000e220000002100 */
[----:B------:R-:W-:Y:S01]  /*0110*/  BSSY.RECONVERGENT B1, `(.L_x_124) ;  /* 0x0000009000017945 */ /* 0x000fe20003800200 */
[----:B------:R-:W-:Y:S02]  /*0120*/  CS2R R2, SRZ ;  /* 0x0000000000027805 */ /* 0x000fe4000001ff00 */
[----:B0-----:R-:W-:Y:S01]  /*0130*/  ISETP.GE.AND P0, PT, R5, R4, PT ;  /* 0x000000040500720c */ /* 0x001fe20003f06270 */
[----:B------:R-:W-:-:S12]  /*0140*/  IMAD.MOV.U32 R7, RZ, RZ, R5 ;  /* 0x000000ffff077224 */ /* 0x000fd800078e0005 */
[----:B------:R-:W-:Y:S05]  /*0150*/  @P0 BRA `(.L_x_125) ;  /* 0x0000000000100947 */ /* 0x000fea0003800000 */
[----:B------:R-:W0:Y:S02]  /*0160*/  LDC.64 R2, c[0x0][0x380] ;  /* 0x0000e000ff027b82 */ /* 0x000e240000000a00 */
[----:B0-----:R-:W-:-:S06]  /*0170*/  IMAD.WIDE.U32 R2, R5, 0x8, R2 ;  /* 0x0000000805027825 */ /* 0x001fcc00078e0002 */
[----:B------:R-:W5:Y:S01]  /*0180*/  LDG.E.64.CONSTANT R2, desc[UR6][R2.64] ;  /* 0x0000000602027981 */ /* 0x000f62000c1e9b00 */
[----:B------:R-:W-:-:S07]  /*0190*/  VIADD R7, R5, 0x200 ;  /* 0x0000020005077836 */ /* 0x000fce0000000000 */
.L_x_125:
[----:B------:R-:W-:Y:S05]  /*01a0*/  BSYNC.RECONVERGENT B1 ;  /* 0x0000000000017941 */ /* 0x000fea0003800200 */
.L_x_124:
[----:B------:R-:W-:Y:S01]  /*01b0*/  ISETP.GE.AND P0, PT, R7, R4, PT ;  /* 0x000000040700720c */ /* 0x000fe20003f06270 */
[----:B------:R-:W-:-:S12]  /*01c0*/  BSSY.RECONVERGENT B1, `(.L_x_126) ;  /* 0x0000077000017945 */ /* 0x000fd80003800200 */
[----:B------:R-:W-:Y:S05]  /*01d0*/  @P0 BRA `(.L_x_127) ;  /* 0x0000000400d40947 */ /* 0x000fea0003800000 */
[----:B------:R-:W-:Y:S01]  /*01e0*/  LOP3.LUT R9, RZ, R7, RZ, 0x33, !PT ;  /* 0x00000007ff097212 */ /* 0x000fe200078e33ff */
[----:B------:R-:W-:Y:S04]  /*01f0*/  BSSY.RECONVERGENT B2, `(.L_x_128) ;  /* 0x0000018000027945 */ /* 0x000fe80003800200 */
[----:B------:R-:W-:-:S05]  /*0200*/  IMAD.IADD R0, R9, 0x1, R4 ;  /* 0x0000000109007824 */ /* 0x000fca00078e0204 */
[C---:B------:R-:W-:Y:S02]  /*0210*/  LOP3.LUT R6, R0.reuse, 0x600, RZ, 0xc0, !PT ;  /* 0x0000060000067812 */ /* 0x040fe400078ec0ff */
[----:B------:R-:W-:Y:S02]  /*0220*/  ISETP.GE.U32.AND P1, PT, R0, 0x600, PT ;  /* 0x000006000000780c */ /* 0x000fe40003f26070 */
[----:B------:R-:W-:-:S13]  /*0230*/  ISETP.NE.AND P0, PT, R6, 0x600, PT ;  /* 0x000006000600780c */ /* 0x000fda0003f05270 */
[----:B------:R-:W-:Y:S05]  /*0240*/  @!P0 BRA `(.L_x_129) ;  /* 0x0000000000488947 */ /* 0x000fea0003800000 */
[----:B------:R-:W0:Y:S01]  /*0250*/  LDC.64 R8, c[0x0][0x380] ;  /* 0x0000e000ff087b82 */ /* 0x000e220000000a00 */
[----:B------:R-:W-:-:S04]  /*0260*/  LEA.HI R0, R0, 0x1, RZ, 0x17 ;  /* 0x0000000100007811 */ /* 0x000fc800078fb8ff */
[----:B------:R-:W-:-:S05]  /*0270*/  LOP3.LUT R0, R0, 0x3, RZ, 0xc0, !PT ;  /* 0x0000000300007812 */ /* 0x000fca00078ec0ff */
[----:B------:R-:W-:Y:S02]  /*0280*/  IMAD.MOV R0, RZ, RZ, -R0 ;  /* 0x000000ffff007224 */ /* 0x000fe400078e0a00 */
[----:B0-----:R-:W-:-:S04]  /*0290*/  IMAD.WIDE.U32 R8, R7, 0x8, R8 ;  /* 0x0000000807087825 */ /* 0x001fc800078e0008 */
[----:B------:R-:W-:Y:S02]  /*02a0*/  IMAD.MOV.U32 R6, RZ, RZ, R8 ;  /* 0x000000ffff067224 */ /* 0x000fe400078e0008 */
[----:B------:R-:W-:-:S07]  /*02b0*/  IMAD.MOV.U32 R11, RZ, RZ, R9 ;  /* 0x000000ffff0b7224 */ /* 0x000fce00078e0009 */
.L_x_130:
[----:B------:R-:W-:Y:S02]  /*02c0*/  IMAD.MOV.U32 R8, RZ, RZ, R6 ;  /* 0x000000ffff087224 */ /* 0x000fe400078e0006 */
[----:B------:R-:W-:-:S06]  /*02d0*/  IMAD.MOV.U32 R9, RZ, RZ, R11 ;  /* 0x000000ffff097224 */ /* 0x000fcc00078e000b */
[----:B------:R-:W2:Y:S01]  /*02e0*/  LDG.E.64.CONSTANT R8, desc[UR6][R8.64] ;  /* 0x0000000608087981 */ /* 0x000ea2000c1e9b00 */
[----:B------:R-:W-:Y:S01]  /*02f0*/  VIADD R0, R0, 0x1 ;  /* 0x0000000100007836 */ /* 0x000fe20000000000 */
[----:B------:R-:W-:Y:S01]  /*0300*/  IADD3 R6, P3, PT, R6, 0x1000, RZ ;  /* 0x0000100006067810 */ /* 0x000fe20007f7e0ff */
[----:B------:R-:W-:-:S03]  /*0310*/  VIADD R7, R7, 0x200 ;  /* 0x0000020007077836 */ /* 0x000fc60000000000 */
[----:B------:R-:W-:Y:S01]  /*0320*/  ISETP.NE.AND P0, PT, R0, RZ, PT ;  /* 0x000000ff0000720c */ /* 0x000fe20003f05270 */
[----:B------:R-:W-:Y:S01]  /*0330*/  IMAD.X R11, RZ, RZ, R11, P3 ;  /* 0x000000ffff0b7224 */ /* 0x000fe200018e060b */
[----:B--2--5:R-:W-:-:S05]  /*0340*/  IADD3 R2, P2, PT, R8, R2, RZ ;  /* 0x0000000208027210 */ /* 0x024fca0007f5e0ff */
[----:B------:R-:W-:-:S06]  /*0350*/  IMAD.X R3, R9, 0x1, R3, P2 ;  /* 0x0000000109037824 */ /* 0x000fcc00010e0603 */
[----:B------:R-:W-:Y:S05]  /*0360*/  @P0 BRA `(.L_x_130) ;  /* 0xfffffffc00d40947 */ /* 0x000fea000383ffff */
.L_x_129:
[----:B------:R-:W-:Y:S05]  /*0370*/  BSYNC.RECONVERGENT B2 ;  /* 0x0000000000027941 */ /* 0x000fea0003800200 */
.L_x_128:
[----:B------:R-:W-:Y:S05]  /*0380*/  @!P1 BRA `(.L_x_127) ;  /* 0x0000000400689947 */ /* 0x000fea0003800000 */
[----:B------:R-:W-:Y:S01]  /*0390*/  IMAD.IADD R0, R4, 0x1, -R7 ;  /* 0x0000000104007824 */ /* 0x000fe200078e0a07 */
[----:B------:R-:W-:Y:S01]  /*03a0*/  BSSY.RECONVERGENT B2, `(.L_x_131) ;  /* 0x0000031000027945 */ /* 0x000fe20003800200 */
[----:B------:R-:W-:-:S03]  /*03b0*/  PLOP3.LUT P0, PT, PT, PT, PT, 0x80, 0x8 ;  /* 0x000000000008781c */ /* 0x000fc60003f0f070 */
[----:B------:R-:W-:-:S13]  /*03c0*/  ISETP.GT.AND P1, PT, R0, 0x1800, PT ;  /* 0x000018000000780c */ /* 0x000fda0003f24270 */
[----:B------:R-:W-:Y:S05]  /*03d0*/  @!P1 BRA `(.L_x_132) ;  /* 0x0000000000b49947 */ /* 0x000fea0003800000 */
[----:B------:R-:W-:Y:S01]  /*03e0*/  PLOP3.LUT P0, PT, PT, PT, PT, 0x8, 0x80 ;  /* 0x000000000080781c */ /* 0x000fe20003f0e170 */
[----:B------:R-:W-:-:S12]  /*03f0*/  VIADD R0, R4, 0xffffe800 ;  /* 0xffffe80004007836 */ /* 0x000fd80000000000 */
.L_x_133:
[----:B------:R-:W0:Y:S01]  /*0400*/  LDC.64 R44, c[0x0][0x380] ;  /* 0x0000e000ff2c7b82 */ /* 0x000e220000000a00 */
[C---:B------:R-:W-:Y:S02]  /*0410*/  VIADD R41, R7.reuse, 0x800 ;  /* 0x0000080007297836 */ /* 0x040fe40000000000 */
[C---:B------:R-:W-:Y:S02]  /*0420*/  VIADD R43, R7.reuse, 0x1000 ;  /* 0x00001000072b7836 */ /* 0x040fe40000000000 */
[----:B0-----:R-:W-:-:S05]  /*0430*/  IMAD.WIDE R28, R7, 0x8, R44 ;  /* 0x00000008071c7825 */ /* 0x001fca00078e022c */
[----:B------:R-:W2:Y:S01]  /*0440*/  LDG.E.64.CONSTANT R8, desc[UR6][R28.64] ;  /* 0x000000061c087981 */ /* 0x000ea2000c1e9b00 */
[----:B------:R-:W-:-:S03]  /*0450*/  IMAD.WIDE R40, R41, 0x8, R44 ;  /* 0x0000000829287825 */ /* 0x000fc600078e022c */
[----:B------:R-:W2:Y:S04]  /*0460*/  LDG.E.64.CONSTANT R10, desc[UR6][R28.64+0x1000] ;  /* 0x001000061c0a7981 */ /* 0x000ea8000c1e9b00 */
[----:B------:R-:W3:Y:S04]  /*0470*/  LDG.E.64.CONSTANT R12, desc[UR6][R28.64+0x2000] ;  /* 0x002000061c0c7981 */ /* 0x000ee8000c1e9b00 */
[----:B------:R-:W3:Y:S01]  /*0480*/  LDG.E.64.CONSTANT R14, desc[UR6][R28.64+0x3000] ;  /* 0x003000061c0e7981 */ /* 0x000ee2000c1e9b00 */
[----:B------:R-:W-:-:S03]  /*0490*/  IMAD.WIDE R42, R43, 0x8, R44 ;  /* 0x000000082b2a7825 */ /* 0x000fc600078e022c */
[----:B------:R-:W4:Y:S04]  /*04a0*/  LDG.E.64.CONSTANT R16, desc[UR6][R40.64] ;  /* 0x0000000628107981 */ /* 0x000f28000c1e9b00 */
[----:B------:R-:W4:Y:S04]  /*04b0*/  LDG.E.64.CONSTANT R18, desc[UR6][R40.64+0x1000] ;  /* 0x0010000628127981 */ /* 0x000f28000c1e9b00 */
[----:B------:R-:W4:Y:S04]  /*04c0*/  LDG.E.64.CONSTANT R20, desc[UR6][R40.64+0x2000] ;  /* 0x0020000628147981 */ /* 0x000f28000c1e9b00 */
[----:B------:R2:W4:Y:S01]  /*04d0*/  LDG.E.64.CONSTANT R26, desc[UR6][R40.64+0x3000] ;  /* 0x00300006281a7981 */ /* 0x000522000c1e9b00 */
[----:B------:R-:W-:-:S03]  /*04e0*/  VIADD R31, R7, 0x1800 ;  /* 0x00001800071f7836 */ /* 0x000fc60000000000 */
[----:B------:R-:W4:Y:S04]  /*04f0*/  LDG.E.64.CONSTANT R24, desc[UR6][R42.64] ;  /* 0x000000062a187981 */ /* 0x000f28000c1e9b00 */
[----:B------:R-:W4:Y:S01]  /*0500*/  LDG.E.64.CONSTANT R22, desc[UR6][R42.64+0x1000] ;  /* 0x001000062a167981 */ /* 0x000f22000c1e9b00 */
[----:B------:R-:W-:-:S03]  /*0510*/  IMAD.WIDE R44, R31, 0x8, R44 ;  /* 0x000000081f2c7825 */ /* 0x000fc600078e022c */
[----:B------:R-:W4:Y:S04]  /*0520*/  LDG.E.64.CONSTANT R28, desc[UR6][R42.64+0x2000] ;  /* 0x002000062a1c7981 */ /* 0x000f28000c1e9b00 */
[----:B------:R-:W4:Y:S04]  /*0530*/  LDG.E.64.CONSTANT R36, desc[UR6][R42.64+0x3000] ;  /* 0x003000062a247981 */ /* 0x000f28000c1e9b00 */
[----:B------:R-:W4:Y:S04]  /*0540*/  LDG.E.64.CONSTANT R34, desc[UR6][R44.64] ;  /* 0x000000062c227981 */ /* 0x000f28000c1e9b00 */
[----:B------:R-:W4:Y:S04]  /*0550*/  LDG.E.64.CONSTANT R32, desc[UR6][R44.64+0x1000] ;  /* 0x001000062c207981 */ /* 0x000f28000c1e9b00 */
[----:B------:R-:W4:Y:S04]  /*0560*/  LDG.E.64.CONSTANT R30, desc[UR6][R44.64+0x2000] ;  /* 0x002000062c1e7981 */ /* 0x000f28000c1e9b00 */
[----:B------:R-:W4:Y:S01]  /*0570*/  LDG.E.64.CONSTANT R38, desc[UR6][R44.64+0x3000] ;  /* 0x003000062c267981 */ /* 0x000f22000c1e9b00 */
[----:B------:R-:W-:Y:S01]  /*0580*/  VIADD R7, R7, 0x2000 ;  /* 0x0000200007077836 */ /* 0x000fe20000000000 */
[----:B--2--5:R-:W-:-:S04]  /*0590*/  IADD3 R41, P1, P2, R10, R8, R2 ;  /* 0x000000080a297210 */ /* 0x024fc80007a3e002 */
[----:B------:R-:W-:Y:S02]  /*05a0*/  IADD3.X R9, PT, PT, R11, R9, R3, P1, P2 ;  /* 0x000000090b097210 */ /* 0x000fe40000fe4403 */
[----:B---3--:R-:W-:-:S04]  /*05b0*/  IADD3 R41, P3, P4, R14, R12, R41 ;  /* 0x0000000c0e297210 */ /* 0x008fc80007c7e029 */
[----:B------:R-:W-:Y:S02]  /*05c0*/  IADD3.X R13, PT, PT, R15, R13, R9, P3, P4 ;  /* 0x0000000d0f0d7210 */ /* 0x000fe40001fe8409 */
[----:B----4-:R-:W-:-:S04]  /*05d0*/  IADD3 R3, P1, P2, R18, R16, R41 ;  /* 0x0000001012037210 */ /* 0x010fc80007a3e029 */
[----:B------:R-:W-:Y:S02]  /*05e0*/  IADD3.X R17, PT, PT, R19, R17, R13, P1, P2 ;  /* 0x0000001113117210 */ /* 0x000fe40000fe440d */
[----:B------:R-:W-:-:S04]  /*05f0*/  IADD3 R3, P3, P4, R26, R20, R3 ;  /* 0x000000141a037210 */ /* 0x000fc80007c7e003 */
[----:B------:R-:W-:Y:S02]  /*0600*/  IADD3.X R21, PT, PT, R27, R21, R17, P3, P4 ;  /* 0x000000151b157210 */ /* 0x000fe40001fe8411 */
[----:B------:R-:W-:-:S04]  /*0610*/  IADD3 R3, P1, P2, R22, R24, R3 ;  /* 0x0000001816037210 */ /* 0x000fc80007a3e003 */
[----:B------:R-:W-:Y:S02]  /*0620*/  IADD3.X R23, PT, PT, R23, R25, R21, P1, P2 ;  /* 0x0000001917177210 */ /* 0x000fe40000fe4415 */
[----:B------:R-:W-:-:S04]  /*0630*/  IADD3 R3, P3, P4, R36, R28, R3 ;  /* 0x0000001c24037210 */ /* 0x000fc80007c7e003 */
[----:B------:R-:W-:Y:S02]  /*0640*/  IADD3.X R29, PT, PT, R37, R29, R23, P3, P4 ;  /* 0x0000001d251d7210 */ /* 0x000fe40001fe8417 */
[----:B------:R-:W-:Y:S02]  /*0650*/  ISETP.GE.AND P3, PT, R7, R0, PT ;  /* 0x000000000700720c */ /* 0x000fe40003f66270 */
[----:B------:R-:W-:-:S04]  /*0660*/  IADD3 R3, P2, P1, R32, R34, R3 ;  /* 0x0000002220037210 */ /* 0x000fc8000795e003 */
[----:B------:R-:W-:Y:S02]  /*0670*/  IADD3 R2, P4, P5, R38, R30, R3 ;  /* 0x0000001e26027210 */ /* 0x000fe40007d9e003 */
[----:B------:R-:W-:-:S04]  /*0680*/  IADD3.X R3, PT, PT, R33, R35, R29, P2, P1 ;  /* 0x0000002321037210 */ /* 0x000fc800017e241d */
[----:B------:R-:W-:Y:S01]  /*0690*/  IADD3.X R3, PT, PT, R39, R31, R3, P4, P5 ;  /* 0x0000001f27037210 */ /* 0x000fe200027ea403 */
[----:B------:R-:W-:Y:S06]  /*06a0*/  @!P3 BRA `(.L_x_133) ;  /* 0xfffffffc0054b947 */ /* 0x000fec000383ffff */
.L_x_132:
[----:B------:R-:W-:Y:S05]  /*06b0*/  BSYNC.RECONVERGENT B2 ;  /* 0x0000000000027941 */ /* 0x000fea0003800200 */
.L_x_131:
[----:B------:R-:W-:Y:S01]  /*06c0*/  IMAD.IADD R0, R4, 0x1, -R7 ;  /* 0x0000000104007824 */ /* 0x000fe200078e0a07 */
[----:B------:R-:W-:Y:S04]  /*06d0*/  BSSY.RECONVERGENT B2, `(.L_x_134) ;  /* 0x0000019000027945 */ /* 0x000fe80003800200 */
[----:B------:R-:W-:-:S13]  /*06e0*/  ISETP.GT.AND P1, PT, R0, 0x800, PT ;  /* 0x000008000000780c */ /* 0x000fda0003f24270 */
[----:B------:R-:W-:Y:S05]  /*06f0*/  @!P1 BRA `(.L_x_135) ;  /* 0x0000000000589947 */ /* 0x000fea0003800000 */
[----:B------:R-:W0:Y:S01]  /*0700*/  LDC.64 R18, c[0x0][0x380] ;  /* 0x0000e000ff127b82 */ /* 0x000e220000000a00 */
[C---:B------:R-:W-:Y:S02]  /*0710*/  VIADD R15, R7.reuse, 0x800 ;  /* 0x00000800070f7836 */ /* 0x040fe40000000000 */
[----:B0-----:R-:W-:-:S05]  /*0720*/  IMAD.WIDE R8, R7, 0x8, R18 ;  /* 0x0000000807087825 */ /* 0x001fca00078e0212 */
[----:B------:R-:W2:Y:S01]  /*0730*/  LDG.E.64.CONSTANT R10, desc[UR6][R8.64] ;  /* 0x00000006080a7981 */ /* 0x000ea2000c1e9b00 */
[----:B------:R-:W-:-:S03]  /*0740*/  IMAD.WIDE R18, R15, 0x8, R18 ;  /* 0x000000080f127825 */ /* 0x000fc600078e0212 */
[----:B------:R-:W2:Y:S04]  /*0750*/  LDG.E.64.CONSTANT R12, desc[UR6][R8.64+0x1000] ;  /* 0x00100006080c7981 */ /* 0x000ea8000c1e9b00 */
[----:B------:R-:W3:Y:S04]  /*0760*/  LDG.E.64.CONSTANT R14, desc[UR6][R8.64+0x2000] ;  /* 0x00200006080e7981 */ /* 0x000ee8000c1e9b00 */
[----:B------:R-:W3:Y:S04]  /*0770*/  LDG.E.64.CONSTANT R16, desc[UR6][R8.64+0x3000] ;  /* 0x0030000608107981 */ /* 0x000ee8000c1e9b00 */
[----:B------:R-:W4:Y:S04]  /*0780*/  LDG.E.64.CONSTANT R20, desc[UR6][R18.64] ;  /* 0x0000000612147981 */ /* 0x000f28000c1e9b00 */
[----:B------:R-:W4:Y:S04]  /*0790*/  LDG.E.64.CONSTANT R22, desc[UR6][R18.64+0x1000] ;  /* 0x0010000612167981 */ /* 0x000f28000c1e9b00 */
[----:B------:R-:W4:Y:S04]  /*07a0*/  LDG.E.64.CONSTANT R24, desc[UR6][R18.64+0x2000] ;  /* 0x0020000612187981 */ /* 0x000f28000c1e9b00 */
[----:B------:R-:W4:Y:S01]  /*07b0*/  LDG.E.64.CONSTANT R26, desc[UR6][R18.64+0x3000] ;  /* 0x00300006121a7981 */ /* 0x000f22000c1e9b00 */
[----:B------:R-:W-:Y:S01]  /*07c0*/  VIADD R7, R7, 0x1000 ;  /* 0x0000100007077836 */ /* 0x000fe20000000000 */
[----:B--2--5:R-:W-:-:S04]  /*07d0*/  IADD3 R29, P0, P1, R12, R10, R2 ;  /* 0x0000000a0c1d7210 */ /* 0x024fc8000791e002 */
[----:B------:R-:W-:Y:S02]  /*07e0*/  IADD3.X R11, PT, PT, R13, R11, R3, P0, P1 ;  /* 0x0000000b0d0b7210 */ /* 0x000fe400007e2403 */
[----:B------:R-:W-:Y:S02]  /*07f0*/  PLOP3.LUT P0, PT, PT, PT, PT, 0x8, 0x80 ;  /* 0x000000000080781c */ /* 0x000fe40003f0e170 */
[----:B---3--:R-:W-:-:S04]  /*0800*/  IADD3 R29, P2, P3, R16, R14, R29 ;  /* 0x0000000e101d7210 */ /* 0x008fc80007b5e01d */
[----:B------:R-:W-:Y:S02]  /*0810*/  IADD3.X R15, PT, PT, R17, R15, R11, P2, P3 ;  /* 0x0000000f110f7210 */ /* 0x000fe400017e640b */
[----:B----4-:R-:W-:-:S04]  /*0820*/  IADD3 R3, P1, P4, R22, R20, R29 ;  /* 0x0000001416037210 */ /* 0x010fc80007c3e01d */
[----:B------:R-:W-:Y:S02]  /*0830*/  IADD3 R2, P2, P3, R26, R24, R3 ;  /* 0x000000181a027210 */ /* 0x000fe40007b5e003 */
[----:B------:R-:W-:-:S04]  /*0840*/  IADD3.X R3, PT, PT, R23, R21, R15, P1, P4 ;  /* 0x0000001517037210 */ /* 0x000fc80000fe840f */
[----:B------:R-:W-:-:S07]  /*0850*/  IADD3.X R3, PT, PT, R27, R25, R3, P2, P3 ;  /* 0x000000191b037210 */ /* 0x000fce00017e6403 */
.L_x_135:
[----:B------:R-:W-:Y:S05]  /*0860*/  BSYNC.RECONVERGENT B2 ;  /* 0x0000000000027941 */ /* 0x000fea0003800200 */
.L_x_134:
[----:B------:R-:W-:-:S13]  /*0870*/  ISETP.LT.OR P0, PT, R7, R4, P0 ;  /* 0x000000040700720c */ /* 0x000fda0000701670 */
[----:B------:R-:W-:Y:S05]  /*0880*/  @!P0 BRA `(.L_x_127) ;  /* 0x0000000000288947 */ /* 0x000fea0003800000 */
[----:B------:R-:W0:Y:S02]  /*0890*/  LDC.64 R8, c[0x0][0x380] ;  /* 0x0000e000ff087b82 */ /* 0x000e240000000a00 */
[----:B0-----:R-:W-:-:S05]  /*08a0*/  IMAD.WIDE R6, R7, 0x8, R8 ;  /* 0x0000000807067825 */ /* 0x001fca00078e0208 */
[----:B------:R-:W2:Y:S04]  /*08b0*/  LDG.E.64.CONSTANT R8, desc[UR6][R6.64] ;  /* 0x0000000606087981 */ /* 0x000ea8000c1e9b00 */
[----:B------:R-:W2:Y:S04]  /*08c0*/  LDG.E.64.CONSTANT R10, desc[UR6][R6.64+0x1000] ;  /* 0x00100006060a7981 */ /* 0x000ea8000c1e9b00 */
[----:B------:R-:W3:Y:S04]  /*08d0*/  LDG.E.64.CONSTANT R12, desc[UR6][R6.64+0x2000] ;  /* 0x00200006060c7981 */ /* 0x000ee8000c1e9b00 */
[----:B------:R-:W3:Y:S01]  /*08e0*/  LDG.E.64.CONSTANT R14, desc[UR6][R6.64+0x3000] ;  /* 0x00300006060e7981 */ /* 0x000ee2000c1e9b00 */
[----:B--2--5:R-:W-:-:S04]  /*08f0*/  IADD3 R17, P0, P1, R10, R8, R2 ;  /* 0x000000080a117210 */ /* 0x024fc8000791e002 */
[----:B------:R-:W-:Y:S02]  /*0900*/  IADD3.X R3, PT, PT, R11, R9, R3, P0, P1 ;  /* 0x000000090b037210 */ /* 0x000fe400007e2403 */
[----:B---3--:R-:W-:-:S04]  /*0910*/  IADD3 R2, P2, P3, R14, R12, R17 ;  /* 0x0000000c0e027210 */ /* 0x008fc80007b5e011 */
[----:B------:R-:W-:-:S09]  /*0920*/  IADD3.X R3, PT, PT, R15, R13, R3, P2, P3 ;  /* 0x0000000d0f037210 */ /* 0x000fd200017e6403 */
.L_x_127:
[----:B------:R-:W-:Y:S05]  /*0930*/  BSYNC.RECONVERGENT B1 ;  /* 0x0000000000017941 */ /* 0x000fea0003800200 */
.L_x_126:
[----:B------:R-:W-:-:S13]  /*0940*/  ISETP.GE.AND P0, PT, R4, 0x200, PT ;  /* 0x000002000400780c */ /* 0x000fda0003f06270 */
[----:B------:R-:W-:Y:S05]  /*0950*/  @!P0 BRA `(.L_x_136) ;  /* 0x00000004002c8947 */ /* 0x000fea0003800000 */
[----:B------:R-:W0:Y:S01]  /*0960*/  S2R R8, SR_LANEID ;  /* 0x0000000000087919 */ /* 0x000e220000000000 */
[----:B-----5:R-:W1:Y:S04]  /*0970*/  SHFL.DOWN PT, R0, R2, 0x1, 0x1f ;  /* 0x08201f0002007f89 */ /* 0x020e6800000e0000 */
        /* <DEDUP_REMOVED lines=50> */
[----:B------:R-:W1:Y:S04]  /*0ca0*/  LDS.128 R24, [UR4+0x30] ;  /* 0x00003004ff187984 */ /* 0x000e680008000c00 */
[----:B------:R-:W3:Y:S04]  /*0cb0*/  LDS.128 R20, [UR4+0x40] ;  /* 0x00004004ff147984 */ /* 0x000ee80008000c00 */
[----:B------:R-:W4:Y:S04]  /*0cc0*/  LDS.128 R16, [UR4+0x50] ;  /* 0x00005004ff107984 */ /* 0x000f280008000c00 */
[----:B------:R-:W5:Y:S04]  /*0cd0*/  LDS.128 R12, [UR4+0x60] ;  /* 0x00006004ff0c7984 */ /* 0x000f680008000c00 */
[----:B------:R-:W5:Y:S04]  /*0ce0*/  LDS.128 R8, [UR4+0x70] ;  /* 0x00007004ff087984 */ /* 0x000f680008000c00 */
[----:B--2---:R-:W2:Y:S01]  /*0cf0*/  LDS.128 R4, [UR4+0x80] ;  /* 0x00008004ff047984 */ /* 0x004ea20008000c00 */
[----:B0-----:R-:W-:-:S04]  /*0d00*/  IADD3 R35, P1, P2, R28, R32, R2 ;  /* 0x000000201c237210 */ /* 0x001fc80007a3e002 */
[----:B-1----:R-:W-:Y:S02]  /*0d10*/  IADD3 R35, P3, P4, R24, R35, R30 ;  /* 0x0000002318237210 */ /* 0x002fe40007c7e01e */
[----:B------:R-:W-:Y:S02]  /*0d20*/  IADD3.X R29, PT, PT, R29, R33, R3, P1, P2 ;  /* 0x000000211d1d7210 */ /* 0x000fe40000fe4403 */
[----:B---3--:R-:W-:Y:S02]  /*0d30*/  IADD3 R3, P1, P2, R20, R35, R26 ;  /* 0x0000002314037210 */ /* 0x008fe40007a3e01a */
[----:B------:R-:W-:Y:S02]  /*0d40*/  IADD3.X R25, PT, PT, R25, R29, R31, P3, P4 ;  /* 0x0000001d19197210 */ /* 0x000fe40001fe841f */
[----:B----4-:R-:W-:Y:S02]  /*0d50*/  IADD3 R3, P3, P4, R16, R3, R22 ;  /* 0x0000000310037210 */ /* 0x010fe40007c7e016 */
[----:B------:R-:W-:-:S02]  /*0d60*/  IADD3.X R21, PT, PT, R21, R25, R27, P1, P2 ;  /* 0x0000001915157210 */ /* 0x000fc40000fe441b */
[----:B-----5:R-:W-:Y:S02]  /*0d70*/  IADD3 R3, P1, P2, R12, R3, R18 ;  /* 0x000000030c037210 */ /* 0x020fe40007a3e012 */
[----:B------:R-:W-:Y:S02]  /*0d80*/  IADD3.X R17, PT, PT, R17, R21, R23, P3, P4 ;  /* 0x0000001511117210 */ /* 0x000fe40001fe8417 */
[----:B------:R-:W-:Y:S02]  /*0d90*/  IADD3 R3, P3, P4, R8, R3, R14 ;  /* 0x0000000308037210 */ /* 0x000fe40007c7e00e */
[----:B------:R-:W-:Y:S02]  /*0da0*/  IADD3.X R13, PT, PT, R13, R17, R19, P1, P2 ;  /* 0x000000110d0d7210 */ /* 0x000fe40000fe4413 */
[----:B--2---:R-:W-:Y:S02]  /*0db0*/  IADD3 R3, P1, P2, R4, R3, R10 ;  /* 0x0000000304037210 */ /* 0x004fe40007a3e00a */
[----:B------:R-:W-:-:S02]  /*0dc0*/  IADD3.X R9, PT, PT, R9, R13, R15, P3, P4 ;  /* 0x0000000d09097210 */ /* 0x000fc40001fe840f */
[----:B------:R-:W-:Y:S02]  /*0dd0*/  IADD3 R2, P3, PT, R3, R6, RZ ;  /* 0x0000000603027210 */ /* 0x000fe40007f7e0ff */
[----:B------:R-:W-:-:S05]  /*0de0*/  IADD3.X R3, PT, PT, R5, R9, R11, P1, P2 ;  /* 0x0000000905037210 */ /* 0x000fca0000fe440b */
[----:B------:R-:W-:Y:S01]  /*0df0*/  IMAD.X R3, R3, 0x1, R7, P3 ;  /* 0x0000000103037824 */ /* 0x000fe200018e0607 */
[----:B------:R-:W-:Y:S06]  /*0e00*/  BRA `(.L_x_137) ;  /* 0x00000018000c7947 */ /* 0x000fec0003800000 */
.L_x_136:
[----:B------:R-:W-:Y:S01]  /*0e10*/  LOP3.LUT R0, R5, 0x3e0, RZ, 0xc0, !PT ;  /* 0x000003e005007812 */ /* 0x000fe200078ec0ff */
[----:B------:R-:W0:Y:S03]  /*0e20*/  S2R R12, SR_LANEID ;  /* 0x00000000000c7919 */ /* 0x000e260000000000 */
[----:B------:R-:W-:Y:S01]  /*0e30*/  LOP3.LUT R9, RZ, R0, RZ, 0x33, !PT ;  /* 0x00000000ff097212 */ /* 0x000fe200078e33ff */
[----:B------:R-:W-:-:S04]  /*0e40*/  VIADD R7, R0, 0x20 ;  /* 0x0000002000077836 */ /* 0x000fc80000000000 */
[----:B------:R-:W-:Y:S01]  /*0e50*/  IMAD.IADD R9, R9, 0x1, R4 ;  /* 0x0000000109097824 */ /* 0x000fe200078e0204 */
[----:B------:R-:W-:-:S04]  /*0e60*/  ISETP.GT.AND P0, PT, R7, R4, PT ;  /* 0x000000040700720c */ /* 0x000fc80003f04270 */
[----:B------:R-:W-:-:S05]  /*0e70*/  SEL R9, R9, 0x1f, P0 ;  /* 0x0000001f09097807 */ /* 0x000fca0000000000 */
[----:B-----5:R-:W1:Y:S04]  /*0e80*/  SHFL.DOWN PT, R0, R2, 0x1, R9 ;  /* 0x0820000002007989 */ /* 0x020e6800000e0009 */
        /* <DEDUP_REMOVED lines=12> */
[----:B------:R-:W-:Y:S02]  /*0f50*/  IADD3 R8, P1, PT, R0, R7, RZ ;  /* 0x0000000700087210 */ /* 0x000fe40007f3e0ff */
[----:B-1----:R-:W-:-:S03]  /*0f60*/  SEL R6, R6, RZ, !P0 ;  /* 0x000000ff06067207 */ /* 0x002fc60004000000 */
[----:B------:R-:W0:Y:S02]  /*0f70*/  SHFL.DOWN PT, R0, R8, 0x4, R9 ;  /* 0x0880000008007989 */ /* 0x000e2400000e0009 */
[----:B------:R-:W-:Y:S02]  /*0f80*/  IMAD.X R10, R6, 0x1, R11, P1 ;  /* 0x00000001060a7824 */ /* 0x000fe400008e060b */
[----:B------:R-:W-:Y:S01]  /*0f90*/  VIADD R6, R12, 0x4 ;  /* 0x000000040c067836 */ /* 0x000fe20000000000 */
[----:B------:R-:W1:Y:S02]  /*0fa0*/  @!P2 S2R R11, SR_CgaCtaId ;  /* 0x00000000000ba919 */ /* 0x000e640000008800 */
[----:B------:R-:W2:Y:S02]  /*0fb0*/  SHFL.DOWN PT, R2, R10, 0x4, R9 ;  /* 0x088000000a027989 */ /* 0x000ea400000e0009 */
[----:B------:R-:W-:Y:S01]  /*0fc0*/  ISETP.GT.AND P0, PT, R6, R9, PT ;  /* 0x000000090600720c */ /* 0x000fe20003f04270 */
[----:B------:R-:W-:-:S03]  /*0fd0*/  VIADD R6, R12, 0x8 ;  /* 0x000000080c067836 */ /* 0x000fc60000000000 */
        /* <DEDUP_REMOVED lines=11> */
[----:B------:R-:W-:Y:S01]  /*1090*/  IMAD.X R8, R2, 0x1, R7, P1 ;  /* 0x0000000102087824 */ /* 0x000fe200008e0607 */
[----:B------:R-:W-:Y:S01]  /*10a0*/  @!P2 SHF.R.U32.HI R7, RZ, 0x2, R5 ;  /* 0x00000002ff07a819 */ /* 0x000fe20000011605 */
[----:B------:R-:W-:-:S03]  /*10b0*/  VIADD R2, R12, 0x10 ;  /* 0x000000100c027836 */ /* 0x000fc60000000000 */
[----:B------:R-:W2:Y:S01]  /*10c0*/  SHFL.DOWN PT, R3, R8, 0x10, R9 ;  /* 0x0a00000008037989 */ /* 0x000ea200000e0009 */
[----:B------:R-:W-:Y:S02]  /*10d0*/  @!P2 LOP3.LUT R7, R7, 0xf8, RZ, 0xc0, !PT ;  /* 0x000000f80707a812 */ /* 0x000fe400078ec0ff */
[----:B------:R-:W-:Y:S02]  /*10e0*/  ISETP.GT.AND P0, PT, R2, R9, PT ;  /* 0x000000090200720c */ /* 0x000fe40003f04270 */
[----:B------:R-:W-:-:S04]  /*10f0*/  @!P2 MOV R2, 0x400 ;  /* 0x000004000002a802 */ /* 0x000fc80000000f00 */
[----:B-1----:R-:W-:-:S05]  /*1100*/  @!P2 LEA R10, R11, R2, 0x18 ;  /* 0x000000020b0aa211 */ /* 0x002fca00078ec0ff */
[----:B------:R-:W-:Y:S01]  /*1110*/  @!P2 IMAD.IADD R7, R7, 0x1, R10 ;  /* 0x000000010707a824 */ /* 0x000fe200078e020a */
[----:B0-----:R-:W-:-:S04]  /*1120*/  SEL R0, R0, RZ, !P0 ;  /* 0x000000ff00007207 */ /* 0x001fc80004000000 */
[----:B------:R-:W-:Y:S02]  /*1130*/  IADD3 R2, P1, PT, R0, R6, RZ ;  /* 0x0000000600027210 */ /* 0x000fe40007f3e0ff */
[----:B--2---:R-:W-:Y:S02]  /*1140*/  SEL R3, R3, RZ, !P0 ;  /* 0x000000ff03037207 */ /* 0x004fe40004000000 */
        /* <DEDUP_REMOVED lines=10> */
[----:B------:R-:W-:Y:S01]  /*11f0*/  ISETP.GT.AND P6, PT, R4, 0x1a0, PT ;  /* 0x000001a00400780c */ /* 0x000fe20003fc4270 */
[----:B0-----:R-:W-:-:S09]  /*1200*/  ULEA UR4, UR5, UR4, 0x18 ;  /* 0x0000000405047291 */ /* 0x001fd2000f8ec0ff */
[----:B------:R-:W0:Y:S04]  /*1210*/  LDS.128 R8, [UR4+0x20] ;  /* 0x00002004ff087984 */ /* 0x000e280008000c00 */
[----:B-1----:R-:W1:Y:S04]  /*1220*/  LDS.64 R6, [UR4+0x18] ;  /* 0x00001804ff067984 */ /* 0x002e680008000a00 */
[----:B------:R-:W2:Y:S04]  /*1230*/  LDS.128 R12, [UR4+0x30] ;  /* 0x00003004ff0c7984 */ /* 0x000ea80008000c00 */
[----:B------:R-:W3:Y:S04]  /*1240*/  LDS.128 R16, [UR4+0x40] ;  /* 0x00004004ff107984 */ /* 0x000ee80008000c00 */
[----:B------:R-:W4:Y:S04]  /*1250*/  LDS.128 R20, [UR4+0x50] ;  /* 0x00005004ff147984 */ /* 0x000f280008000c00 */
[----:B------:R-:W5:Y:S04]  /*1260*/  LDS.128 R24, [UR4+0x60] ;  /* 0x00006004ff187984 */ /* 0x000f680008000c00 */
[----:B------:R-:W5:Y:S04]  /*1270*/  LDS.128 R32, [UR4+0x70] ;  /* 0x00007004ff207984 */ /* 0x000f680008000c00 */
[----:B------:R-:W5:Y:S01]  /*1280*/  LDS.128 R28, [UR4+0x80] ;  /* 0x00008004ff1c7984 */ /* 0x000f620008000c00 */
[----:B0-----:R-:W-:-:S02]  /*1290*/  SEL R5, R8, RZ, P2 ;  /* 0x000000ff08057207 */ /* 0x001fc40001000000 */
[----:B------:R-:W-:Y:S02]  /*12a0*/  SEL R8, R9, RZ, P2 ;  /* 0x000000ff09087207 */ /* 0x000fe40001000000 */
[----:B-1----:R-:W-:Y:S02]  /*12b0*/  SEL R0, R6, RZ, P1 ;  /* 0x000000ff06007207 */ /* 0x002fe40000800000 */
[----:B------:R-:W-:Y:S02]  /*12c0*/  SEL R7, R7, RZ, P1 ;  /* 0x000000ff07077207 */ /* 0x000fe40000800000 */
[C---:B------:R-:W-:Y:S02]  /*12d0*/  ISETP.GT.AND P1, PT, R4.reuse, 0x60, PT ;  /* 0x000000600400780c */ /* 0x040fe40003f24270 */
[----:B------:R-:W-:Y:S02]  /*12e0*/  ISETP.GT.AND P2, PT, R4, 0x80, PT ;  /* 0x000000800400780c */ /* 0x000fe40003f44270 */
[----:B------:R-:W-:-:S02]  /*12f0*/  IADD3 R0, P3, P4, R5, R0, R2 ;  /* 0x0000000005007210 */ /* 0x000fc40007c7e002 */
[----:B------:R-:W-:Y:S02]  /*1300*/  SEL R5, R10, RZ, P1 ;  /* 0x000000ff0a057207 */ /* 0x000fe40000800000 */
[----:B------:R-:W-:Y:S02]  /*1310*/  SEL R11, R11, RZ, P1 ;  /* 0x000000ff0b0b7207 */ /* 0x000fe40000800000 */
[----:B--2---:R-:W-:Y:S02]  /*1320*/  SEL R2, R12, RZ, P2 ;  /* 0x000000ff0c027207 */ /* 0x004fe40001000000 */
[----:B------:R-:W-:Y:S02]  /*1330*/  SEL R6, R13, RZ, P2 ;  /* 0x000000ff0d067207 */ /* 0x000fe40001000000 */
[C---:B------:R-:W-:Y:S02]  /*1340*/  ISETP.GT.AND P1, PT, R4.reuse, 0xa0, PT ;  /* 0x000000a00400780c */ /* 0x040fe40003f24270 */
[----:B------:R-:W-:-:S02]  /*1350*/  ISETP.GT.AND P2, PT, R4, 0xc0, PT ;  /* 0x000000c00400780c */ /* 0x000fc40003f44270 */
[----:B------:R-:W-:Y:S02]  /*1360*/  IADD3.X R7, PT, PT, R8, R7, R3, P3, P4 ;  /* 0x0000000708077210 */ /* 0x000fe40001fe8403 */
[----:B------:R-:W-:Y:S02]  /*1370*/  IADD3 R2, P3, P4, R2, R0, R5 ;  /* 0x0000000002027210 */ /* 0x000fe40007c7e005 */
[----:B------:R-:W-:Y:S02]  /*1380*/  SEL R3, R14, RZ, P1 ;  /* 0x000000ff0e037207 */ /* 0x000fe40000800000 */
[----:B---3--:R-:W-:Y:S02]  /*1390*/  SEL R0, R16, RZ, P2 ;  /* 0x000000ff10007207 */ /* 0x008fe40001000000 */
[----:B------:R-:W-:Y:S02]  /*13a0*/  SEL R14, R15, RZ, P1 ;  /* 0x000000ff0f0e7207 */ /* 0x000fe40000800000 */
[----:B------:R-:W-:-:S02]  /*13b0*/  ISETP.GT.AND P1, PT, R4, 0xe0, PT ;  /* 0x000000e00400780c */ /* 0x000fc40003f24270 */
[----:B------:R-:W-:Y:S02]  /*13c0*/  IADD3.X R6, PT, PT, R6, R7, R11, P3, P4 ;  /* 0x0000000706067210 */ /* 0x000fe40001fe840b */
[----:B------:R-:W-:Y:S02]  /*13d0*/  SEL R5, R17, RZ, P2 ;  /* 0x000000ff11057207 */ /* 0x000fe40001000000 */
[----:B------:R-:W-:Y:S02]  /*13e0*/  IADD3 R0, P3, P4, R0, R2, R3 ;  /* 0x0000000200007210 */ /* 0x000fe40007c7e003 */
[----:B------:R-:W-:Y:S02]  /*13f0*/  ISETP.GT.AND P2, PT, R4, 0x100, PT ;  /* 0x000001000400780c */ /* 0x000fe40003f44270 */
[----:B------:R-:W-:Y:S02]  /*1400*/  SEL R3, R18, RZ, P1 ;  /* 0x000000ff12037207 */ /* 0x000fe40000800000 */
[----:B------:R-:W-:-:S02]  /*1410*/  SEL R19, R19, RZ, P1 ;  /* 0x000000ff13137207 */ /* 0x000fc40000800000 */
[----:B------:R-:W-:Y:S02]  /*1420*/  ISETP.GT.AND P1, PT, R4, 0x120, PT ;  /* 0x000001200400780c */ /* 0x000fe40003f24270 */
[----:B------:R-:W-:Y:S02]  /*1430*/  IADD3.X R5, PT, PT, R5, R6, R14, P3, P4 ;  /* 0x0000000605057210 */ /* 0x000fe40001fe840e */
[----:B----4-:R-:W-:Y:S02]  /*1440*/  SEL R2, R20, RZ, P2 ;  /* 0x000000ff14027207 */ /* 0x010fe40001000000 */
[----:B------:R-:W-:Y:S02]  /*1450*/  SEL R6, R21, RZ, P2 ;  /* 0x000000ff15067207 */ /* 0x000fe40001000000 */
[----:B------:R-:W-:Y:S02]  /*1460*/  ISETP.GT.AND P2, PT, R4, 0x140, PT ;  /* 0x000001400400780c */ /* 0x000fe40003f44270 */
[----:B------:R-:W-:-:S02]  /*1470*/  SEL R7, R22, RZ, P1 ;  /* 0x000000ff16077207 */ /* 0x000fc40000800000 */
[----:B------:R-:W-:Y:S02]  /*1480*/  SEL R22, R23, RZ, P1 ;  /* 0x000000ff17167207 */ /* 0x000fe40000800000 */
[----:B------:R-:W-:Y:S02]  /*1490*/  IADD3 R2, P3, P4, R2, R0, R3 ;  /* 0x0000000002027210 */ /* 0x000fe40007c7e003 */
[----:B------:R-:W-:Y:S02]  /*14a0*/  ISETP.GT.AND P1, PT, R4, 0x160, PT ;  /* 0x000001600400780c */ /* 0x000fe40003f24270 */
[----:B-----5:R-:W-:Y:S02]  /*14b0*/  SEL R0, R24, RZ, P2 ;  /* 0x000000ff18007207 */ /* 0x020fe40001000000 */
[----:B------:R-:W-:Y:S02]  /*14c0*/  IADD3.X R6, PT, PT, R6, R5, R19, P3, P4 ;  /* 0x0000000506067210 */ /* 0x000fe40001fe8413 */
[----:B------:R-:W-:-:S02]  /*14d0*/  SEL R3, R26, RZ, P1 ;  /* 0x000000ff1a037207 */ /* 0x000fc40000800000 */
[----:B------:R-:W-:Y:S02]  /*14e0*/  SEL R27, R27, RZ, P1 ;  /* 0x000000ff1b1b7207 */ /* 0x000fe40000800000 */
[----:B------:R-:W-:Y:S02]  /*14f0*/  SEL R5, R25, RZ, P2 ;  /* 0x000000ff19057207 */ /* 0x000fe40001000000 */
[----:B------:R-:W-:Y:S02]  /*1500*/  IADD3 R0, P1, P3, R0, R2, R7 ;  /* 0x0000000200007210 */ /* 0x000fe40007b3e007 */
[----:B------:R-:W-:Y:S02]  /*1510*/  SEL R2, R32, RZ, P5 ;  /* 0x000000ff20027207 */ /* 0x000fe40002800000 */
[----:B------:R-:W-:Y:S02]  /*1520*/  ISETP.GT.AND P2, PT, R4, 0x1c0, PT ;  /* 0x000001c00400780c */ /* 0x000fe40003f44270 */
[----:B------:R-:W-:-:S02]  /*1530*/  IADD3.X R5, PT, PT, R5, R6, R22, P1, P3 ;  /* 0x0000000605057210 */ /* 0x000fc40000fe6416 */
[----:B------:R-:W-:Y:S02]  /*1540*/  IADD3 R2, P3, P4, R2, R0, R3 ;  /* 0x0000000002027210 */ /* 0x000fe40007c7e003 */
[----:B------:R-:W-:Y:S02]  /*1550*/  SEL R0, R34, RZ, P6 ;  /* 0x000000ff22007207 */ /* 0x000fe40003000000 */
[----:B------:R-:W-:Y:S02]  /*1560*/  SEL R3, R28, RZ, P2 ;  /* 0x000000ff1c037207 */ /* 0x000fe40001000000 */
[----:B------:R-:W-:Y:S02]  /*1570*/  ISETP.GT.AND P1, PT, R4, 0x1e0, PT ;  /* 0x000001e00400780c */ /* 0x000fe40003f24270 */
        /* <DEDUP_REMOVED lines=11> */
.L_x_123:
[----:B------:R-:W0:Y:S01]  /*1630*/  S2R R39, SR_TID.X ;  /* 0x0000000000277919 */ /* 0x000e220000002100 */
[----:B------:R-:W1:Y:S02]  /*1640*/  LDCU.64 UR4, c[0x0][0x380] ;  /* 0x00007000ff0477ac */ /* 0x000e640008000a00 */
[----:B-1----:R-:W-:Y:S02]  /*1650*/  IMAD.U32 R2, RZ, RZ, UR4 ;  /* 0x00000004ff027e24 */ /* 0x002fe4000f8e00ff */
[----:B------:R-:W-:Y:S02]  /*1660*/  IMAD.U32 R3, RZ, RZ, UR5 ;  /* 0x00000005ff037e24 */ /* 0x000fe4000f8e00ff */
[----:B0-----:R-:W-:-:S05]  /*1670*/  IMAD.WIDE.U32 R18, R39, 0x8, R2 ;  /* 0x0000000827127825 */ /* 0x001fca00078e0002 */
[----:B------:R-:W2:Y:S04]  /*1680*/  LDG.E.64.CONSTANT R20, desc[UR6][R18.64] ;  /* 0x0000000612147981 */ /* 0x000ea8000c1e9b00 */
[----:B------:R-:W2:Y:S04]  /*1690*/  LDG.E.64.CONSTANT R6, desc[UR6][R18.64+0x1000] ;  /* 0x0010000612067981 */ /* 0x000ea8000c1e9b00 */
[----:B------:R-:W2:Y:S04]  /*16a0*/  LDG.E.64.CONSTANT R8, desc[UR6][R18.64+0x2000] ;  /* 0x0020000612087981 */ /* 0x000ea8000c1e9b00 */
[----:B------:R-:W3:Y:S04]  /*16b0*/  LDG.E.64.CONSTANT R10, desc[UR6][R18.64+0x3000] ;  /* 0x00300006120a7981 */ /* 0x000ee8000c1e9b00 */
[----:B------:R-:W3:Y:S04]  /*16c0*/  LDG.E.64.CONSTANT R12, desc[UR6][R18.64+0x4000] ;  /* 0x00400006120c7981 */ /* 0x000ee8000c1e9b00 */
[----:B------:R-:W4:Y:S04]  /*16d0*/  LDG.E.64.CONSTANT R14, desc[UR6][R18.64+0x5000] ;  /* 0x00500006120e7981 */ /* 0x000f28000c1e9b00 */
[----:B------:R-:W4:Y:S01]  /*16e0*/  LDG.E.64.CONSTANT R16, desc[UR6][R18.64+0x6000] ;  /* 0x0060000612107981 */ /* 0x000f22000c1e9b00 */
[----:B------:R-:W-:Y:S01]  /*16f0*/  UMOV UR4, 0xe00 ;  /* 0x00000e0000047882 */ /* 0x000fe20000000000 */
[----:B--2---:R-:W-:-:S04]  /*1700*/  IADD3 R43, P0, P1, R8, R6, R20 ;  /* 0x00000006082b7210 */ /* 0x004fc8000791e014 */
[----:B------:R-:W-:Y:S02]  /*1710*/  IADD3.X R7, PT, PT, R9, R7, R21, P0, P1 ;  /* 0x0000000709077210 */ /* 0x000fe400007e2415 */
[----:B------:R-:W-:Y:S02]  /*1720*/  ISETP.GE.U32.AND P0, PT, R4, 0x1c00, PT ;  /* 0x00001c000400780c */ /* 0x000fe40003f06070 */
[----:B---3--:R-:W-:-:S04]  /*1730*/  IADD3 R43, P2, P3, R12, R10, R43 ;  /* 0x0000000a0c2b7210 */ /* 0x008fc80007b5e02b */
[----:B------:R-:W-:Y:S02]  /*1740*/  IADD3.X R11, PT, PT, R13, R11, R7, P2, P3 ;  /* 0x0000000b0d0b7210 */ /* 0x000fe400017e6407 */
[----:B----4-:R-:W-:-:S04]  /*1750*/  IADD3 R43, P1, P4, R16, R14, R43 ;  /* 0x0000000e102b7210 */ /* 0x010fc80007c3e02b */
[----:B------:R-:W-:Y:S01]  /*1760*/  IADD3.X R41, PT, PT, R17, R15, R11, P1, P4 ;  /* 0x0000000f11297210 */ /* 0x000fe20000fe840b */
[----:B------:R-:W-:Y:S08]  /*1770*/  @!P0 BRA `(.L_x_138) ;  /* 0x0000000000708947 */ /* 0x000ff00003800000 */
[----:B------:R-:W0:Y:S01]  /*1780*/  LDC R20, c[0x0][0x390] ;  /* 0x0000e400ff147b82 */ /* 0x000e220000000800 */
[----:B------:R-:W-:Y:S01]  /*1790*/  VIADD R21, R4, 0xfffff200 ;  /* 0xfffff20004157836 */ /* 0x000fe20000000000 */
[----:B------:R-:W-:-:S06]  /*17a0*/  UMOV UR4, 0xe00 ;  /* 0x00000e0000047882 */ /* 0x000fcc0000000000 */
[----:B------:R-:W1:Y:S02]  /*17b0*/  LDC.64 R2, c[0x0][0x380] ;  /* 0x0000e000ff027b82 */ /* 0x000e640000000a00 */
.L_x_140:
[----:B------:R-:W-:-:S04]  /*17c0*/  VIADD R7, R39, UR4 ;  /* 0x0000000427077c36 */ /* 0x000fc80008000000 */
[----:B-1----:R-:W-:-:S05]  /*17d0*/  IMAD.WIDE.U32 R6, R7, 0x8, R2 ;  /* 0x0000000807067825 */ /* 0x002fca00078e0002 */
[----:B------:R-:W2:Y:S04]  /*17e0*/  LDG.E.64.CONSTANT R4, desc[UR6][R6.64] ;  /* 0x0000000606047981 */ /* 0x000ea8000c1e9b00 */
[----:B------:R-:W2:Y:S04]  /*17f0*/  LDG.E.64.CONSTANT R8, desc[UR6][R6.64+0x1000] ;  /* 0x0010000606087981 */ /* 0x000ea8000c1e9b00 */
[----:B------:R-:W3:Y:S04]  /*1800*/  LDG.E.64.CONSTANT R10, desc[UR6][R6.64+0x2000] ;  /* 0x00200006060a7981 */ /* 0x000ee8000c1e9b00 */
[----:B------:R-:W3:Y:S04]  /*1810*/  LDG.E.64.CONSTANT R12, desc[UR6][R6.64+0x3000] ;  /* 0x00300006060c7981 */ /* 0x000ee8000c1e9b00 */
[----:B------:R-:W4:Y:S04]  /*1820*/  LDG.E.64.CONSTANT R14, desc[UR6][R6.64+0x4000] ;  /* 0x00400006060e7981 */ /* 0x000f28000c1e9b00 */
[----:B------:R-:W4:Y:S04]  /*1830*/  LDG.E.64.CONSTANT R16, desc[UR6][R6.64+0x5000] ;  /* 0x0050000606107981 */ /* 0x000f28000c1e9b00 */
[----:B------:R-:W5:Y:S01]  /*1840*/  LDG.E.64.CONSTANT R18, desc[UR6][R6.64+0x6000] ;  /* 0x0060000606127981 */ /* 0x000f62000c1e9b00 */
[----:B--2---:R-:W-:Y:S01]  /*1850*/  IADD3 R43, P0, P1, R8, R4, R43 ;  /* 0x00000004082b7210 */ /* 0x004fe2000791e02b */
[----:B0-----:R-:W-:-:S03]  /*1860*/  IMAD.MOV.U32 R4, RZ, RZ, R20 ;  /* 0x000000ffff047224 */ /* 0x001fc600078e0014 */
[----:B------:R-:W-:Y:S01]  /*1870*/  IADD3.X R5, PT, PT, R9, R5, R41, P0, P1 ;  /* 0x0000000509057210 */ /* 0x000fe200007e2429 */
[----:B------:R-:W-:Y:S01]  /*1880*/  VIADD R0, R4, -UR4 ;  /* 0x8000000404007c36 */ /* 0x000fe20008000000 */
[----:B---3--:R-:W-:-:S04]  /*1890*/  IADD3 R43, P2, P3, R12, R10, R43 ;  /* 0x0000000a0c2b7210 */ /* 0x008fc80007b5e02b */
[----:B------:R-:W-:Y:S02]  /*18a0*/  ISETP.GE.AND P0, PT, R0, 0xe00, PT ;  /* 0x00000e000000780c */ /* 0x000fe40003f06270 */
[----:B------:R-:W-:Y:S02]  /*18b0*/  IADD3.X R11, PT, PT, R13, R11, R5, P2, P3 ;  /* 0x0000000b0d0b7210 */ /* 0x000fe400017e6405 */
[----:B----4-:R-:W-:-:S04]  /*18c0*/  IADD3 R43, P1, P4, R16, R14, R43 ;  /* 0x0000000e102b7210 */ /* 0x010fc80007c3e02b */
[----:B-----5:R-:W-:Y:S02]  /*18d0*/  IADD3 R43, P2, PT, R18, R43, RZ ;  /* 0x0000002b122b7210 */ /* 0x020fe40007f5e0ff */
[----:B------:R-:W-:-:S05]  /*18e0*/  IADD3.X R15, PT, PT, R17, R15, R11, P1, P4 ;  /* 0x0000000f110f7210 */ /* 0x000fca0000fe840b */
[----:B------:R-:W-:Y:S01]  /*18f0*/  IMAD.X R41, R19, 0x1, R15, P2 ;  /* 0x0000000113297824 */ /* 0x000fe200010e060f */
[----:B------:R-:W-:Y:S06]  /*1900*/  @!P0 BRA `(.L_x_139) ;  /* 0x0000000800248947 */ /* 0x000fec0003800000 */
[----:B------:R-:W-:-:S06]  /*1910*/  UIADD3 UR4, UPT, UPT, UR4, 0xe00, URZ ;  /* 0x00000e0004047890 */ /* 0x000fcc000fffe0ff */
[----:B------:R-:W-:-:S13]  /*1920*/  ISETP.LT.AND P0, PT, R21, UR4, PT ;  /* 0x0000000415007c0c */ /* 0x000fda000bf01270 */
[----:B------:R-:W-:Y:S05]  /*1930*/  @!P0 BRA `(.L_x_140) ;  /* 0xfffffffc00a08947 */ /* 0x000fea000383ffff */
.L_x_138:
[----:B------:R-:W-:-:S13]  /*1940*/  ISETP.LE.AND P0, PT, R4, UR4, PT ;  /* 0x0000000404007c0c */ /* 0x000fda000bf03270 */
[----:B------:R-:W-:Y:S05]  /*1950*/  @P0 BRA `(.L_x_139) ;  /* 0x0000000800100947 */ /* 0x000fea0003800000 */
[----:B------:R-:W-:Y:S01]  /*1960*/  VIADD R0, R4, -UR4 ;  /* 0x8000000404007c36 */ /* 0x000fe20008000000 */
[----:B------:R-:W-:Y:S04]  /*1970*/  BSSY.RECONVERGENT B1, `(.L_x_139) ;  /* 0x0000082000017945 */ /* 0x000fe80003800200 */
[----:B------:R-:W-:-:S13]  /*1980*/  ISETP.GE.AND P0, PT, R39, R0, PT ;  /* 0x000000002700720c */ /* 0x000fda0003f06270 */
[----:B------:R-:W-:Y:S05]  /*1990*/  @P0 BRA `(.L_x_141) ;  /* 0x0000000400fc0947 */ /* 0x000fea0003800000 */
[----:B------:R-:W-:Y:S01]  /*19a0*/  LOP3.LUT R5, RZ, R39, RZ, 0x33, !PT ;  /* 0x00000027ff057212 */ /* 0x000fe200078e33ff */
[----:B------:R-:W-:Y:S01]  /*19b0*/  BSSY.RECONVERGENT B2, `(.L_x_142) ;  /* 0x0000015000027945 */ /* 0x000fe20003800200 */
[----:B------:R-:W-:Y:S02]  /*19c0*/  IMAD.MOV.U32 R45, RZ, RZ, R39 ;  /* 0x000000ffff2d7224 */ /* 0x000fe400078e0027 */
[----:B------:R-:W-:-:S04]  /*19d0*/  IADD3 R4, PT, PT, R4, -UR4, R5 ;  /* 0x8000000404047c10 */ /* 0x000fc8000fffe005 */
[C---:B------:R-:W-:Y:S02]  /*19e0*/  LOP3.LUT R5, R4.reuse, 0x600, RZ, 0xc0, !PT ;  /* 0x0000060004057812 */ /* 0x040fe400078ec0ff */
[----:B------:R-:W-:Y:S02]  /*19f0*/  ISETP.GE.U32.AND P1, PT, R4, 0x600, PT ;  /* 0x000006000400780c */ /* 0x000fe40003f26070 */
[----:B------:R-:W-:-:S13]  /*1a00*/  ISETP.NE.AND P0, PT, R5, 0x600, PT ;  /* 0x000006000500780c */ /* 0x000fda0003f05270 */
[----:B------:R-:W-:Y:S05]  /*1a10*/  @!P0 BRA `(.L_x_143) ;  /* 0x0000000000388947 */ /* 0x000fea0003800000 */
[----:B------:R-:W-:Y:S01]  /*1a20*/  LEA.HI R4, R4, 0x1, RZ, 0x17 ;  /* 0x0000000104047811 */ /* 0x000fe200078fb8ff */
[----:B------:R-:W-:Y:S02]  /*1a30*/  VIADD R7, R39, UR4 ;  /* 0x0000000427077c36 */ /* 0x000fe40008000000 */
[----:B------:R-:W-:Y:S01]  /*1a40*/  IMAD.MOV.U32 R45, RZ, RZ, R39 ;  /* 0x000000ffff2d7224 */ /* 0x000fe200078e0027 */
[----:B------:R-:W-:-:S05]  /*1a50*/  LOP3.LUT R4, R4, 0x3, RZ, 0xc0, !PT ;  /* 0x0000000304047812 */ /* 0x000fca00078ec0ff */
[----:B------:R-:W-:-:S07]  /*1a60*/  IMAD.MOV R6, RZ, RZ, -R4 ;  /* 0x000000ffff067224 */ /* 0x000fce00078e0a04 */
.L_x_144:
[----:B------:R-:W-:-:S06]  /*1a70*/  IMAD.WIDE.U32 R4, R7, 0x8, R2 ;  /* 0x0000000807047825 */ /* 0x000fcc00078e0002 */
[----:B------:R-:W2:Y:S01]  /*1a80*/  LDG.E.64.CONSTANT R4, desc[UR6][R4.64] ;  /* 0x0000000604047981 */ /* 0x000ea2000c1e9b00 */
[----:B------:R-:W-:Y:S02]  /*1a90*/  VIADD R6, R6, 0x1 ;  /* 0x0000000106067836 */ /* 0x000fe40000000000 */
[----:B------:R-:W-:Y:S02]  /*1aa0*/  VIADD R45, R45, 0x200 ;  /* 0x000002002d2d7836 */ /* 0x000fe40000000000 */
[----:B------:R-:W-:Y:S01]  /*1ab0*/  VIADD R7, R7, 0x200 ;  /* 0x0000020007077836 */ /* 0x000fe20000000000 */
[----:B------:R-:W-:Y:S02]  /*1ac0*/  ISETP.NE.AND P0, PT, R6, RZ, PT ;  /* 0x000000ff0600720c */ /* 0x000fe40003f05270 */
[----:B--2---:R-:W-:-:S05]  /*1ad0*/  IADD3 R43, P2, PT, R4, R43, RZ ;  /* 0x0000002b042b7210 */ /* 0x004fca0007f5e0ff */
[----:B------:R-:W-:-:S06]  /*1ae0*/  IMAD.X R41, R5, 0x1, R41, P2 ;  /* 0x0000000105297824 */ /* 0x000fcc00010e0629 */
[----:B------:R-:W-:Y:S05]  /*1af0*/  @P0 BRA `(.L_x_144) ;  /* 0xfffffffc00dc0947 */ /* 0x000fea000383ffff */
.L_x_143:
[----:B------:R-:W-:Y:S05]  /*1b00*/  BSYNC.RECONVERGENT B2 ;  /* 0x0000000000027941 */ /* 0x000fea0003800200 */
.L_x_142:
[----:B------:R-:W-:Y:S05]  /*1b10*/  @!P1 BRA `(.L_x_141) ;  /* 0x00000004009c9947 */ /* 0x000fea0003800000 */
[----:B------:R-:W0:Y:S01]  /*1b20*/  LDCU.64 UR8, c[0x0][0x380] ;  /* 0x00007000ff0877ac */ /* 0x000e220008000a00 */
[----:B------:R-:W-:Y:S01]  /*1b30*/  IMAD.IADD R7, R0, 0x1, -R45 ;  /* 0x0000000100077824 */ /* 0x000fe200078e0a2d */
[C---:B------:R-:W-:Y:S01]  /*1b40*/  IADD3 R4, P0, PT, R45.reuse, UR4, RZ ;  /* 0x000000042d047c10 */ /* 0x040fe2000ff1e0ff */
[----:B------:R-:W-:Y:S01]  /*1b50*/  BSSY.RECONVERGENT B2, `(.L_x_145) ;  /* 0x0000039000027945 */ /* 0x000fe20003800200 */
[----:B------:R-:W-:Y:S02]  /*1b60*/  VIADD R38, R45, UR4 ;  /* 0x000000042d267c36 */ /* 0x000fe40008000000 */
[----:B------:R-:W-:Y:S01]  /*1b70*/  ISETP.GT.AND P1, PT, R7, 0x1800, PT ;  /* 0x000018000700780c */ /* 0x000fe20003f24270 */
[----:B------:R-:W-:Y:S01]  /*1b80*/  IMAD.X R5, RZ, RZ, RZ, P0 ;  /* 0x000000ffff057224 */ /* 0x000fe200000e06ff */
[----:B0-----:R-:W-:-:S04]  /*1b90*/  LEA R6, P0, R4, UR8, 0x3 ;  /* 0x0000000804067c11 */ /* 0x001fc8000f8018ff */
[----:B------:R-:W-:Y:S02]  /*1ba0*/  LEA.HI.X R4, R4, UR9, R5, 0x3, P0 ;  /* 0x0000000904047c11 */ /* 0x000fe400080f1c05 */
[----:B------:R-:W-:-:S05]  /*1bb0*/  IADD3 R6, P0, PT, R6, 0x2000, RZ ;  /* 0x0000200006067810 */ /* 0x000fca0007f1e0ff */
[----:B------:R-:W-:Y:S01]  /*1bc0*/  IMAD.X R7, RZ, RZ, R4, P0 ;  /* 0x000000ffff077224 */ /* 0x000fe200000e0604 */
[----:B------:R-:W-:Y:S01]  /*1bd0*/  PLOP3.LUT P0, PT, PT, PT, PT, 0x80, 0x8 ;  /* 0x000000000008781c */ /* 0x000fe20003f0f070 */
[----:B------:R-:W-:-:S12]  /*1be0*/  @!P1 BRA `(.L_x_146) ;  /* 0x0000000000bc9947 */ /* 0x000fd80003800000 */
[----:B------:R-:W-:Y:S01]  /*1bf0*/  PLOP3.LUT P0, PT, PT, PT, PT, 0x8, 0x80 ;  /* 0x000000000080781c */ /* 0x000fe20003f0e170 */
[----:B------:R-:W-:-:S12]  /*1c00*/  VIADD R40, R0, 0xffffe800 ;  /* 0xffffe80000287836 */ /* 0x000fd80000000000 */
.L_x_147:
[C-C-:B------:R-:W-:Y:S01]  /*1c10*/  IMAD.WIDE.U32 R8, R38.reuse, 0x8, R2.reuse ;  /* 0x0000000826087825 */ /* 0x140fe200078e0002 */
[----:B------:R-:W2:Y:S03]  /*1c20*/  LDG.E.64.CONSTANT R4, desc[UR6][R6.64+-0x1000] ;  /* 0xfff0000606047981 */ /* 0x000ea6000c1e9b00 */
[----:B------:R-:W-:Y:S01]  /*1c30*/  VIADD R25, R38, 0x800 ;  /* 0x0000080026197836 */ /* 0x000fe20000000000 */
[----:B------:R-:W3:Y:S04]  /*1c40*/  LDG.E.64.CONSTANT R10, desc[UR6][R6.64] ;  /* 0x00000006060a7981 */ /* 0x000ee8000c1e9b00 */
[----:B------:R-:W2:Y:S01]  /*1c50*/  LDG.E.64.CONSTANT R8, desc[UR6][R8.64] ;  /* 0x0000000608087981 */ /* 0x000ea2000c1e9b00 */
[----:B------:R-:W-:-:S03]  /*1c60*/  IMAD.WIDE.U32 R24, R25, 0x8, R2 ;  /* 0x0000000819187825 */ /* 0x000fc600078e0002 */
[----:B------:R-:W3:Y:S01]  /*1c70*/  LDG.E.64.CONSTANT R26, desc[UR6][R6.64+0x1000] ;  /* 0x00100006061a7981 */ /* 0x000ee2000c1e9b00 */
[----:B------:R-:W-:-:S03]  /*1c80*/  VIADD R17, R38, 0x1000 ;  /* 0x0000100026117836 */ /* 0x000fc60000000000 */
[----:B------:R-:W4:Y:S01]  /*1c90*/  LDG.E.64.CONSTANT R22, desc[UR6][R6.64+0x3000] ;  /* 0x0030000606167981 */ /* 0x000f22000c1e9b00 */
[----:B------:R-:W-:-:S03]  /*1ca0*/  IMAD.WIDE.U32 R16, R17, 0x8, R2 ;  /* 0x0000000811107825 */ /* 0x000fc600078e0002 */
[----:B------:R-:W4:Y:S04]  /*1cb0*/  LDG.E.64.CONSTANT R24, desc[UR6][R24.64] ;  /* 0x0000000618187981 */ /* 0x000f28000c1e9b00 */
[----:B------:R-:W5:Y:S04]  /*1cc0*/  LDG.E.64.CONSTANT R20, desc[UR6][R6.64+0x4000] ;  /* 0x0040000606147981 */ /* 0x000f68000c1e9b00 */
[----:B------:R-:W5:Y:S04]  /*1cd0*/  LDG.E.64.CONSTANT R18, desc[UR6][R6.64+0x5000] ;  /* 0x0050000606127981 */ /* 0x000f68000c1e9b00 */
[----:B------:R-:W5:Y:S04]  /*1ce0*/  LDG.E.64.CONSTANT R14, desc[UR6][R6.64+0x7000] ;  /* 0x00700006060e7981 */ /* 0x000f68000c1e9b00 */
[----:B------:R-:W5:Y:S01]  /*1cf0*/  LDG.E.64.CONSTANT R16, desc[UR6][R16.64] ;  /* 0x0000000610107981 */ /* 0x000f62000c1e9b00 */
[----:B------:R-:W-:-:S03]  /*1d00*/  VIADD R33, R38, 0x1800 ;  /* 0x0000180026217836 */ /* 0x000fc60000000000 */
[----:B------:R-:W5:Y:S04]  /*1d10*/  LDG.E.64.CONSTANT R12, desc[UR6][R6.64+0x8000] ;  /* 0x00800006060c7981 */ /* 0x000f68000c1e9b00 */
[----:B------:R-:W5:Y:S01]  /*1d20*/  LDG.E.64.CONSTANT R28, desc[UR6][R6.64+0x9000] ;  /* 0x00900006061c7981 */ /* 0x000f62000c1e9b00 */
[----:B------:R-:W-:-:S03]  /*1d30*/  IMAD.WIDE.U32 R32, R33, 0x8, R2 ;  /* 0x0000000821207825 */ /* 0x000fc600078e0002 */
[----:B------:R-:W5:Y:S04]  /*1d40*/  LDG.E.64.CONSTANT R30, desc[UR6][R6.64+0xb000] ;  /* 0x00b00006061e7981 */ /* 0x000f68000c1e9b00 */
[----:B------:R-:W5:Y:S04]  /*1d50*/  LDG.E.64.CONSTANT R32, desc[UR6][R32.64] ;  /* 0x0000000620207981 */ /* 0x000f68000c1e9b00 */
[----:B------:R-:W5:Y:S04]  /*1d60*/  LDG.E.64.CONSTANT R34, desc[UR6][R6.64+0xc000] ;  /* 0x00c0000606227981 */ /* 0x000f68000c1e9b00 */
[----:B------:R0:W5:Y:S01]  /*1d70*/  LDG.E.64.CONSTANT R36, desc[UR6][R6.64+0xd000] ;  /* 0x00d0000606247981 */ /* 0x000162000c1e9b00 */
[----:B------:R-:W-:-:S02]  /*1d80*/  VIADD R45, R45, 0x2000 ;  /* 0x000020002d2d7836 */ /* 0x000fc40000000000 */
[----:B------:R-:W-:Y:S01]  /*1d90*/  VIADD R38, R38, 0x2000 ;  /* 0x0000200026267836 */ /* 0x000fe20000000000 */
[----:B0-----:R-:W-:-:S05]  /*1da0*/  IADD3 R6, P6, PT, R6, 0x10000, RZ ;  /* 0x0001000006067810 */ /* 0x001fca0007fde0ff */
[----:B------:R-:W-:Y:S01]  /*1db0*/  IMAD.X R7, RZ, RZ, R7, P6 ;  /* 0x000000ffff077224 */ /* 0x000fe200030e0607 */
[----:B--2---:R-:W-:-:S04]  /*1dc0*/  IADD3 R43, P1, P2, R4, R8, R43 ;  /* 0x00000008042b7210 */ /* 0x004fc80007a3e02b */
[----:B---3--:R-:W-:Y:S02]  /*1dd0*/  IADD3 R43, P3, P4, R26, R10, R43 ;  /* 0x0000000a1a2b7210 */ /* 0x008fe40007c7e02b */
[----:B------:R-:W-:-:S04]  /*1de0*/  IADD3.X R5, PT, PT, R5, R9, R41, P1, P2 ;  /* 0x0000000905057210 */ /* 0x000fc80000fe4429 */
[----:B------:R-:W-:Y:S02]  /*1df0*/  IADD3.X R11, PT, PT, R27, R11, R5, P3, P4 ;  /* 0x0000000b1b0b7210 */ /* 0x000fe40001fe8405 */
[----:B----4-:R-:W-:-:S04]  /*1e00*/  IADD3 R43, P1, P2, R22, R24, R43 ;  /* 0x00000018162b7210 */ /* 0x010fc80007a3e02b */
[----:B------:R-:W-:Y:S02]  /*1e10*/  IADD3.X R23, PT, PT, R23, R25, R11, P1, P2 ;  /* 0x0000001917177210 */ /* 0x000fe40000fe440b */
[----:B-----5:R-:W-:-:S04]  /*1e20*/  IADD3 R43, P3, P4, R18, R20, R43 ;  /* 0x00000014122b7210 */ /* 0x020fc80007c7e02b */
[----:B------:R-:W-:Y:S02]  /*1e30*/  IADD3.X R19, PT, PT, R19, R21, R23, P3, P4 ;  /* 0x0000001513137210 */ /* 0x000fe40001fe8417 */
[----:B------:R-:W-:-:S04]  /*1e40*/  IADD3 R43, P1, P2, R14, R16, R43 ;  /* 0x000000100e2b7210 */ /* 0x000fc80007a3e02b */
[----:B------:R-:W-:Y:S02]  /*1e50*/  IADD3.X R15, PT, PT, R15, R17, R19, P1, P2 ;  /* 0x000000110f0f7210 */ /* 0x000fe40000fe4413 */
[----:B------:R-:W-:-:S04]  /*1e60*/  IADD3 R43, P3, P4, R28, R12, R43 ;  /* 0x0000000c1c2b7210 */ /* 0x000fc80007c7e02b */
[----:B------:R-:W-:Y:S02]  /*1e70*/  IADD3.X R13, PT, PT, R29, R13, R15, P3, P4 ;  /* 0x0000000d1d0d7210 */ /* 0x000fe40001fe840f */
[----:B------:R-:W-:Y:S02]  /*1e80*/  ISETP.GE.AND P3, PT, R45, R40, PT ;  /* 0x000000282d00720c */ /* 0x000fe40003f66270 */
[----:B------:R-:W-:-:S04]  /*1e90*/  IADD3 R43, P2, P1, R30, R32, R43 ;  /* 0x000000201e2b7210 */ /* 0x000fc8000795e02b */
[----:B------:R-:W-:Y:S02]  /*1ea0*/  IADD3.X R31, PT, PT, R31, R33, R13, P2, P1 ;  /* 0x000000211f1f7210 */ /* 0x000fe400017e240d */
[----:B------:R-:W-:-:S04]  /*1eb0*/  IADD3 R43, P4, P5, R36, R34, R43 ;  /* 0x00000022242b7210 */ /* 0x000fc80007d9e02b */
[----:B------:R-:W-:Y:S01]  /*1ec0*/  IADD3.X R41, PT, PT, R37, R35, R31, P4, P5 ;  /* 0x0000002325297210 */ /* 0x000fe200027ea41f */
[----:B------:R-:W-:Y:S08]  /*1ed0*/  @!P3 BRA `(.L_x_147) ;  /* 0xfffffffc004cb947 */ /* 0x000ff0000383ffff */
.L_x_146:
[----:B------:R-:W-:Y:S05]  /*1ee0*/  BSYNC.RECONVERGENT B2 ;  /* 0x0000000000027941 */ /* 0x000fea0003800200 */
.L_x_145:
[----:B------:R-:W-:Y:S01]  /*1ef0*/  IMAD.IADD R4, R0, 0x1, -R45 ;  /* 0x0000000100047824 */ /* 0x000fe200078e0a2d */
[----:B------:R-:W-:Y:S04]  /*1f00*/  BSSY.RECONVERGENT B2, `(.L_x_148) ;  /* 0x000001d000027945 */ /* 0x000fe80003800200 */
[----:B------:R-:W-:-:S13]  /*1f10*/  ISETP.GT.AND P1, PT, R4, 0x800, PT ;  /* 0x000008000400780c */ /* 0x000fda0003f24270 */
[----:B------:R-:W-:Y:S05]  /*1f20*/  @!P1 BRA `(.L_x_149) ;  /* 0x0000000000689947 */ /* 0x000fea0003800000 */
[C-C-:B------:R-:W-:Y:S01]  /*1f30*/  IMAD.WIDE.U32 R10, R38.reuse, 0x8, R2.reuse ;  /* 0x00000008260a7825 */ /* 0x140fe200078e0002 */
[----:B------:R-:W2:Y:S03]  /*1f40*/  LDG.E.64.CONSTANT R12, desc[UR6][R6.64+-0x1000] ;  /* 0xfff00006060c7981 */ /* 0x000ea6000c1e9b00 */
[----:B------:R-:W-:Y:S01]  /*1f50*/  VIADD R19, R38, 0x800 ;  /* 0x0000080026137836 */ /* 0x000fe20000000000 */
[----:B------:R-:W3:Y:S04]  /*1f60*/  LDG.E.64.CONSTANT R14, desc[UR6][R6.64] ;  /* 0x00000006060e7981 */ /* 0x000ee8000c1e9b00 */
[----:B------:R-:W2:Y:S01]  /*1f70*/  LDG.E.64.CONSTANT R10, desc[UR6][R10.64] ;  /* 0x000000060a0a7981 */ /* 0x000ea2000c1e9b00 */
[----:B------:R-:W-:-:S03]  /*1f80*/  IMAD.WIDE.U32 R18, R19, 0x8, R2 ;  /* 0x0000000813127825 */ /* 0x000fc600078e0002 */
[----:B------:R-:W3:Y:S04]  /*1f90*/  LDG.E.64.CONSTANT R16, desc[UR6][R6.64+0x1000] ;  /* 0x0010000606107981 */ /* 0x000ee8000c1e9b00 */
[----:B------:R-:W4:Y:S04]  /*1fa0*/  LDG.E.64.CONSTANT R20, desc[UR6][R6.64+0x3000] ;  /* 0x0030000606147981 */ /* 0x000f28000c1e9b00 */
[----:B------:R-:W4:Y:S04]  /*1fb0*/  LDG.E.64.CONSTANT R18, desc[UR6][R18.64] ;  /* 0x0000000612127981 */ /* 0x000f28000c1e9b00 */
[----:B------:R-:W5:Y:S04]  /*1fc0*/  LDG.E.64.CONSTANT R4, desc[UR6][R6.64+0x4000] ;  /* 0x0040000606047981 */ /* 0x000f68000c1e9b00 */
[----:B------:R-:W5:Y:S01]  /*1fd0*/  LDG.E.64.CONSTANT R8, desc[UR6][R6.64+0x5000] ;  /* 0x0050000606087981 */ /* 0x000f62000c1e9b00 */
[----:B------:R-:W-:-:S02]  /*1fe0*/  VIADD R45, R45, 0x1000 ;  /* 0x000010002d2d7836 */ /* 0x000fc40000000000 */
[----:B------:R-:W-:Y:S01]  /*1ff0*/  VIADD R38, R38, 0x1000 ;  /* 0x0000100026267836 */ /* 0x000fe20000000000 */
[----:B--2---:R-:W-:-:S04]  /*2000*/  IADD3 R43, P0, P1, R12, R10, R43 ;  /* 0x0000000a0c2b7210 */ /* 0x004fc8000791e02b */
[----:B------:R-:W-:Y:S02]  /*2010*/  IADD3.X R13, PT, PT, R13, R11, R41, P0, P1 ;  /* 0x0000000b0d0d7210 */ /* 0x000fe400007e2429 */
[----:B---3--:R-:W-:Y:S02]  /*2020*/  IADD3 R43, P0, P1, R16, R14, R43 ;  /* 0x0000000e102b7210 */ /* 0x008fe4000791e02b */
[----:B------:R-:W-:Y:S02]  /*2030*/  IADD3 R10, P3, PT, R6, 0x8000, RZ ;  /* 0x00008000060a7810 */ /* 0x000fe40007f7e0ff */
[----:B------:R-:W-:Y:S02]  /*2040*/  IADD3.X R15, PT, PT, R17, R15, R13, P0, P1 ;  /* 0x0000000f110f7210 */ /* 0x000fe400007e240d */
[----:B----4-:R-:W-:Y:S01]  /*2050*/  IADD3 R43, P0, P1, R20, R18, R43 ;  /* 0x00000012142b7210 */ /* 0x010fe2000791e02b */
[----:B------:R-:W-:-:S03]  /*2060*/  IMAD.X R11, RZ, RZ, R7, P3 ;  /* 0x000000ffff0b7224 */ /* 0x000fc600018e0607 */
[----:B------:R-:W-:Y:S02]  /*2070*/  IADD3.X R21, PT, PT, R21, R19, R15, P0, P1 ;  /* 0x0000001315157210 */ /* 0x000fe400007e240f */
[----:B-----5:R-:W-:Y:S01]  /*2080*/  IADD3 R43, P1, P2, R8, R4, R43 ;  /* 0x00000004082b7210 */ /* 0x020fe20007a3e02b */
[----:B------:R-:W-:Y:S01]  /*2090*/  IMAD.MOV.U32 R6, RZ, RZ, R10 ;  /* 0x000000ffff067224 */ /* 0x000fe200078e000a */
[----:B------:R-:W-:Y:S01]  /*20a0*/  PLOP3.LUT P0, PT, PT, PT, PT, 0x8, 0x80 ;  /* 0x000000000080781c */ /* 0x000fe20003f0e170 */
[----:B------:R-:W-:Y:S01]  /*20b0*/  IMAD.MOV.U32 R7, RZ, RZ, R11 ;  /* 0x000000ffff077224 */ /* 0x000fe200078e000b */
[----:B------:R-:W-:-:S11]  /*20c0*/  IADD3.X R41, PT, PT, R9, R5, R21, P1, P2 ;  /* 0x0000000509297210 */ /* 0x000fd60000fe4415 */
.L_x_149:
[----:B------:R-:W-:Y:S05]  /*20d0*/  BSYNC.RECONVERGENT B2 ;  /* 0x0000000000027941 */ /* 0x000fea0003800200 */
.L_x_148:
[----:B------:R-:W-:-:S13]  /*20e0*/  ISETP.LT.OR P0, PT, R45, R0, P0 ;  /* 0x000000002d00720c */ /* 0x000fda0000701670 */
[----:B------:R-:W-:Y:S05]  /*20f0*/  @!P0 BRA `(.L_x_141) ;  /* 0x0000000000248947 */ /* 0x000fea0003800000 */
[----:B------:R-:W-:Y:S01]  /*2100*/  IMAD.WIDE.U32 R2, R38, 0x8, R2 ;  /* 0x0000000826027825 */ /* 0x000fe200078e0002 */
[----:B------:R-:W2:Y:S04]  /*2110*/  LDG.E.64.CONSTANT R4, desc[UR6][R6.64+-0x1000] ;  /* 0xfff0000606047981 */ /* 0x000ea8000c1e9b00 */
[----:B------:R-:W3:Y:S04]  /*2120*/  LDG.E.64.CONSTANT R8, desc[UR6][R6.64] ;  /* 0x0000000606087981 */ /* 0x000ee8000c1e9b00 */
[----:B------:R-:W2:Y:S04]  /*2130*/  LDG.E.64.CONSTANT R2, desc[UR6][R2.64] ;  /* 0x0000000602027981 */ /* 0x000ea8000c1e9b00 */
[----:B------:R-:W3:Y:S01]  /*2140*/  LDG.E.64.CONSTANT R10, desc[UR6][R6.64+0x1000] ;  /* 0x00100006060a7981 */ /* 0x000ee2000c1e9b00 */
[----:B--2---:R-:W-:-:S04]  /*2150*/  IADD3 R43, P0, P1, R4, R2, R43 ;  /* 0x00000002042b7210 */ /* 0x004fc8000791e02b */
[----:B---3--:R-:W-:Y:S02]  /*2160*/  IADD3 R43, P2, P3, R10, R8, R43 ;  /* 0x000000080a2b7210 */ /* 0x008fe40007b5e02b */
[----:B------:R-:W-:-:S04]  /*2170*/  IADD3.X R41, PT, PT, R5, R3, R41, P0, P1 ;  /* 0x0000000305297210 */ /* 0x000fc800007e2429 */
[----:B------:R-:W-:-:S07]  /*2180*/  IADD3.X R41, PT, PT, R11, R9, R41, P2, P3 ;  /* 0x000000090b297210 */ /* 0x000fce00017e6429 */
.L_x_141:
[----:B------:R-:W-:Y:S05]  /*2190*/  BSYNC.RECONVERGENT B1 ;  /* 0x0000000000017941 */ /* 0x000fea0003800200 */
.L_x_139:
        /* <DEDUP_REMOVED lines=29> */
[----:B-1----:R-:W-:-:S03]  /*2370*/  SEL R2, R2, RZ, !P1 ;  /* 0x000000ff02027207 */ /* 0x002fc60004800000 */
[----:B------:R-:W0:Y:S01]  /*2380*/  SHFL.DOWN PT, R0, R5, 0x10, 0x1f ;  /* 0x0a001f0005007f89 */ /* 0x000e2200000e0000 */
[----:B------:R-:W-:Y:S02]  /*2390*/  ISETP.GT.AND P1, PT, R6, 0xf, PT ;  /* 0x0000000f0600780c */ /* 0x000fe40003f24270 */
[----:B------:R-:W-:Y:S01]  /*23a0*/  @!P2 SHF.R.U32.HI R6, RZ, 0x2, R39 ;  /* 0x00000002ff06a819 */ /* 0x000fe20000011627 */
[----:B------:R-:W-:Y:S01]  /*23b0*/  IMAD.X R4, R2, 0x1, R9, P0 ;  /* 0x0000000102047824 */ /* 0x000fe200000e0609 */
[----:B------:R-:W-:Y:S02]  /*23c0*/  @!P2 MOV R2, 0x400 ;  /* 0x000004000002a802 */ /* 0x000fe40000000f00 */
[----:B------:R-:W-:Y:S02]  /*23d0*/  @!P2 LOP3.LUT R6, R6, 0xf8, RZ, 0xc0, !PT ;  /* 0x000000f80606a812 */ /* 0x000fe400078ec0ff */
[----:B------:R-:W1:Y:S01]  /*23e0*/  SHFL.DOWN PT, R3, R4, 0x10, 0x1f ;  /* 0x0a001f0004037f89 */ /* 0x000e6200000e0000 */
[----:B--2---:R-:W-:-:S05]  /*23f0*/  @!P2 LEA R11, R11, R2, 0x18 ;  /* 0x000000020b0ba211 */ /* 0x004fca00078ec0ff */
        /* <DEDUP_REMOVED lines=14> */
[----:B------:R-:W2:Y:S04]  /*24e0*/  LDS.128 R24, [UR4+0x30] ;  /* 0x00003004ff187984 */ /* 0x000ea80008000c00 */
[----:B------:R-:W3:Y:S04]  /*24f0*/  LDS.128 R20, [UR4+0x40] ;  /* 0x00004004ff147984 */ /* 0x000ee80008000c00 */
[----:B------:R-:W4:Y:S04]  /*2500*/  LDS.128 R16, [UR4+0x50] ;  /* 0x00005004ff107984 */ /* 0x000f280008000c00 */
[----:B------:R-:W5:Y:S04]  /*2510*/  LDS.128 R12, [UR4+0x60] ;  /* 0x00006004ff0c7984 */ /* 0x000f680008000c00 */
[----:B0-----:R-:W0:Y:S04]  /*2520*/  LDS.128 R8, [UR4+0x70] ;  /* 0x00007004ff087984 */ /* 0x001e280008000c00 */
[----:B------:R-:W0:Y:S01]  /*2530*/  LDS.128 R4, [UR4+0x80] ;  /* 0x00008004ff047984 */ /* 0x000e220008000c00 */
[----:B-1----:R-:W-:-:S04]  /*2540*/  IADD3 R35, P1, P2, R28, R32, R2 ;  /* 0x000000201c237210 */ /* 0x002fc80007a3e002 */
[----:B--2---:R-:W-:Y:S02]  /*2550*/  IADD3 R35, P3, P4, R24, R35, R30 ;  /* 0x0000002318237210 */ /* 0x004fe40007c7e01e */
[----:B------:R-:W-:Y:S02]  /*2560*/  IADD3.X R29, PT, PT, R29, R33, R3, P1, P2 ;  /* 0x000000211d1d7210 */ /* 0x000fe40000fe4403 */
[----:B---3--:R-:W-:Y:S02]  /*2570*/  IADD3 R3, P1, P2, R20, R35, R26 ;  /* 0x0000002314037210 */ /* 0x008fe40007a3e01a */
[----:B------:R-:W-:Y:S02]  /*2580*/  IADD3.X R25, PT, PT, R25, R29, R31, P3, P4 ;  /* 0x0000001d19197210 */ /* 0x000fe40001fe841f */
[----:B----4-:R-:W-:Y:S02]  /*2590*/  IADD3 R3, P3, P4, R16, R3, R22 ;  /* 0x0000000310037210 */ /* 0x010fe40007c7e016 */
[----:B------:R-:W-:-:S02]  /*25a0*/  IADD3.X R21, PT, PT, R21, R25, R27, P1, P2 ;  /* 0x0000001915157210 */ /* 0x000fc40000fe441b */
[----:B-----5:R-:W-:Y:S02]  /*25b0*/  IADD3 R3, P1, P2, R12, R3, R18 ;  /* 0x000000030c037210 */ /* 0x020fe40007a3e012 */
[----:B------:R-:W-:Y:S02]  /*25c0*/  IADD3.X R17, PT, PT, R17, R21, R23, P3, P4 ;  /* 0x0000001511117210 */ /* 0x000fe40001fe8417 */
[----:B0-----:R-:W-:Y:S02]  /*25d0*/  IADD3 R3, P3, P4, R8, R3, R14 ;  /* 0x0000000308037210 */ /* 0x001fe40007c7e00e */
[----:B------:R-:W-:Y:S02]  /*25e0*/  IADD3.X R13, PT, PT, R13, R17, R19, P1, P2 ;  /* 0x000000110d0d7210 */ /* 0x000fe40000fe4413 */
[----:B------:R-:W-:Y:S02]  /*25f0*/  IADD3 R3, P1, P2, R4, R3, R10 ;  /* 0x0000000304037210 */ /* 0x000fe40007a3e00a */
[----:B------:R-:W-:-:S02]  /*2600*/  IADD3.X R9, PT, PT, R9, R13, R15, P3, P4 ;  /* 0x0000000d09097210 */ /* 0x000fc40001fe840f */
[----:B------:R-:W-:Y:S02]  /*2610*/  IADD3 R2, P3, PT, R3, R6, RZ ;  /* 0x0000000603027210 */ /* 0x000fe40007f7e0ff */
[----:B------:R-:W-:-:S05]  /*2620*/  IADD3.X R3, PT, PT, R5, R9, R11, P1, P2 ;  /* 0x0000000905037210 */ /* 0x000fca0000fe440b */
[----:B------:R-:W-:-:S07]  /*2630*/  IMAD.X R3, R3, 0x1, R7, P3 ;  /* 0x0000000103037824 */ /* 0x000fce00018e0607 */
.L_x_137:
[----:B------:R-:W-:Y:S05]  /*2640*/  BSYNC.RECONVERGENT B0 ;  /* 0x0000000000007941 */ /* 0x000fea0003800200 */
.L_x_122:
[----:B------:R-:W-:Y:S05]  /*2650*/  @P0 EXIT ;  /* 0x000000000000094d */ /* 0x000fea0003800000 */
[----:B------:R-:W0:Y:S01]  /*2660*/  LDCU.64 UR4, c[0x0][0x398] ;  /* 0x00007300ff0477ac */ /* 0x000e220008000a00 */
[----:B------:R-:W3:Y:S01]  /*2670*/  LDC.64 R4, c[0x0][0x388] ;  /* 0x0000e200ff047b82 */ /* 0x000ee20000000a00 */
[----:B012---:R-:W-:-:S04]  /*2680*/  IADD3 R2, P0, PT, R2, UR4, RZ ;  /* 0x0000000402027c10 */ /* 0x007fc8000ff1e0ff */
[----:B------:R-:W-:-:S05]  /*2690*/  IADD3.X R3, PT, PT, R3, UR5, RZ, P0, !PT ;  /* 0x0000000503037c10 */ /* 0x000fca00087fe4ff */
[----:B---3--:R-:W-:Y:S01]  /*26a0*/  STG.E.64 desc[UR6][R4.64], R2 ;  /* 0x0000000204007986 */ /* 0x008fe2000c101b06 */
[----:B------:R-:W-:Y:S05]  /*26b0*/  EXIT ;  /* 0x000000000000794d */ /* 0x000fea0003800000 */
.L_x_150:
        /* <DEDUP_REMOVED lines=12> */
.L_x_682:


//--------------------- .text._ZN3cub18CUB_300001_SM_10006detail6reduce18DeviceReduceKernelINS2_10policy_hubIlyN4cuda3std3__44plusIlEEE10Policy1000EN6thrust24THRUST_300001_SM_1000_NS18transform_iteratorINSD_6detail14equal_to_valueIiEENSF_15normal_iteratorINSD_10device_ptrIiEEEEllEEyS9_lNS7_10__identityEEEvT0_PT3_T1_NS0_13GridEvenShareISR_EET2_T4_ --------------------------
	.section	.text._ZN3cub18CUB_300001_SM_10006detail6reduce18DeviceReduceKernelINS2_10policy_hubIlyN4cuda3std3__44plusIlEEE10Policy1000EN6thrust24THRUST_300001_SM_1000_NS18transform_iteratorINSD_6detail14equal_to_valueIiEENSF_15normal_iteratorINSD_10device_ptrIiEEEEllEEyS9_lNS7_10__identityEEEvT0_PT3_T1_NS0_13GridEvenShareISR_EET2_T4_,"ax",@progbits
	.align	128
        .global         _ZN3cub18CUB_300001_SM_10006detail6reduce18DeviceReduceKernelINS2_10policy_hubIlyN4cuda3std3__44plusIlEEE10Policy1000EN6thrust24THRUST_300001_SM_1000_NS18transform_iteratorINSD_6detail14equal_to_valueIiEENSF_15normal_iteratorINSD_10device_ptrIiEEEEllEEyS9_lNS7_10__identityEEEvT0_PT3_T1_NS0_13GridEvenShareISR_EET2_T4_
        .type           _ZN3cub18CUB_300001_SM_10006detail6reduce18DeviceReduceKernelINS2_10policy_hubIlyN4cuda3std3__44plusIlEEE10Policy1000EN6thrust24THRUST_300001_SM_1000_NS18transform_iteratorINSD_6detail14equal_to_valueIiEENSF_15normal_iteratorINSD_10device_ptrIiEEEEllEEyS9_lNS7_10__identityEEEvT0_PT3_T1_NS0_13GridEvenShareISR_EET2_T4_,@function
        .size           _ZN3cub18CUB_300001_SM_10006detail6reduce18DeviceReduceKernelINS2_10policy_hubIlyN4cuda3std3__44plusIlEEE10Policy1000EN6thrust24THRUST_300001_SM_1000_NS18transform_iteratorINSD_6detail14equal_to_valueIiEENSF_15normal_iteratorINSD_10device_ptrIiEEEEllEEyS9_lNS7_10__identityEEEvT0_PT3_T1_NS0_13GridEvenShareISR_EET2_T4_,(.L_x_683 - _ZN3cub18CUB_300001_SM_10006detail6reduce18DeviceReduceKernelINS2_10policy_hubIlyN4cuda3std3__44plusIlEEE10Policy1000EN6thrust24THRUST_300001_SM_1000_NS18transform_iteratorINSD_6detail14equal_to_valueIiEENSF_15normal_iteratorINSD_10device_ptrIiEEEEllEEyS9_lNS7_10__identityEEEvT0_PT3_T1_NS0_13GridEvenShareISR_EET2_T4_)
        .other          _ZN3cub18CUB_300001_SM_10006detail6reduce18DeviceReduceKernelINS2_10policy_hubIlyN4cuda3std3__44plusIlEEE10Policy1000EN6thrust24THRUST_300001_SM_1000_NS18transform_iteratorINSD_6detail14equal_to_valueIiEENSF_15normal_iteratorINSD_10device_ptrIiEEEEllEEyS9_lNS7_10__identityEEEvT0_PT3_T1_NS0_13GridEvenShareISR_EET2_T4_,@"STO_CUDA_ENTRY STV_DEFAULT"
_ZN3cub18CUB_300001_SM_10006detail6reduce18DeviceReduceKernelINS2_10policy_hubIlyN4cuda3std3__44plusIlEEE10Policy1000EN6thrust24THRUST_300001_SM_1000_NS18transform_iteratorINSD_6detail14equal_to_valueIiEENSF_15normal_iteratorINSD_10device_ptrIiEEEEllEEyS9_lNS7_10__identityEEEvT0_PT3_T1_NS0_13GridEvenShareISR_EET2_T4_:
.text._ZN3cub18CUB_300001_SM_10006detail6reduce18DeviceReduceKernelINS2_10policy_hubIlyN4cuda3std3__44plusIlEEE10Policy1000EN6thrust24THRUST_300001_SM_1000_NS18transform_iteratorINSD_6detail14equal_to_valueIiEENSF_15normal_iteratorINSD_10device_ptrIiEEEEllEEyS9_lNS7_10__identityEEEvT0_PT3_T1_NS0_13GridEvenShareISR_EET2_T4_:
[----:B------:R-:W-:Y:S08]  /*0000*/  LDC R1, c[0x0][0x37c] ;  /* 0x0000df00ff017b82 */ /* 0x000ff00000000800 */
[----:B------:R-:W0:Y:S01]  /*0010*/  S2UR UR17, SR_CTAID.X ;  /* 0x00000000001179c3 */ /* 0x000e220000002500 */
[----:B------:R-:W1:Y:S01]  /*0020*/  LDCU.64 UR4, c[0x0][0x3c0] ;  /* 0x00007800ff0477ac */ /* 0x000e620008000a00 */
[----:B------:R-:W-:Y:S01]  /*0030*/  BSSY.RECONVERGENT B0, `(.L_x_151) ;  /* 0x0000327000007945 */ /* 0x000fe20003800200 */
[----:B------:R-:W2:Y:S01]  /*0040*/  LDCU UR11, c[0x0][0x3c8] ;  /* 0x00007900ff0b77ac */ /* 0x000ea20008000800 */
[----:B------:R-:W3:Y:S01]  /*0050*/  LDCU.64 UR18, c[0x0][0x358] ;  /* 0x00006b00ff1277ac */ /* 0x000ee20008000a00 */
[----:B-1----:R-:W-:-:S02]  /*0060*/  IMAD.U32 R8, RZ, RZ, UR4 ;  /* 0x00000004ff087e24 */ /* 0x002fc4000f8e00ff */
[----:B------:R-:W-:Y:S01]  /*0070*/  IMAD.U32 R9, RZ, RZ, UR5 ;  /* 0x00000005ff097e24 */ /* 0x000fe2000f8e00ff */
[----:B--2---:R-:W-:Y:S02]  /*0080*/  UIMAD UR5, UR11, 0xe00, URZ ;  /* 0x00000e000b0578a4 */ /* 0x004fe4000f8e02ff */
[----:B0-----:R-:W-:Y:S02]  /*0090*/  UIMAD UR9, UR17, 0xe00, URZ ;  /* 0x00000e00110978a4 */ /* 0x001fe4000f8e02ff */
[----:B------:R-:W-:-:S04]  /*00a0*/  USHF.R.S32.HI UR4, URZ, 0x1f, UR5 ;  /* 0x0000001fff047899 */ /* 0x000fc80008011405 */
[----:B------:R-:W-:-:S04]  /*00b0*/  IADD3 R13, P1, PT, R8, -UR9, RZ ;  /* 0x80000009080d7c10 */ /* 0x000fc8000ff3e0ff */
[----:B------:R-:W-:Y:S02]  /*00c0*/  ISETP.GT.U32.AND P0, PT, R13, 0xdff, PT ;  /* 0x00000dff0d00780c */ /* 0x000fe40003f04070 */
[----:B------:R-:W-:-:S04]  /*00d0*/  IADD3.X R14, PT, PT, R9, -0x1, RZ, P1, !PT ;  /* 0xffffffff090e7810 */ /* 0x000fc80000ffe4ff */
[----:B------:R-:W-:-:S13]  /*00e0*/  ISETP.GT.U32.AND.EX P0, PT, R14, RZ, PT, P0 ;  /* 0x000000ff0e00720c */ /* 0x000fda0003f04100 */
[----:B---3--:R-:W-:Y:S05]  /*00f0*/  @P0 BRA `(.L_x_152) ;  /* 0x0000001800740947 */ /* 0x008fea0003800000 */
[----:B------:R-:W0:Y:S01]  /*0100*/  S2R R7, SR_TID.X ;  /* 0x0000000000077919 */ /* 0x000e220000002100 */
[----:B------:R-:W-:Y:S01]  /*0110*/  VIADD R2, R8, -UR9 ;  /* 0x8000000908027c36 */ /* 0x000fe20008000000 */
[----:B------:R-:W1:Y:S01]  /*0120*/  LDCU UR6, c[0x0][0x388] ;  /* 0x00007100ff0677ac */ /* 0x000e620008000800 */
[----:B------:R-:W-:Y:S01]  /*0130*/  BSSY.RECONVERGENT B1, `(.L_x_153) ;  /* 0x000000f000017945 */ /* 0x000fe20003800200 */
[----:B------:R-:W-:Y:S02]  /*0140*/  IMAD.MOV.U32 R0, RZ, RZ, RZ ;  /* 0x000000ffff007224 */ /* 0x000fe400078e00ff */
[----:B------:R-:W-:Y:S01]  /*0150*/  IMAD.MOV.U32 R3, RZ, RZ, RZ ;  /* 0x000000ffff037224 */ /* 0x000fe200078e00ff */
[----:B0-----:R-:W-:Y:S01]  /*0160*/  ISETP.GE.AND P0, PT, R7, R2, PT ;  /* 0x000000020700720c */ /* 0x001fe20003f06270 */
[----:B------:R-:W-:-:S12]  /*0170*/  IMAD.MOV.U32 R9, RZ, RZ, R7 ;  /* 0x000000ffff097224 */ /* 0x000fd800078e0007 */
[----:B-1----:R-:W-:Y:S05]  /*0180*/  @P0 BRA `(.L_x_154) ;  /* 0x0000000000240947 */ /* 0x002fea0003800000 */
[----:B------:R-:W0:Y:S01]  /*0190*/  LDC.64 R4, c[0x0][0x380] ;  /* 0x0000e000ff047b82 */ /* 0x000e220000000a00 */
[----:B------:R-:W-:Y:S01]  /*01a0*/  VIADD R3, R7, UR9 ;  /* 0x0000000907037c36 */ /* 0x000fe20008000000 */
[----:B------:R-:W1:Y:S03]  /*01b0*/  LDCU UR4, c[0x0][0x388] ;  /* 0x00007100ff0477ac */ /* 0x000e660008000800 */
[----:B0-----:R-:W-:-:S06]  /*01c0*/  IMAD.WIDE.U32 R4, R3, 0x4, R4 ;  /* 0x0000000403047825 */ /* 0x001fcc00078e0004 */
[----:B------:R-:W1:Y:S01]  /*01d0*/  LDG.E R4, desc[UR18][R4.64] ;  /* 0x0000001204047981 */ /* 0x000e62000c1e1900 */
[----:B------:R-:W-:Y:S02]  /*01e0*/  VIADD R9, R7, 0x200 ;  /* 0x0000020007097836 */ /* 0x000fe40000000000 */
[----:B------:R-:W-:Y:S01]  /*01f0*/  IMAD.MOV.U32 R3, RZ, RZ, RZ ;  /* 0x000000ffff037224 */ /* 0x000fe200078e00ff */
[----:B-1----:R-:W-:-:S04]  /*0200*/  ISETP.NE.AND P0, PT, R4, UR4, PT ;  /* 0x0000000404007c0c */ /* 0x002fc8000bf05270 */
[----:B------:R-:W-:-:S09]  /*0210*/  SEL R0, RZ, 0x1, P0 ;  /* 0x00000001ff007807 */ /* 0x000fd20000000000 */
.L_x_154:
[----:B------:R-:W-:Y:S05]  /*0220*/  BSYNC.RECONVERGENT B1 ;  /* 0x0000000000017941 */ /* 0x000fea0003800200 */
.L_x_153:
[----:B------:R-:W-:Y:S01]  /*0230*/  ISETP.GE.AND P0, PT, R9, R2, PT ;  /* 0x000000020900720c */ /* 0x000fe20003f06270 */
[----:B------:R-:W-:-:S12]  /*0240*/  BSSY.RECONVERGENT B1, `(.L_x_155) ;  /* 0x00000b6000017945 */ /* 0x000fd80003800200 */
[----:B------:R-:W-:Y:S05]  /*0250*/  @P0 BRA `(.L_x_156) ;  /* 0x0000000800d00947 */ /* 0x000fea0003800000 */
[----:B------:R-:W-:Y:S01]  /*0260*/  LOP3.LUT R5, RZ, R9, RZ, 0x33, !PT ;  /* 0x00000009ff057212 */ /* 0x000fe200078e33ff */
[----:B------:R-:W-:Y:S03]  /*0270*/  BSSY.RECONVERGENT B2, `(.L_x_157) ;  /* 0x0000056000027945 */ /* 0x000fe60003800200 */
[----:B------:R-:W-:-:S04]  /*0280*/  IADD3 R5, PT, PT, R8, -UR9, R5 ;  /* 0x8000000908057c10 */ /* 0x000fc8000fffe005 */
        /* <DEDUP_REMOVED lines=8> */
[----:B------:R-:W-:Y:S02]  /*0310*/  IMAD.U32 R11, RZ, RZ, UR17 ;  /* 0x00000011ff0b7e24 */ /* 0x000fe4000f8e00ff */
[----:B------:R-:W-:Y:S02]  /*0320*/  IMAD.MOV R8, RZ, RZ, -R8 ;  /* 0x000000ffff087224 */ /* 0x000fe400078e0a08 */
[----:B------:R-:W-:-:S03]  /*0330*/  IMAD.WIDE.U32 R4, R11, 0x3800, R4 ;  /* 0x000038000b047825 */ /* 0x000fc600078e0004 */
[----:B0-----:R-:W-:-:S04]  /*0340*/  IADD3 R4, P1, PT, R4, UR4, RZ ;  /* 0x0000000404047c10 */ /* 0x001fc8000ff3e0ff */
[----:B------:R-:W-:-:S04]  /*0350*/  IADD3 R4, P2, PT, R4, 0x4000, RZ ;  /* 0x0000400004047810 */ /* 0x000fc80007f5e0ff */
[----:B------:R-:W-:-:S09]  /*0360*/  IADD3.X R5, PT, PT, RZ, UR5, R5, P2, P1 ;  /* 0x00000005ff057c10 */ /* 0x000fd200097e2405 */
.L_x_159:
        /* <DEDUP_REMOVED lines=18> */
[----:B--2---:R-:W-:Y:S02]  /*0490*/  ISETP.NE.AND P1, PT, R26, UR6, PT ;  /* 0x000000061a007c0c */ /* 0x004fe4000bf25270 */
[----:B---3--:R-:W-:Y:S02]  /*04a0*/  ISETP.NE.AND P2, PT, R22, UR6, PT ;  /* 0x0000000616007c0c */ /* 0x008fe4000bf45270 */
[----:B------:R-:W-:Y:S02]  /*04b0*/  SEL R22, RZ, 0x1, P1 ;  /* 0x00000001ff167807 */ /* 0x000fe40000800000 */
[----:B------:R-:W-:Y:S02]  /*04c0*/  SEL R27, RZ, 0x1, P2 ;  /* 0x00000001ff1b7807 */ /* 0x000fe40001000000 */
[----:B----4-:R-:W-:Y:S02]  /*04d0*/  ISETP.NE.AND P3, PT, R24, UR6, PT ;  /* 0x0000000618007c0c */ /* 0x010fe4000bf65270 */
[----:B-----5:R-:W-:-:S02]  /*04e0*/  ISETP.NE.AND P1, PT, R25, UR6, PT ;  /* 0x0000000619007c0c */ /* 0x020fc4000bf25270 */
[----:B------:R-:W-:Y:S02]  /*04f0*/  IADD3 R22, P5, P6, R27, R0, R22 ;  /* 0x000000001b167210 */ /* 0x000fe40007ebe016 */
[----:B------:R-:W-:Y:S02]  /*0500*/  SEL R25, RZ, 0x1, P3 ;  /* 0x00000001ff197807 */ /* 0x000fe40001800000 */
[----:B------:R-:W-:Y:S02]  /*0510*/  SEL R0, RZ, 0x1, P1 ;  /* 0x00000001ff007807 */ /* 0x000fe40000800000 */
[----:B------:R-:W-:Y:S02]  /*0520*/  ISETP.NE.AND P3, PT, R20, UR6, PT ;  /* 0x0000000614007c0c */ /* 0x000fe4000bf65270 */
[----:B------:R-:W-:Y:S02]  /*0530*/  ISETP.NE.AND P4, PT, R21, UR6, PT ;  /* 0x0000000615007c0c */ /* 0x000fe4000bf85270 */
[----:B------:R-:W-:-:S02]  /*0540*/  IADD3 R20, P2, P1, R0, R22, R25 ;  /* 0x0000001600147210 */ /* 0x000fc4000795e019 */
[----:B------:R-:W-:Y:S02]  /*0550*/  SEL R21, RZ, 0x1, P3 ;  /* 0x00000001ff157807 */ /* 0x000fe40001800000 */
[----:B------:R-:W-:Y:S02]  /*0560*/  SEL R0, RZ, 0x1, P4 ;  /* 0x00000001ff007807 */ /* 0x000fe40002000000 */
[----:B------:R-:W-:Y:S02]  /*0570*/  ISETP.NE.AND P3, PT, R19, UR6, PT ;  /* 0x0000000613007c0c */ /* 0x000fe4000bf65270 */
[----:B------:R-:W-:Y:S02]  /*0580*/  ISETP.NE.AND P4, PT, R18, UR6, PT ;  /* 0x0000000612007c0c */ /* 0x000fe4000bf85270 */
[----:B------:R-:W-:Y:S02]  /*0590*/  IADD3.X R19, PT, PT, RZ, R3, RZ, P5, P6 ;  /* 0x00000003ff137210 */ /* 0x000fe40002fec4ff */
        /* <DEDUP_REMOVED lines=26> */
[----:B------:R-:W-:Y:S02]  /*0740*/  ISETP.NE.AND P3, PT, R8, RZ, PT ;  /* 0x000000ff0800720c */ /* 0x000fe40003f65270 */
[----:B------:R-:W-:Y:S02]  /*0750*/  SEL R3, RZ, 0x1, P4 ;  /* 0x00000001ff037807 */ /* 0x000fe40002000000 */
[----:B------:R-:W-:Y:S02]  /*0760*/  IADD3.X R11, PT, PT, RZ, R11, RZ, P2, P1 ;  /* 0x0000000bff0b7210 */ /* 0x000fe400017e24ff */
[----:B------:R-:W-:Y:S02]  /*0770*/  IADD3 R0, P1, P2, R0, R10, R3 ;  /* 0x0000000a00007210 */ /* 0x000fe40007a3e003 */
[----:B------:R-:W-:-:S02]  /*0780*/  IADD3 R4, P4, PT, R4, 0x8000, RZ ;  /* 0x0000800004047810 */ /* 0x000fc40007f9e0ff */
[----:B------:R-:W-:-:S03]  /*0790*/  IADD3.X R3, PT, PT, RZ, R11, RZ, P5, P6 ;  /* 0x0000000bff037210 */ /* 0x000fc60002fec4ff */
[----:B------:R-:W-:Y:S01]  /*07a0*/  IMAD.X R5, RZ, RZ, R5, P4 ;  /* 0x000000ffff057224 */ /* 0x000fe200020e0605 */
[----:B------:R-:W-:Y:S01]  /*07b0*/  IADD3.X R3, PT, PT, RZ, R3, RZ, P1, P2 ;  /* 0x00000003ff037210 */ /* 0x000fe20000fe44ff */
[----:B------:R-:W-:Y:S06]  /*07c0*/  @P3 BRA `(.L_x_159) ;  /* 0xfffffff800e83947 */ /* 0x000fec000383ffff */
.L_x_158:
[----:B------:R-:W-:Y:S05]  /*07d0*/  BSYNC.RECONVERGENT B2 ;  /* 0x0000000000027941 */ /* 0x000fea0003800200 */
.L_x_157:
[----:B------:R-:W-:Y:S05]  /*07e0*/  @!P0 BRA `(.L_x_156) ;  /* 0x00000004006c8947 */ /* 0x000fea0003800000 */
[----:B------:R-:W-:Y:S01]  /*07f0*/  ISETP.GE.U32.AND P1, PT, R23, 0x8, PT ;  /* 0x000000081700780c */ /* 0x000fe20003f26070 */
[----:B------:R-:W-:Y:S01]  /*0800*/  BSSY.RECONVERGENT B2, `(.L_x_160) ;  /* 0x000002b000027945 */ /* 0x000fe20003800200 */
[----:B------:R-:W-:-:S04]  /*0810*/  LOP3.LUT R16, R6, 0x7, RZ, 0xc0, !PT ;  /* 0x0000000706107812 */ /* 0x000fc800078ec0ff */
[----:B------:R-:W-:-:S07]  /*0820*/  ISETP.NE.AND P0, PT, R16, RZ, PT ;  /* 0x000000ff1000720c */ /* 0x000fce0003f05270 */
[----:B------:R-:W-:Y:S06]  /*0830*/  @!P1 BRA `(.L_x_161) ;  /* 0x00000000009c9947 */ /* 0x000fec0003800000 */
[----:B------:R-:W0:Y:S01]  /*0840*/  LDCU.64 UR4, c[0x0][0x380] ;  /* 0x00007000ff0477ac */ /* 0x000e220008000a00 */
[----:B------:R-:W-:-:S04]  /*0850*/  IADD3 R5, P1, PT, R9, UR9, RZ ;  /* 0x0000000909057c10 */ /* 0x000fc8000ff3e0ff */
[----:B------:R-:W-:Y:S02]  /*0860*/  LEA.HI.X.SX32 R8, R9, RZ, 0x1, P1 ;  /* 0x000000ff09087211 */ /* 0x000fe400008f0eff */
[C---:B0-----:R-:W-:Y:S01]  /*0870*/  LEA R4, P1, R5.reuse, UR4, 0x2 ;  /* 0x0000000405047c11 */ /* 0x041fe2000f8210ff */
[----:B------:R-:W0:Y:S03]  /*0880*/  LDCU UR4, c[0x0][0x388] ;  /* 0x00007100ff0477ac */ /* 0x000e260008000800 */
[----:B------:R-:W-:-:S05]  /*0890*/  LEA.HI.X R5, R5, UR5, R8, 0x2, P1 ;  /* 0x0000000505057c11 */ /* 0x000fca00088f1408 */
[----:B------:R-:W0:Y:S04]  /*08a0*/  LDG.E R17, desc[UR18][R4.64] ;  /* 0x0000001204117981 */ /* 0x000e28000c1e1900 */
[----:B------:R-:W2:Y:S04]  /*08b0*/  LDG.E R8, desc[UR18][R4.64+0x800] ;  /* 0x0008001204087981 */ /* 0x000ea8000c1e1900 */
[----:B------:R-:W3:Y:S04]  /*08c0*/  LDG.E R10, desc[UR18][R4.64+0x1000] ;  /* 0x00100012040a7981 */ /* 0x000ee8000c1e1900 */
[----:B------:R-:W4:Y:S04]  /*08d0*/  LDG.E R11, desc[UR18][R4.64+0x1800] ;  /* 0x00180012040b7981 */ /* 0x000f28000c1e1900 */
[----:B------:R-:W5:Y:S04]  /*08e0*/  LDG.E R12, desc[UR18][R4.64+0x2000] ;  /* 0x00200012040c7981 */ /* 0x000f68000c1e1900 */
[----:B------:R-:W5:Y:S04]  /*08f0*/  LDG.E R13, desc[UR18][R4.64+0x2800] ;  /* 0x00280012040d7981 */ /* 0x000f68000c1e1900 */
[----:B------:R-:W5:Y:S04]  /*0900*/  LDG.E R14, desc[UR18][R4.64+0x3000] ;  /* 0x00300012040e7981 */ /* 0x000f68000c1e1900 */
[----:B------:R1:W5:Y:S01]  /*0910*/  LDG.E R15, desc[UR18][R4.64+0x3800] ;  /* 0x00380012040f7981 */ /* 0x000362000c1e1900 */
[----:B------:R-:W-:Y:S01]  /*0920*/  VIADD R9, R9, 0x1000 ;  /* 0x0000100009097836 */ /* 0x000fe20000000000 */
[----:B0-----:R-:W-:-:S02]  /*0930*/  ISETP.NE.AND P1, PT, R17, UR4, PT ;  /* 0x0000000411007c0c */ /* 0x001fc4000bf25270 */
[----:B--2---:R-:W-:Y:S02]  /*0940*/  ISETP.NE.AND P2, PT, R8, UR4, PT ;  /* 0x0000000408007c0c */ /* 0x004fe4000bf45270 */
[----:B------:R-:W-:Y:S02]  /*0950*/  SEL R8, RZ, 0x1, P1 ;  /* 0x00000001ff087807 */ /* 0x000fe40000800000 */
[----:B------:R-:W-:Y:S02]  /*0960*/  SEL R17, RZ, 0x1, P2 ;  /* 0x00000001ff117807 */ /* 0x000fe40001000000 */
[----:B---3--:R-:W-:Y:S02]  /*0970*/  ISETP.NE.AND P1, PT, R10, UR4, PT ;  /* 0x000000040a007c0c */ /* 0x008fe4000bf25270 */
[----:B----4-:R-:W-:Y:S02]  /*0980*/  ISETP.NE.AND P2, PT, R11, UR4, PT ;  /* 0x000000040b007c0c */ /* 0x010fe4000bf45270 */
[----:B------:R-:W-:-:S02]  /*0990*/  IADD3 R8, P5, P6, R17, R0, R8 ;  /* 0x0000000011087210 */ /* 0x000fc40007ebe008 */
[----:B------:R-:W-:Y:S02]  /*09a0*/  SEL R11, RZ, 0x1, P1 ;  /* 0x00000001ff0b7807 */ /* 0x000fe40000800000 */
[----:B------:R-:W-:Y:S02]  /*09b0*/  SEL R0, RZ, 0x1, P2 ;  /* 0x00000001ff007807 */ /* 0x000fe40001000000 */
[----:B-----5:R-:W-:Y:S02]  /*09c0*/  ISETP.NE.AND P3, PT, R12, UR4, PT ;  /* 0x000000040c007c0c */ /* 0x020fe4000bf65270 */
[----:B------:R-:W-:Y:S02]  /*09d0*/  ISETP.NE.AND P4, PT, R13, UR4, PT ;  /* 0x000000040d007c0c */ /* 0x000fe4000bf85270 */
[----:B------:R-:W-:Y:S02]  /*09e0*/  IADD3 R0, P1, P2, R0, R8, R11 ;  /* 0x0000000800007210 */ /* 0x000fe40007a3e00b */
[----:B-1----:R-:W-:-:S02]  /*09f0*/  SEL R5, RZ, 0x1, P3 ;  /* 0x00000001ff057807 */ /* 0x002fc40001800000 */
[----:B------:R-:W-:Y:S02]  /*0a00*/  SEL R4, RZ, 0x1, P4 ;  /* 0x00000001ff047807 */ /* 0x000fe40002000000 */
[----:B------:R-:W-:Y:S02]  /*0a10*/  ISETP.NE.AND P4, PT, R14, UR4, PT ;  /* 0x000000040e007c0c */ /* 0x000fe4000bf85270 */
[----:B------:R-:W-:Y:S02]  /*0a20*/  ISETP.NE.AND P3, PT, R15, UR4, PT ;  /* 0x000000040f007c0c */ /* 0x000fe4000bf65270 */
[----:B------:R-:W-:Y:S02]  /*0a30*/  IADD3.X R8, PT, PT, RZ, R3, RZ, P5, P6 ;  /* 0x00000003ff087210 */ /* 0x000fe40002fec4ff */
[----:B------:R-:W-:Y:S02]  /*0a40*/  IADD3 R4, P5, P6, R4, R0, R5 ;  /* 0x0000000004047210 */ /* 0x000fe40007ebe005 */
[----:B------:R-:W-:-:S02]  /*0a50*/  SEL R3, RZ, 0x1, P4 ;  /* 0x00000001ff037807 */ /* 0x000fc40002000000 */
[----:B------:R-:W-:Y:S02]  /*0a60*/  SEL R0, RZ, 0x1, P3 ;  /* 0x00000001ff007807 */ /* 0x000fe40001800000 */
[----:B------:R-:W-:Y:S02]  /*0a70*/  IADD3.X R5, PT, PT, RZ, R8, RZ, P1, P2 ;  /* 0x00000008ff057210 */ /* 0x000fe40000fe44ff */
[----:B------:R-:W-:Y:S02]  /*0a80*/  IADD3 R0, P1, P2, R0, R4, R3 ;  /* 0x0000000400007210 */ /* 0x000fe40007a3e003 */
[----:B------:R-:W-:-:S04]  /*0a90*/  IADD3.X R3, PT, PT, RZ, R5, RZ, P5, P6 ;  /* 0x00000005ff037210 */ /* 0x000fc80002fec4ff */
[----:B------:R-:W-:-:S07]  /*0aa0*/  IADD3.X R3, PT, PT, RZ, R3, RZ, P1, P2 ;  /* 0x00000003ff037210 */ /* 0x000fce0000fe44ff */
.L_x_161:
[----:B------:R-:W-:Y:S05]  /*0ab0*/  BSYNC.RECONVERGENT B2 ;  /* 0x0000000000027941 */ /* 0x000fea0003800200 */
.L_x_160:
        /* <DEDUP_REMOVED lines=15> */
[----:B------:R-:W4:Y:S01]  /*0bb0*/  LDG.E R10, desc[UR18][R4.64+0x1000] ;  /* 0x00100012040a7981 */ /* 0x000f22000c1e1900 */
[----:B------:R-:W-:Y:S01]  /*0bc0*/  VIADD R9, R9, 0x800 ;  /* 0x0000080009097836 */ /* 0x000fe20000000000 */
[----:B0-----:R-:W-:-:S02]  /*0bd0*/  ISETP.NE.AND P1, PT, R12, UR4, PT ;  /* 0x000000040c007c0c */ /* 0x001fc4000bf25270 */
[----:B--2---:R-:W-:Y:S02]  /*0be0*/  ISETP.NE.AND P2, PT, R8, UR4, PT ;  /* 0x0000000408007c0c */ /* 0x004fe4000bf45270 */
[----:B---3--:R-:W-:Y:S02]  /*0bf0*/  ISETP.NE.AND P4, PT, R11, UR4, PT ;  /* 0x000000040b007c0c */ /* 0x008fe4000bf85270 */
[----:B------:R-:W-:Y:S02]  /*0c00*/  SEL R11, RZ, 0x1, P1 ;  /* 0x00000001ff0b7807 */ /* 0x000fe40000800000 */
[----:B----4-:R-:W-:Y:S02]  /*0c10*/  ISETP.NE.AND P3, PT, R10, UR4, PT ;  /* 0x000000040a007c0c */ /* 0x010fe4000bf65270 */
[----:B------:R-:W-:Y:S02]  /*0c20*/  SEL R8, RZ, 0x1, P2 ;  /* 0x00000001ff087807 */ /* 0x000fe40001000000 */
[----:B------:R-:W-:-:S02]  /*0c30*/  SEL R13, RZ, 0x1, P3 ;  /* 0x00000001ff0d7807 */ /* 0x000fc40001800000 */
[----:B------:R-:W-:Y:S02]  /*0c40*/  SEL R10, RZ, 0x1, P4 ;  /* 0x00000001ff0a7807 */ /* 0x000fe40002000000 */
[----:B------:R-:W-:-:S04]  /*0c50*/  IADD3 R0, P1, P2, R8, R0, R11 ;  /* 0x0000000008007210 */ /* 0x000fc80007a3e00b */
[----:B------:R-:W-:Y:S02]  /*0c60*/  IADD3 R0, P3, P4, R10, R0, R13 ;  /* 0x000000000a007210 */ /* 0x000fe40007c7e00d */
[----:B------:R-:W-:-:S04]  /*0c70*/  IADD3.X R3, PT, PT, RZ, R3, RZ, P1, P2 ;  /* 0x00000003ff037210 */ /* 0x000fc80000fe44ff */
[----:B------:R-:W-:-:S07]  /*0c80*/  IADD3.X R3, PT, PT, RZ, R3, RZ, P3, P4 ;  /* 0x00000003ff037210 */ /* 0x000fce0001fe84ff */
.L_x_163:
[----:B------:R-:W-:Y:S05]  /*0c90*/  BSYNC.RECONVERGENT B2 ;  /* 0x0000000000027941 */ /* 0x000fea0003800200 */
.L_x_162:
[----:B------:R-:W-:Y:S05]  /*0ca0*/  @!P0 BRA `(.L_x_156) ;  /* 0x00000000003c8947 */ /* 0x000fea0003800000 */
[----:B------:R-:W0:Y:S01]  /*0cb0*/  LDC.64 R4, c[0x0][0x380] ;  /* 0x0000e000ff047b82 */ /* 0x000e220000000a00 */
[----:B------:R-:W-:Y:S02]  /*0cc0*/  IMAD.U32 R11, RZ, RZ, UR17 ;  /* 0x00000011ff0b7e24 */ /* 0x000fe4000f8e00ff */
[----:B------:R-:W-:Y:S02]  /*0cd0*/  IMAD.MOV R6, RZ, RZ, -R6 ;  /* 0x000000ffff067224 */ /* 0x000fe400078e0a06 */
[----:B0-----:R-:W-:-:S07]  /*0ce0*/  IMAD.WIDE.U32 R4, R11, 0x3800, R4 ;  /* 0x000038000b047825 */ /* 0x001fce00078e0004 */
.L_x_164:
[C---:B------:R-:W-:Y:S01]  /*0cf0*/  IMAD.WIDE R10, R9.reuse, 0x4, R4 ;  /* 0x00000004090a7825 */ /* 0x040fe200078e0204 */
[----:B------:R-:W0:Y:S05]  /*0d00*/  LDCU UR4, c[0x0][0x388] ;  /* 0x00007100ff0477ac */ /* 0x000e2a0008000800 */
[----:B------:R-:W0:Y:S01]  /*0d10*/  LDG.E R10, desc[UR18][R10.64] ;  /* 0x000000120a0a7981 */ /* 0x000e22000c1e1900 */
[----:B------:R-:W-:Y:S02]  /*0d20*/  VIADD R6, R6, 0x1 ;  /* 0x0000000106067836 */ /* 0x000fe40000000000 */
[----:B------:R-:W-:Y:S01]  /*0d30*/  VIADD R9, R9, 0x200 ;  /* 0x0000020009097836 */ /* 0x000fe20000000000 */
[----:B0-----:R-:W-:-:S04]  /*0d40*/  ISETP.NE.AND P0, PT, R10, UR4, PT ;  /* 0x000000040a007c0c */ /* 0x001fc8000bf05270 */
[----:B------:R-:W-:Y:S02]  /*0d50*/  SEL R13, RZ, 0x1, P0 ;  /* 0x00000001ff0d7807 */ /* 0x000fe40000000000 */
[----:B------:R-:W-:Y:S02]  /*0d60*/  ISETP.NE.AND P0, PT, R6, RZ, PT ;  /* 0x000000ff0600720c */ /* 0x000fe40003f05270 */
[----:B------:R-:W-:-:S05]  /*0d70*/  IADD3 R0, P1, PT, R0, R13, RZ ;  /* 0x0000000d00007210 */ /* 0x000fca0007f3e0ff */
[----:B------:R-:W-:-:S06]  /*0d80*/  IMAD.X R3, RZ, RZ, R3, P1 ;  /* 0x000000ffff037224 */ /* 0x000fcc00008e0603 */
[----:B------:R-:W-:Y:S05]  /*0d90*/  @P0 BRA `(.L_x_164) ;  /* 0xfffffffc00d40947 */ /* 0x000fea000383ffff */
.L_x_156:
[----:B------:R-:W-:Y:S05]  /*0da0*/  BSYNC.RECONVERGENT B1 ;  /* 0x0000000000017941 */ /* 0x000fea0003800200 */
.L_x_155:
        /* <DEDUP_REMOVED lines=29> */
[----:B------:R-:W-:-:S02]  /*0f80*/  @!P1 MOV R4, 0x400 ;  /* 0x0000040000049802 */ /* 0x000fc40000000f00 */
[----:B0-----:R-:W-:-:S04]  /*0f90*/  SEL R0, R0, RZ, !P0 ;  /* 0x000000ff00007207 */ /* 0x001fc80004000000 */
[----:B------:R-:W-:Y:S02]  /*0fa0*/  IADD3 R9, P2, PT, R0, R3, RZ ;  /* 0x0000000300097210 */ /* 0x000fe40007f5e0ff */
[----:B------:R-:W-:Y:S02]  /*0fb0*/  @!P1 SHF.R.U32.HI R3, RZ, 0x2, R7 ;  /* 0x00000002ff039819 */ /* 0x000fe40000011607 */
[----:B-1----:R-:W-:Y:S01]  /*0fc0*/  SEL R2, R2, RZ, !P0 ;  /* 0x000000ff02027207 */ /* 0x002fe20004000000 */
[----:B------:R-:W0:Y:S01]  /*0fd0*/  SHFL.DOWN PT, R0, R9, 0x10, 0x1f ;  /* 0x0a001f0009007f89 */ /* 0x000e2200000e0000 */
[----:B------:R-:W-:-:S03]  /*0fe0*/  ISETP.GT.AND P0, PT, R6, 0xf, PT ;  /* 0x0000000f0600780c */ /* 0x000fc60003f04270 */
[----:B------:R-:W-:-:S05]  /*0ff0*/  IMAD.X R11, R2, 0x1, R13, P2 ;  /* 0x00000001020b7824 */ /* 0x000fca00010e060d */
[----:B------:R-:W1:Y:S01]  /*1000*/  SHFL.DOWN PT, R2, R11, 0x10, 0x1f ;  /* 0x0a001f000b027f89 */ /* 0x000e6200000e0000 */
[----:B--2---:R-:W-:Y:S02]  /*1010*/  @!P1 LEA R5, R5, R4, 0x18 ;  /* 0x0000000405059211 */ /* 0x004fe400078ec0ff */
[----:B0-----:R-:W-:-:S04]  /*1020*/  SEL R0, R0, RZ, !P0 ;  /* 0x000000ff00007207 */ /* 0x001fc80004000000 */
[----:B------:R-:W-:Y:S02]  /*1030*/  IADD3 R0, P2, PT, R0, R9, RZ ;  /* 0x0000000900007210 */ /* 0x000fe40007f5e0ff */
[----:B-1----:R-:W-:Y:S02]  /*1040*/  SEL R4, R2, RZ, !P0 ;  /* 0x000000ff02047207 */ /* 0x002fe40004000000 */
[----:B------:R-:W-:Y:S02]  /*1050*/  @!P1 LOP3.LUT R2, R3, 0xf8, RZ, 0xc0, !PT ;  /* 0x000000f803029812 */ /* 0x000fe400078ec0ff */
[----:B------:R-:W-:Y:S01]  /*1060*/  ISETP.NE.AND P0, PT, R7, RZ, PT ;  /* 0x000000ff0700720c */ /* 0x000fe20003f05270 */
[----:B------:R-:W-:Y:S02]  /*1070*/  IMAD.X R3, R4, 0x1, R11, P2 ;  /* 0x0000000104037824 */ /* 0x000fe400010e060b */
[----:B------:R-:W-:Y:S02]  /*1080*/  @!P1 IMAD.IADD R5, R2, 0x1, R5 ;  /* 0x0000000102059824 */ /* 0x000fe400078e0205 */
[----:B------:R-:W-:-:S05]  /*1090*/  @!P1 IMAD.MOV.U32 R2, RZ, RZ, R0 ;  /* 0x000000ffff029224 */ /* 0x000fca00078e0000 */
        /* <DEDUP_REMOVED lines=31> */
.L_x_165:
[----:B------:R-:W-:-:S04]  /*1290*/  LOP3.LUT R4, R7, 0x3e0, RZ, 0xc0, !PT ;  /* 0x000003e007047812 */ /* 0x000fc800078ec0ff */
[----:B------:R-:W-:Y:S01]  /*12a0*/  LOP3.LUT R9, RZ, R4, RZ, 0x33, !PT ;  /* 0x00000004ff097212 */ /* 0x000fe200078e33ff */
[----:B------:R-:W-:Y:S02]  /*12b0*/  VIADD R5, R4, 0x20 ;  /* 0x0000002004057836 */ /* 0x000fe40000000000 */
[----:B------:R-:W0:Y:S03]  /*12c0*/  S2R R4, SR_LANEID ;  /* 0x0000000000047919 */ /* 0x000e260000000000 */
[----:B------:R-:W-:Y:S01]  /*12d0*/  ISETP.GT.AND P0, PT, R5, R2, PT ;  /* 0x000000020500720c */ /* 0x000fe20003f04270 */
        /* <DEDUP_REMOVED lines=46> */
[----:B-1----:R-:W-:-:S03]  /*15c0*/  SEL R3, R3, RZ, !P0 ;  /* 0x000000ff03037207 */ /* 0x002fc60004000000 */
[----:B------:R-:W-:Y:S01]  /*15d0*/  @!P2 IMAD.MOV.U32 R4, RZ, RZ, R0 ;  /* 0x000000ffff04a224 */ /* 0x000fe200078e0000 */
[----:B------:R-:W-:Y:S01]  /*15e0*/  ISETP.NE.AND P0, PT, R7, RZ, PT ;  /* 0x000000ff0700720c */ /* 0x000fe20003f05270 */
[----:B------:R-:W-:-:S04]  /*15f0*/  IMAD.X R3, R3, 0x1, R8, P1 ;  /* 0x0000000103037824 */ /* 0x000fc800008e0608 */
[----:B------:R-:W-:-:S05]  /*1600*/  @!P2 IMAD.MOV.U32 R5, RZ, RZ, R3 ;  /* 0x000000ffff05a224 */ /* 0x000fca00078e0003 */
[----:B------:R1:W-:Y:S01]  /*1610*/  @!P2 STS.64 [R9+0x10], R4 ;  /* 0x000010040900a388 */ /* 0x0003e20000000a00 */
[----:B------:R-:W-:Y:S06]  /*1620*/  BAR.SYNC.DEFER_BLOCKING 0x0 ;  /* 0x0000000000007b1d */ /* 0x000fec0000010000 */
[----:B------:R-:W-:Y:S05]  /*1630*/  @P0 BRA `(.L_x_166) ;  /* 0x0000001c00180947 */ /* 0x000fea0003800000 */
[----:B------:R-:W0:Y:S01]  /*1640*/  S2UR UR5, SR_CgaCtaId ;  /* 0x00000000000579c3 */ /* 0x000e220000008800 */
[----:B------:R-:W-:Y:S01]  /*1650*/  UMOV UR4, 0x400 ;  /* 0x0000040000047882 */ /* 0x000fe20000000000 */
[C---:B------:R-:W-:Y:S02]  /*1660*/  ISETP.GT.AND P1, PT, R2.reuse, 0x20, PT ;  /* 0x000000200200780c */ /* 0x040fe40003f24270 */
[C---:B------:R-:W-:Y:S02]  /*1670*/  ISETP.GT.AND P2, PT, R2.reuse, 0x40, PT ;  /* 0x000000400200780c */ /* 0x040fe40003f44270 */
[----:B------:R-:W-:Y:S01]  /*1680*/  ISETP.GT.AND P6, PT, R2, 0x1a0, PT ;  /* 0x000001a00200780c */ /* 0x000fe20003fc4270 */
[----:B0-----:R-:W-:-:S09]  /*1690*/  ULEA UR4, UR5, UR4, 0x18 ;  /* 0x0000000405047291 */ /* 0x001fd2000f8ec0ff */
[----:B------:R-:W0:Y:S04]  /*16a0*/  LDS.64 R20, [UR4+0x18] ;  /* 0x00001804ff147984 */ /* 0x000e280008000a00 */
[----:B-1----:R-:W1:Y:S04]  /*16b0*/  LDS.128 R4, [UR4+0x20] ;  /* 0x00002004ff047984 */ /* 0x002e680008000c00 */
[----:B------:R-:W2:Y:S04]  /*16c0*/  LDS.128 R16, [UR4+0x30] ;  /* 0x00003004ff107984 */ /* 0x000ea80008000c00 */
[----:B------:R-:W3:Y:S04]  /*16d0*/  LDS.128 R8, [UR4+0x40] ;  /* 0x00004004ff087984 */ /* 0x000ee80008000c00 */
[----:B------:R-:W4:Y:S04]  /*16e0*/  LDS.128 R12, [UR4+0x50] ;  /* 0x00005004ff0c7984 */ /* 0x000f280008000c00 */
[----:B------:R-:W-:Y:S01]  /*16f0*/  LDS.128 R24, [UR4+0x70] ;  /* 0x00007004ff187984 */ /* 0x000fe20008000c00 */
[----:B0-----:R-:W-:-:S02]  /*1700*/  SEL R22, R20, RZ, P1 ;  /* 0x000000ff14167207 */ /* 0x001fc40000800000 */
[----:B------:R-:W-:Y:S02]  /*1710*/  SEL R20, R21, RZ, P1 ;  /* 0x000000ff15147207 */ /* 0x000fe40000800000 */
[----:B-1----:R-:W-:Y:S02]  /*1720*/  SEL R23, R4, RZ, P2 ;  /* 0x000000ff04177207 */ /* 0x002fe40001000000 */
[----:B------:R-:W-:Y:S02]  /*1730*/  SEL R4, R5, RZ, P2 ;  /* 0x000000ff05047207 */ /* 0x000fe40001000000 */
[C---:B------:R-:W-:Y:S02]  /*1740*/  ISETP.GT.AND P1, PT, R2.reuse, 0x60, PT ;  /* 0x000000600200780c */ /* 0x040fe40003f24270 */
[----:B------:R-:W-:Y:S02]  /*1750*/  IADD3 R22, P3, P4, R23, R22, R0 ;  /* 0x0000001617167210 */ /* 0x000fe40007c7e000 */
[----:B------:R-:W-:-:S02]  /*1760*/  ISETP.GT.AND P2, PT, R2, 0x80, PT ;  /* 0x000000800200780c */ /* 0x000fc40003f44270 */
[----:B------:R-:W-:Y:S02]  /*1770*/  SEL R21, R6, RZ, P1 ;  /* 0x000000ff06157207 */ /* 0x000fe40000800000 */
[----:B------:R-:W-:Y:S02]  /*1780*/  SEL R0, R7, RZ, P1 ;  /* 0x000000ff07007207 */ /* 0x000fe40000800000 */
[----:B------:R-:W-:Y:S02]  /*1790*/  IADD3.X R3, PT, PT, R4, R20, R3, P3, P4 ;  /* 0x0000001404037210 */ /* 0x000fe40001fe8403 */
[----:B------:R-:W0:Y:S01]  /*17a0*/  LDS.128 R4, [UR4+0x60] ;  /* 0x00006004ff047984 */ /* 0x000e220008000c00 */
[----:B--2---:R-:W-:Y:S02]  /*17b0*/  SEL R16, R16, RZ, P2 ;  /* 0x000000ff10107207 */ /* 0x004fe40001000000 */
[----:B------:R-:W-:Y:S02]  /*17c0*/  SEL R20, R17, RZ, P2 ;  /* 0x000000ff11147207 */ /* 0x000fe40001000000 */
[----:B------:R-:W-:-:S02]  /*17d0*/  IADD3 R16, P3, P4, R16, R22, R21 ;  /* 0x0000001610107210 */ /* 0x000fc40007c7e015 */
[----:B------:R-:W-:Y:S02]  /*17e0*/  ISETP.GT.AND P2, PT, R2, 0xa0, PT ;  /* 0x000000a00200780c */ /* 0x000fe40003f44270 */
[----:B------:R-:W-:Y:S02]  /*17f0*/  IADD3.X R3, PT, PT, R20, R3, R0, P3, P4 ;  /* 0x0000000314037210 */ /* 0x000fe40001fe8400 */
[----:B------:R-:W1:Y:S01]  /*1800*/  LDS.128 R20, [UR4+0x80] ;  /* 0x00008004ff147984 */ /* 0x000e620008000c00 */
[----:B------:R-:W-:Y:S02]  /*1810*/  ISETP.GT.AND P1, PT, R2, 0xc0, PT ;  /* 0x000000c00200780c */ /* 0x000fe40003f24270 */
[----:B------:R-:W-:Y:S02]  /*1820*/  SEL R17, R18, RZ, P2 ;  /* 0x000000ff12117207 */ /* 0x000fe40001000000 */
[----:B---3--:R-:W-:Y:S02]  /*1830*/  SEL R8, R8, RZ, P1 ;  /* 0x000000ff08087207 */ /* 0x008fe40000800000 */
[----:B------:R-:W-:-:S02]  /*1840*/  SEL R18, R19, RZ, P2 ;  /* 0x000000ff13127207 */ /* 0x000fc40001000000 */
[C---:B------:R-:W-:Y:S02]  /*1850*/  ISETP.GT.AND P2, PT, R2.reuse, 0xe0, PT ;  /* 0x000000e00200780c */ /* 0x040fe40003f44270 */
[----:B------:R-:W-:Y:S02]  /*1860*/  ISETP.GT.AND P3, PT, R2, 0x100, PT ;  /* 0x000001000200780c */ /* 0x000fe40003f64270 */
[----:B------:R-:W-:Y:S02]  /*1870*/  IADD3 R0, P4, P5, R8, R16, R17 ;  /* 0x0000001008007210 */ /* 0x000fe40007d9e011 */
[----:B------:R-:W-:Y:S02]  /*1880*/  SEL R16, R9, RZ, P1 ;  /* 0x000000ff09107207 */ /* 0x000fe40000800000 */
[----:B------:R-:W-:Y:S02]  /*1890*/  SEL R8, R10, RZ, P2 ;  /* 0x000000ff0a087207 */ /* 0x000fe40001000000 */
[----:B----4-:R-:W-:-:S02]  /*18a0*/  SEL R9, R12, RZ, P3 ;  /* 0x000000ff0c097207 */ /* 0x010fc40001800000 */
[----:B------:R-:W-:Y:S02]  /*18b0*/  ISETP.GT.AND P1, PT, R2, 0x120, PT ;  /* 0x000001200200780c */ /* 0x000fe40003f24270 */
[----:B------:R-:W-:Y:S02]  /*18c0*/  SEL R11, R11, RZ, P2 ;  /* 0x000000ff0b0b7207 */ /* 0x000fe40001000000 */
[----:B------:R-:W-:Y:S02]  /*18d0*/  IADD3.X R3, PT, PT, R16, R3, R18, P4, P5 ;  /* 0x0000000310037210 */ /* 0x000fe400027ea412 */
[----:B------:R-:W-:Y:S02]  /*18e0*/  SEL R10, R13, RZ, P3 ;  /* 0x000000ff0d0a7207 */ /* 0x000fe40001800000 */
[----:B------:R-:W-:Y:S02]  /*18f0*/  IADD3 R8, P3, P4, R9, R0, R8 ;  /* 0x0000000009087210 */ /* 0x000fe40007c7e008 */
[----:B------:R-:W-:-:S02]  /*1900*/  ISETP.GT.AND P2, PT, R2, 0x140, PT ;  /* 0x000001400200780c */ /* 0x000fc40003f44270 */
[----:B------:R-:W-:Y:S02]  /*1910*/  SEL R9, R14, RZ, P1 ;  /* 0x000000ff0e097207 */ /* 0x000fe40000800000 */
[----:B------:R-:W-:Y:S02]  /*1920*/  SEL R14, R15, RZ, P1 ;  /* 0x000000ff0f0e7207 */ /* 0x000fe40000800000 */
[----:B------:R-:W-:Y:S02]  /*1930*/  ISETP.GT.AND P1, PT, R2, 0x160, PT ;  /* 0x000001600200780c */ /* 0x000fe40003f24270 */
[----:B0-----:R-:W-:Y:S02]  /*1940*/  SEL R0, R4, RZ, P2 ;  /* 0x000000ff04007207 */ /* 0x001fe40001000000 */
[----:B------:R-:W-:Y:S02]  /*1950*/  ISETP.GT.AND P5, PT, R2, 0x180, PT ;  /* 0x000001800200780c */ /* 0x000fe40003fa4270 */
[----:B------:R-:W-:-:S02]  /*1960*/  IADD3.X R10, PT, PT, R10, R3, R11, P3, P4 ;  /* 0x000000030a0a7210 */ /* 0x000fc40001fe840b */
[----:B------:R-:W-:Y:S02]  /*1970*/  SEL R3, R6, RZ, P1 ;  /* 0x000000ff06037207 */ /* 0x000fe40000800000 */
[----:B------:R-:W-:Y:S02]  /*1980*/  SEL R7, R7, RZ, P1 ;  /* 0x000000ff07077207 */ /* 0x000fe40000800000 */
[----:B------:R-:W-:Y:S02]  /*1990*/  SEL R5, R5, RZ, P2 ;  /* 0x000000ff05057207 */ /* 0x000fe40001000000 */
[----:B------:R-:W-:Y:S02]  /*19a0*/  IADD3 R0, P1, P3, R0, R8, R9 ;  /* 0x0000000800007210 */ /* 0x000fe40007b3e009 */
[----:B------:R-:W-:Y:S02]  /*19b0*/  SEL R4, R24, RZ, P5 ;  /* 0x000000ff18047207 */ /* 0x000fe40002800000 */
[----:B------:R-:W-:-:S02]  /*19c0*/  ISETP.GT.AND P2, PT, R2, 0x1c0, PT ;  /* 0x000001c00200780c */ /* 0x000fc40003f44270 */
[----:B------:R-:W-:Y:S02]  /*19d0*/  IADD3.X R5, PT, PT, R5, R10, R14, P1, P3 ;  /* 0x0000000a05057210 */ /* 0x000fe40000fe640e */
[----:B------:R-:W-:Y:S02]  /*19e0*/  IADD3 R4, P3, P4, R4, R0, R3 ;  /* 0x0000000004047210 */ /* 0x000fe40007c7e003 */
[----:B------:R-:W-:Y:S02]  /*19f0*/  SEL R0, R26, RZ, P6 ;  /* 0x000000ff1a007207 */ /* 0x000fe40003000000 */
[----:B-1----:R-:W-:Y:S02]  /*1a00*/  SEL R3, R20, RZ, P2 ;  /* 0x000000ff14037207 */ /* 0x002fe40001000000 */
[----:B------:R-:W-:Y:S02]  /*1a10*/  ISETP.GT.AND P1, PT, R2, 0x1e0, PT ;  /* 0x000001e00200780c */ /* 0x000fe40003f24270 */
[----:B------:R-:W-:-:S02]  /*1a20*/  SEL R24, R25, RZ, P5 ;  /* 0x000000ff19187207 */ /* 0x000fc40002800000 */
[----:B------:R-:W-:Y:S02]  /*1a30*/  SEL R27, R27, RZ, P6 ;  /* 0x000000ff1b1b7207 */ /* 0x000fe40003000000 */
[----:B------:R-:W-:Y:S02]  /*1a40*/  IADD3 R3, P5, P6, R3, R4, R0 ;  /* 0x0000000403037210 */ /* 0x000fe40007ebe000 */
[----:B------:R-:W-:Y:S02]  /*1a50*/  SEL R0, R22, RZ, P1 ;  /* 0x000000ff16007207 */ /* 0x000fe40000800000 */
[----:B------:R-:W-:Y:S02]  /*1a60*/  IADD3.X R4, PT, PT, R24, R5, R7, P3, P4 ;  /* 0x0000000518047210 */ /* 0x000fe40001fe8407 */
[----:B------:R-:W-:Y:S02]  /*1a70*/  SEL R2, R21, RZ, P2 ;  /* 0x000000ff15027207 */ /* 0x000fe40001000000 */
[----:B------:R-:W-:-:S02]  /*1a80*/  IADD3 R0, P2, PT, R0, R3, RZ ;  /* 0x0000000300007210 */ /* 0x000fc40007f5e0ff */
[----:B------:R-:W-:Y:S02]  /*1a90*/  SEL R3, R23, RZ, P1 ;  /* 0x000000ff17037207 */ /* 0x000fe40000800000 */
[----:B------:R-:W-:-:S05]  /*1aa0*/  IADD3.X R2, PT, PT, R2, R4, R27, P5, P6 ;  /* 0x0000000402027210 */ /* 0x000fca0002fec41b */
[----:B------:R-:W-:Y:S01]  /*1ab0*/  IMAD.X R3, R3, 0x1, R2, P2 ;  /* 0x0000000103037824 */ /* 0x000fe200010e0602 */
[----:B------:R-:W-:Y:S06]  /*1ac0*/  BRA `(.L_x_166) ;  /* 0x0000001400f47947 */ /* 0x000fec0003800000 */
.L_x_152:
[----:B------:R-:W0:Y:S01]  /*1ad0*/  S2R R4, SR_TID.X ;  /* 0x0000000000047919 */ /* 0x000e220000002100 */
[----:B------:R-:W1:Y:S01]  /*1ae0*/  LDC.64 R2, c[0x0][0x380] ;  /* 0x0000e000ff027b82 */ /* 0x000e620000000a00 */
[----:B------:R-:W2:Y:S01]  /*1af0*/  LDCU UR12, c[0x0][0x388] ;  /* 0x00007100ff0c77ac */ /* 0x000ea20008000800 */
[----:B0-----:R-:W-:-:S04]  /*1b00*/  VIADD R5, R4, UR9 ;  /* 0x0000000904057c36 */ /* 0x001fc80008000000 */
        /* <DEDUP_REMOVED lines=8> */
[----:B--2---:R-:W-:-:S04]  /*1b90*/  ISETP.NE.AND P0, PT, R12, UR12, PT ;  /* 0x0000000c0c007c0c */ /* 0x004fc8000bf05270 */
[----:B------:R-:W-:Y:S02]  /*1ba0*/  SEL R12, RZ, 0x1, P0 ;  /* 0x00000001ff0c7807 */ /* 0x000fe40000000000 */
[----:B---3--:R-:W-:Y:S02]  /*1bb0*/  ISETP.NE.AND P0, PT, R6, UR12, PT ;  /* 0x0000000c06007c0c */ /* 0x008fe4000bf05270 */
[----:B----4-:R-:W-:Y:S02]  /*1bc0*/  ISETP.NE.AND P1, PT, R0, UR12, PT ;  /* 0x0000000c00007c0c */ /* 0x010fe4000bf25270 */
[----:B0-----:R-:W-:Y:S02]  /*1bd0*/  SEL R2, RZ, 0x1, P0 ;  /* 0x00000001ff027807 */ /* 0x001fe40000000000 */
[----:B-----5:R-:W-:Y:S02]  /*1be0*/  ISETP.NE.AND P2, PT, R5, UR12, PT ;  /* 0x0000000c05007c0c */ /* 0x020fe4000bf45270 */
[----:B------:R-:W-:-:S02]  /*1bf0*/  ISETP.GE.U32.AND P0, PT, R13, UR5, PT ;  /* 0x000000050d007c0c */ /* 0x000fc4000bf06070 */
[----:B------:R-:W-:Y:S02]  /*1c00*/  SEL R5, RZ, 0x1, P1 ;  /* 0x00000001ff057807 */ /* 0x000fe40000800000 */
[----:B------:R-:W-:Y:S02]  /*1c10*/  SEL R0, RZ, 0x1, P2 ;  /* 0x00000001ff007807 */ /* 0x000fe40001000000 */
[----:B------:R-:W-:Y:S02]  /*1c20*/  ISETP.NE.AND P3, PT, R7, UR12, PT ;  /* 0x0000000c07007c0c */ /* 0x000fe4000bf65270 */
[----:B------:R-:W-:Y:S02]  /*1c30*/  ISETP.GE.U32.AND.EX P0, PT, R14, UR4, PT, P0 ;  /* 0x000000040e007c0c */ /* 0x000fe4000bf06100 */
[----:B------:R-:W-:Y:S02]  /*1c40*/  IADD3 R0, P1, P2, R0, R5, R12 ;  /* 0x0000000500007210 */ /* 0x000fe40007a3e00c */
[----:B------:R-:W-:-:S02]  /*1c50*/  SEL R3, RZ, 0x1, P3 ;  /* 0x00000001ff037807 */ /* 0x000fc40001800000 */
[----:B------:R-:W-:Y:S02]  /*1c60*/  ISETP.NE.AND P5, PT, R10, UR12, PT ;  /* 0x0000000c0a007c0c */ /* 0x000fe4000bfa5270 */
[----:B------:R-:W-:Y:S02]  /*1c70*/  ISETP.NE.AND P6, PT, R11, UR12, PT ;  /* 0x0000000c0b007c0c */ /* 0x000fe4000bfc5270 */
[----:B------:R-:W-:Y:S02]  /*1c80*/  IADD3 R0, P3, P4, R3, R0, R2 ;  /* 0x0000000003007210 */ /* 0x000fe40007c7e002 */
[----:B------:R-:W-:Y:S02]  /*1c90*/  SEL R2, RZ, 0x1, P5 ;  /* 0x00000001ff027807 */ /* 0x000fe40002800000 */
[----:B------:R-:W-:Y:S02]  /*1ca0*/  SEL R3, RZ, 0x1, P6 ;  /* 0x00000001ff037807 */ /* 0x000fe40003000000 */
[----:B------:R-:W-:-:S02]  /*1cb0*/  IADD3.X R5, PT, PT, RZ, RZ, RZ, P1, P2 ;  /* 0x000000ffff057210 */ /* 0x000fc40000fe44ff */
[----:B------:R-:W-:Y:S02]  /*1cc0*/  IADD3 R0, P1, P2, R3, R0, R2 ;  /* 0x0000000003007210 */ /* 0x000fe40007a3e002 */
[----:B------:R-:W-:-:S04]  /*1cd0*/  IADD3.X R5, PT, PT, RZ, R5, RZ, P3, P4 ;  /* 0x00000005ff057210 */ /* 0x000fc80001fe84ff */
[----:B------:R-:W-:Y:S01]  /*1ce0*/  IADD3.X R5, PT, PT, RZ, R5, RZ, P1, P2 ;  /* 0x00000005ff057210 */ /* 0x000fe20000fe44ff */
[----:B------:R-:W-:Y:S06]  /*1cf0*/  @!P0 BRA `(.L_x_167) ;  /* 0x00000010003c8947 */ /* 0x000fec0003800000 */
[----:B------:R-:W-:Y:S01]  /*1d00*/  UIADD3 UR7, UP0, UPT, UR5, UR9, URZ ;  /* 0x0000000905077290 */ /* 0x000fe2000ff1e0ff */
[----:B------:R-:W-:Y:S01]  /*1d10*/  IADD3 R18, P2, PT, R8, -0xe00, RZ ;  /* 0xfffff20008127810 */ /* 0x000fe20007f5e0ff */
[----:B------:R-:W0:Y:S01]  /*1d20*/  LDCU.64 UR14, c[0x0][0x380] ;  /* 0x00007000ff0e77ac */ /* 0x000e220008000a00 */
[----:B------:R-:W-:Y:S02]  /*1d30*/  LOP3.LUT R3, RZ, R4, RZ, 0x33, !PT ;  /* 0x00000004ff037212 */ /* 0x000fe400078e33ff */
[----:B------:R-:W-:Y:S01]  /*1d40*/  IADD3.X R7, PT, PT, R9, -0x1, RZ, P2, !PT ;  /* 0xffffffff09077810 */ /* 0x000fe200017fe4ff */
[----:B------:R-:W-:Y:S01]  /*1d50*/  UIADD3.X UR8, UPT, UPT, URZ, UR4, URZ, UP0, !UPT ;  /* 0x00000004ff087290 */ /* 0x000fe200087fe4ff */
[----:B------:R-:W-:Y:S01]  /*1d60*/  ISETP.LT.U32.AND P0, PT, R18, UR7, PT ;  /* 0x0000000712007c0c */ /* 0x000fe2000bf01070 */
[----:B------:R-:W-:Y:S01]  /*1d70*/  UMOV UR6, UR5 ;  /* 0x0000000500067c82 */ /* 0x000fe20008000000 */
[----:B------:R-:W-:Y:S01]  /*1d80*/  IADD3 R10, P1, PT, R4, UR7, RZ ;  /* 0x00000007040a7c10 */ /* 0x000fe2000ff3e0ff */
[----:B------:R-:W-:Y:S01]  /*1d90*/  UMOV UR4, URZ ;  /* 0x000000ff00047c82 */ /* 0x000fe20008000000 */
[----:B------:R-:W-:Y:S01]  /*1da0*/  IADD3 R3, PT, PT, R8, -UR5, R3 ;  /* 0x8000000508037c10 */ /* 0x000fe2000fffe003 */
[----:B------:R-:W-:Y:S01]  /*1db0*/  IMAD.U32 R6, RZ, RZ, UR8 ;  /* 0x00000008ff067e24 */ /* 0x000fe2000f8e00ff */
[----:B------:R-:W-:Y:S01]  /*1dc0*/  UMOV UR10, UR8 ;  /* 0x00000008000a7c82 */ /* 0x000fe20008000000 */
[----:B------:R-:W-:-:S03]  /*1dd0*/  IMAD.X R11, RZ, RZ, UR8, P1 ;  /* 0x00000008ff0b7e24 */ /* 0x000fc600088e06ff */
[----:B------:R-:W-:Y:S01]  /*1de0*/  ISETP.GT.U32.AND.EX P0, PT, R6, R7, PT, P0 ;  /* 0x000000070600720c */ /* 0x000fe20003f04100 */
[----:B------:R-:W-:Y:S01]  /*1df0*/  VIADD R6, R3, -UR9 ;  /* 0x8000000903067c36 */ /* 0x000fe20008000000 */
[----:B------:R-:W-:Y:S01]  /*1e00*/  UMOV UR9, UR7 ;  /* 0x0000000700097c82 */ /* 0x000fe20008000000 */
[----:B0-----:R-:W-:-:S04]  /*1e10*/  LEA R2, P2, R10, UR14, 0x2 ;  /* 0x0000000e0a027c11 */ /* 0x001fc8000f8410ff */
[----:B------:R-:W-:Y:S02]  /*1e20*/  IADD3 R2, P1, PT, R2, 0x4000, RZ ;  /* 0x0000400002027810 */ /* 0x000fe40007f3e0ff */
[----:B------:R-:W-:-:S05]  /*1e30*/  LEA.HI.X R10, R10, UR15, R11, 0x2, P2 ;  /* 0x0000000f0a0a7c11 */ /* 0x000fca00090f140b */
[----:B------:R-:W-:Y:S01]  /*1e40*/  IMAD.X R3, RZ, RZ, R10, P1 ;  /* 0x000000ffff037224 */ /* 0x000fe200008e060a */
[----:B------:R-:W-:Y:S06]  /*1e50*/  @P0 BRA `(.L_x_168) ;  /* 0x0000000000f00947 */ /* 0x000fec0003800000 */
[----:B------:R-:W0:Y:S01]  /*1e60*/  LDC.64 R8, c[0x0][0x3c0] ;  /* 0x0000f000ff087b82 */ /* 0x000e220000000a00 */
[----:B------:R-:W1:Y:S01]  /*1e70*/  LDCU UR11, c[0x0][0x3c8] ;  /* 0x00007900ff0b77ac */ /* 0x000e620008000800 */
[----:B------:R-:W2:Y:S01]  /*1e80*/  LDCU UR12, c[0x0][0x388] ;  /* 0x00007100ff0c77ac */ /* 0x000ea20008000800 */
[----:B------:R-:W3:Y:S01]  /*1e90*/  LDCU.64 UR14, c[0x0][0x380] ;  /* 0x00007000ff0e77ac */ /* 0x000ee20008000a00 */
[----:B------:R-:W-:Y:S01]  /*1ea0*/  NOP ;  /* 0x0000000000007918 */ /* 0x000fe20000000000 */
.L_x_169:
[----:B------:R-:W-:-:S05]  /*1eb0*/  IADD3 R11, P0, PT, R4, UR7, RZ ;  /* 0x00000007040b7c10 */ /* 0x000fca000ff1e0ff */
[----:B------:R-:W-:Y:S01]  /*1ec0*/  IMAD.X R12, RZ, RZ, UR8, P0 ;  /* 0x00000008ff0c7e24 */ /* 0x000fe200080e06ff */
[----:B---3--:R-:W-:-:S04]  /*1ed0*/  LEA R10, P0, R11, UR14, 0x2 ;  /* 0x0000000e0b0a7c11 */ /* 0x008fc8000f8010ff */
        /* <DEDUP_REMOVED lines=8> */
[----:B-1----:R-:W-:-:S04]  /*1f60*/  UIMAD UR13, UR11, 0xe00, URZ ;  /* 0x00000e000b0d78a4 */ /* 0x002fc8000f8e02ff */
[----:B------:R-:W-:Y:S02]  /*1f70*/  USHF.R.S32.HI UR16, URZ, 0x1f, UR13 ;  /* 0x0000001fff107899 */ /* 0x000fe4000801140d */
[----:B------:R-:W-:Y:S01]  /*1f80*/  UIADD3 UR5, UP0, UPT, UR13, UR9, URZ ;  /* 0x000000090d057290 */ /* 0x000fe2000ff1e0ff */
[----:B0-----:R-:W-:-:S03]  /*1f90*/  IADD3 R10, P3, PT, R8, -UR7, RZ ;  /* 0x80000007080a7c10 */ /* 0x001fc6000ff7e0ff */
[----:B------:R-:W-:Y:S01]  /*1fa0*/  UIADD3.X UR6, UPT, UPT, UR16, UR10, URZ, UP0, !UPT ;  /* 0x0000000a10067290 */ /* 0x000fe200087fe4ff */
[----:B--2---:R-:W-:Y:S02]  /*1fb0*/  ISETP.NE.AND P0, PT, R19, UR12, PT ;  /* 0x0000000c13007c0c */ /* 0x004fe4000bf05270 */
[----:B---3--:R-:W-:Y:S02]  /*1fc0*/  ISETP.NE.AND P1, PT, R12, UR12, PT ;  /* 0x0000000c0c007c0c */ /* 0x008fe4000bf25270 */
[----:B------:R-:W-:Y:S02]  /*1fd0*/  SEL R12, RZ, 0x1, P0 ;  /* 0x00000001ff0c7807 */ /* 0x000fe40000000000 */
[----:B------:R-:W-:Y:S02]  /*1fe0*/  SEL R19, RZ, 0x1, P1 ;  /* 0x00000001ff137807 */ /* 0x000fe40000800000 */
[----:B----4-:R-:W-:Y:S02]  /*1ff0*/  ISETP.NE.AND P0, PT, R13, UR12, PT ;  /* 0x0000000c0d007c0c */ /* 0x010fe4000bf05270 */
[----:B-----5:R-:W-:-:S02]  /*2000*/  ISETP.NE.AND P5, PT, R14, UR12, PT ;  /* 0x0000000c0e007c0c */ /* 0x020fc4000bfa5270 */
[----:B------:R-:W-:Y:S02]  /*2010*/  IADD3 R0, P2, P1, R19, R0, R12 ;  /* 0x0000000013007210 */ /* 0x000fe4000795e00c */
[----:B------:R-:W-:Y:S02]  /*2020*/  ISETP.NE.AND P4, PT, R15, UR12, PT ;  /* 0x0000000c0f007c0c */ /* 0x000fe4000bf85270 */
[----:B------:R-:W-:Y:S02]  /*2030*/  SEL R12, RZ, 0x1, P0 ;  /* 0x00000001ff0c7807 */ /* 0x000fe40000000000 */
[----:B------:R-:W-:Y:S02]  /*2040*/  SEL R11, RZ, 0x1, P5 ;  /* 0x00000001ff0b7807 */ /* 0x000fe40002800000 */
[----:B------:R-:W-:Y:S02]  /*2050*/  ISETP.NE.AND P6, PT, R16, UR12, PT ;  /* 0x0000000c10007c0c */ /* 0x000fe4000bfc5270 */
[----:B------:R-:W-:-:S02]  /*2060*/  ISETP.GE.U32.AND P0, PT, R10, UR13, PT ;  /* 0x0000000d0a007c0c */ /* 0x000fc4000bf06070 */
[----:B------:R-:W-:Y:S02]  /*2070*/  SEL R10, RZ, 0x1, P4 ;  /* 0x00000001ff0a7807 */ /* 0x000fe40002000000 */
[----:B------:R-:W-:Y:S02]  /*2080*/  IADD3 R0, P4, P5, R11, R0, R12 ;  /* 0x000000000b007210 */ /* 0x000fe40007d9e00c */
[----:B------:R-:W-:Y:S02]  /*2090*/  SEL R11, RZ, 0x1, P6 ;  /* 0x00000001ff0b7807 */ /* 0x000fe40003000000 */
[----:B------:R-:W-:Y:S02]  /*20a0*/  IADD3.X R5, PT, PT, RZ, R5, RZ, P2, P1 ;  /* 0x00000005ff057210 */ /* 0x000fe400017e24ff */
[----:B------:R-:W-:Y:S02]  /*20b0*/  IADD3 R0, P1, P2, R11, R0, R10 ;  /* 0x000000000b007210 */ /* 0x000fe40007a3e00a */
[----:B------:R-:W-:-:S02]  /*20c0*/  IADD3.X R10, PT, PT, R9, ~UR8, RZ, P3, !PT ;  /* 0x80000008090a7c10 */ /* 0x000fc40009ffe4ff */
[----:B------:R-:W-:Y:S02]  /*20d0*/  ISETP.NE.AND P6, PT, R17, UR12, PT ;  /* 0x0000000c11007c0c */ /* 0x000fe4000bfc5270 */
[----:B------:R-:W-:Y:S02]  /*20e0*/  ISETP.GE.U32.AND.EX P0, PT, R10, UR16, PT, P0 ;  /* 0x000000100a007c0c */ /* 0x000fe4000bf06100 */
[----:B------:R-:W-:Y:S02]  /*20f0*/  SEL R11, RZ, 0x1, P6 ;  /* 0x00000001ff0b7807 */ /* 0x000fe40003000000 */
[----:B------:R-:W-:Y:S02]  /*2100*/  IADD3.X R5, PT, PT, RZ, R5, RZ, P4, P5 ;  /* 0x00000005ff057210 */ /* 0x000fe400027ea4ff */
[----:B------:R-:W-:Y:S02]  /*2110*/  IADD3 R0, P3, PT, R0, R11, RZ ;  /* 0x0000000b00007210 */ /* 0x000fe40007f7e0ff */
[----:B------:R-:W-:-:S05]  /*2120*/  IADD3.X R5, PT, PT, RZ, R5, RZ, P1, P2 ;  /* 0x00000005ff057210 */ /* 0x000fca0000fe44ff */
[----:B------:R-:W-:Y:S01]  /*2130*/  IMAD.X R5, RZ, RZ, R5, P3 ;  /* 0x000000ffff057224 */ /* 0x000fe200018e0605 */
[----:B------:R-:W-:Y:S06]  /*2140*/  @!P0 BRA `(.L_x_167) ;  /* 0x0000000c00288947 */ /* 0x000fec0003800000 */
[----:B------:R-:W-:Y:S02]  /*2150*/  UIADD3 UR7, UP0, UPT, UR13, UR7, URZ ;  /* 0x000000070d077290 */ /* 0x000fe4000ff1e0ff */
[----:B------:R-:W-:Y:S01]  /*2160*/  IMAD.U32 R11, RZ, RZ, UR13 ;  /* 0x0000000dff0b7e24 */ /* 0x000fe2000f8e00ff */
[----:B------:R-:W-:Y:S01]  /*2170*/  UIADD3 UR4, UPT, UPT, UR4, 0x1, URZ ;  /* 0x0000000104047890 */ /* 0x000fe2000fffe0ff */
[----:B------:R-:W-:Y:S01]  /*2180*/  VIADD R6, R6, -UR13 ;  /* 0x8000000d06067c36 */ /* 0x000fe20008000000 */
[----:B------:R-:W-:Y:S01]  /*2190*/  UIADD3.X UR8, UPT, UPT, UR16, UR8, URZ, UP0, !UPT ;  /* 0x0000000810087290 */ /* 0x000fe200087fe4ff */
[----:B------:R-:W-:Y:S01]  /*21a0*/  IMAD.WIDE R2, R11, 0x4, R2 ;  /* 0x000000040b027825 */ /* 0x000fe200078e0202 */
[----:B------:R-:W-:Y:S01]  /*21b0*/  ISETP.LT.U32.AND P0, PT, R18, UR7, PT ;  /* 0x0000000712007c0c */ /* 0x000fe2000bf01070 */
[----:B------:R-:W-:Y:S01]  /*21c0*/  UMOV UR9, UR5 ;  /* 0x0000000500097c82 */ /* 0x000fe20008000000 */
[----:B------:R-:W-:Y:S02]  /*21d0*/  UMOV UR10, UR6 ;  /* 0x00000006000a7c82 */ /* 0x000fe40008000000 */
[----:B------:R-:W-:-:S05]  /*21e0*/  IMAD.U32 R10, RZ, RZ, UR8 ;  /* 0x00000008ff0a7e24 */ /* 0x000fca000f8e00ff */
[----:B------:R-:W-:-:S13]  /*21f0*/  ISETP.GT.U32.AND.EX P0, PT, R10, R7, PT, P0 ;  /* 0x000000070a00720c */ /* 0x000fda0003f04100 */
[----:B------:R-:W-:Y:S05]  /*2200*/  @!P0 BRA `(.L_x_169) ;  /* 0xfffffffc00288947 */ /* 0x000fea000383ffff */
[----:B------:R-:W-:-:S05]  /*2210*/  UMOV UR6, UR13 ;  /* 0x0000000d00067c82 */ /* 0x000fca0008000000 */
.L_x_168:
[C---:B------:R-:W-:Y:S01]  /*2220*/  VIADD R7, R8.reuse, -UR7 ;  /* 0x8000000708077c36 */ /* 0x040fe20008000000 */
[----:B------:R-:W-:Y:S01]  /*2230*/  ISETP.LE.U32.AND P1, PT, R8, UR7, PT ;  /* 0x0000000708007c0c */ /* 0x000fe2000bf23070 */
[----:B------:R-:W-:Y:S01]  /*2240*/  IMAD.U32 R10, RZ, RZ, UR8 ;  /* 0x00000008ff0a7e24 */ /* 0x000fe2000f8e00ff */
[----:B------:R-:W-:Y:S02]  /*2250*/  BSSY.RECONVERGENT B1, `(.L_x_167) ;  /* 0x00000b9000017945 */ /* 0x000fe40003800200 */
[----:B------:R-:W-:-:S04]  /*2260*/  ISETP.GE.AND P0, PT, R4, R7, PT ;  /* 0x000000070400720c */ /* 0x000fc80003f06270 */
[----:B------:R-:W-:-:S13]  /*2270*/  ISETP.GE.U32.OR.EX P0, PT, R10, R9, P0, P1 ;  /* 0x000000090a00720c */ /* 0x000fda0000706510 */
[----:B------:R-:W-:Y:S05]  /*2280*/  @P0 BRA `(.L_x_170) ;  /* 0x0000000800d40947 */ /* 0x000fea0003800000 */
[----:B------:R-:W-:Y:S01]  /*2290*/  UIMAD UR5, UR17, 0xe00, URZ ;  /* 0x00000e00110578a4 */ /* 0x000fe2000f8e02ff */
[----:B------:R-:W-:Y:S01]  /*22a0*/  LOP3.LUT R7, RZ, R4, RZ, 0x33, !PT ;  /* 0x00000004ff077212 */ /* 0x000fe200078e33ff */
[----:B------:R-:W-:Y:S01]  /*22b0*/  UIMAD UR13, UR4, UR11, URZ ;  /* 0x0000000b040d72a4 */ /* 0x000fe2000f8e02ff */
[----:B------:R-:W-:Y:S01]  /*22c0*/  BSSY.RECONVERGENT B2, `(.L_x_171) ;  /* 0x0000055000027945 */ /* 0x000fe20003800200 */
[----:B------:R-:W-:-:S04]  /*22d0*/  UIADD3 UR5, UPT, UPT, UR5, UR6, URZ ;  /* 0x0000000605057290 */ /* 0x000fc8000fffe0ff */
[----:B------:R-:W-:Y:S02]  /*22e0*/  IMAD.U32 R9, RZ, RZ, UR13 ;  /* 0x0000000dff097e24 */ /* 0x000fe4000f8e00ff */
[----:B------:R-:W-:Y:S01]  /*22f0*/  IADD3 R8, PT, PT, R8, -UR5, R7 ;  /* 0x8000000508087c10 */ /* 0x000fe2000fffe007 */
[----:B------:R-:W-:-:S04]  /*2300*/  IMAD.MOV.U32 R7, RZ, RZ, R4 ;  /* 0x000000ffff077224 */ /* 0x000fc800078e0004 */
[----:B------:R-:W-:-:S05]  /*2310*/  IMAD R8, R9, -0xe00, R8 ;  /* 0xfffff20009087824 */ /* 0x000fca00078e0208 */
[C---:B------:R-:W-:Y:S02]  /*2320*/  ISETP.GE.U32.AND P1, PT, R8.reuse, 0x1e00, PT ;  /* 0x00001e000800780c */ /* 0x040fe40003f26070 */
[----:B------:R-:W-:-:S04]  /*2330*/  LEA.HI R22, R8, 0x1, RZ, 0x17 ;  /* 0x0000000108167811 */ /* 0x000fc800078fb8ff */
[----:B------:R-:W-:-:S04]  /*2340*/  LOP3.LUT R24, R22, 0xf, RZ, 0xc0, !PT ;  /* 0x0000000f16187812 */ /* 0x000fc800078ec0ff */
[----:B------:R-:W-:-:S03]  /*2350*/  ISETP.NE.AND P0, PT, R24, RZ, PT ;  /* 0x000000ff1800720c */ /* 0x000fc60003f05270 */
[----:B------:R-:W-:Y:S10]  /*2360*/  @!P1 BRA `(.L_x_172) ;  /* 0x0000000400289947 */ /* 0x000ff40003800000 */
[----:B------:R-:W-:-:S04]  /*2370*/  LEA.HI R7, R6, 0x1, RZ, 0x17 ;  /* 0x0000000106077811 */ /* 0x000fc800078fb8ff */
[----:B------:R-:W-:Y:S01]  /*2380*/  LOP3.LUT R8, R7, 0xfffff0, RZ, 0xc0, !PT ;  /* 0x00fffff007087812 */ /* 0x000fe200078ec0ff */
[----:B------:R-:W-:-:S04]  /*2390*/  IMAD.MOV.U32 R7, RZ, RZ, R4 ;  /* 0x000000ffff077224 */ /* 0x000fc800078e0004 */
[----:B------:R-:W-:-:S07]  /*23a0*/  IMAD.MOV R8, RZ, RZ, -R8 ;  /* 0x000000ffff087224 */ /* 0x000fce00078e0a08 */
.L_x_173:
        /* <DEDUP_REMOVED lines=21> */
[----:B----4-:R-:W-:Y:S02]  /*2500*/  ISETP.NE.AND P3, PT, R23, UR12, PT ;  /* 0x0000000c17007c0c */ /* 0x010fe4000bf65270 */
[----:B------:R-:W-:Y:S02]  /*2510*/  SEL R23, RZ, 0x1, P2 ;  /* 0x00000001ff177807 */ /* 0x000fe40001000000 */
        /* <DEDUP_REMOVED lines=47> */
.L_x_172:
[----:B------:R-:W-:Y:S05]  /*2810*/  BSYNC.RECONVERGENT B2 ;  /* 0x0000000000027941 */ /* 0x000fea0003800200 */
.L_x_171:
[----:B------:R-:W-:Y:S05]  /*2820*/  @!P0 BRA `(.L_x_170) ;  /* 0x00000004006c8947 */ /* 0x000fea0003800000 */
[----:B------:R-:W-:Y:S01]  /*2830*/  ISETP.GE.U32.AND P1, PT, R24, 0x8, PT ;  /* 0x000000081800780c */ /* 0x000fe20003f26070 */
[----:B------:R-:W-:Y:S01]  /*2840*/  BSSY.RECONVERGENT B2, `(.L_x_174) ;  /* 0x0000029000027945 */ /* 0x000fe20003800200 */
[----:B------:R-:W-:-:S04]  /*2850*/  LOP3.LUT R15, R22, 0x7, RZ, 0xc0, !PT ;  /* 0x00000007160f7812 */ /* 0x000fc800078ec0ff */
[----:B------:R-:W-:-:S07]  /*2860*/  ISETP.NE.AND P0, PT, R15, RZ, PT ;  /* 0x000000ff0f00720c */ /* 0x000fce0003f05270 */
[----:B------:R-:W-:Y:S06]  /*2870*/  @!P1 BRA `(.L_x_175) ;  /* 0x0000000000949947 */ /* 0x000fec0003800000 */
[----:B------:R-:W-:-:S05]  /*2880*/  IADD3 R3, P1, PT, R7, UR7, RZ ;  /* 0x0000000707037c10 */ /* 0x000fca000ff3e0ff */
[----:B------:R-:W-:Y:S01]  /*2890*/  IMAD.X R8, RZ, RZ, UR8, P1 ;  /* 0x00000008ff087e24 */ /* 0x000fe200088e06ff */
        /* <DEDUP_REMOVED lines=11> */
[----:B--2---:R-:W-:-:S02]  /*2950*/  ISETP.NE.AND P1, PT, R16, UR12, PT ;  /* 0x0000000c10007c0c */ /* 0x004fc4000bf25270 */
[----:B---3--:R-:W-:Y:S02]  /*2960*/  ISETP.NE.AND P2, PT, R8, UR12, PT ;  /* 0x0000000c08007c0c */ /* 0x008fe4000bf45270 */
[----:B------:R-:W-:Y:S02]  /*2970*/  SEL R8, RZ, 0x1, P1 ;  /* 0x00000001ff087807 */ /* 0x000fe40000800000 */
[----:B------:R-:W-:Y:S02]  /*2980*/  SEL R17, RZ, 0x1, P2 ;  /* 0x00000001ff117807 */ /* 0x000fe40001000000 */
[----:B----4-:R-:W-:Y:S02]  /*2990*/  ISETP.NE.AND P1, PT, R9, UR12, PT ;  /* 0x0000000c09007c0c */ /* 0x010fe4000bf25270 */
[----:B-----5:R-:W-:Y:S02]  /*29a0*/  ISETP.NE.AND P2, PT, R10, UR12, PT ;  /* 0x0000000c0a007c0c */ /* 0x020fe4000bf45270 */
[----:B------:R-:W-:-:S02]  /*29b0*/  IADD3 R8, P5, P6, R17, R0, R8 ;  /* 0x0000000011087210 */ /* 0x000fc40007ebe008 */
[----:B------:R-:W-:Y:S02]  /*29c0*/  SEL R9, RZ, 0x1, P1 ;  /* 0x00000001ff097807 */ /* 0x000fe40000800000 */
[----:B------:R-:W-:Y:S02]  /*29d0*/  SEL R0, RZ, 0x1, P2 ;  /* 0x00000001ff007807 */ /* 0x000fe40001000000 */
[----:B------:R-:W-:Y:S02]  /*29e0*/  ISETP.NE.AND P3, PT, R11, UR12, PT ;  /* 0x0000000c0b007c0c */ /* 0x000fe4000bf65270 */
[----:B------:R-:W-:Y:S02]  /*29f0*/  ISETP.NE.AND P4, PT, R12, UR12, PT ;  /* 0x0000000c0c007c0c */ /* 0x000fe4000bf85270 */
[----:B------:R-:W-:Y:S02]  /*2a00*/  IADD3 R0, P1, P2, R0, R8, R9 ;  /* 0x0000000800007210 */ /* 0x000fe40007a3e009 */
[----:B0-----:R-:W-:-:S02]  /*2a10*/  SEL R3, RZ, 0x1, P3 ;  /* 0x00000001ff037807 */ /* 0x001fc40001800000 */
        /* <DEDUP_REMOVED lines=11> */
.L_x_175:
[----:B------:R-:W-:Y:S05]  /*2ad0*/  BSYNC.RECONVERGENT B2 ;  /* 0x0000000000027941 */ /* 0x000fea0003800200 */
.L_x_174:
[----:B------:R-:W-:Y:S05]  /*2ae0*/  @!P0 BRA `(.L_x_170) ;  /* 0x0000000000bc8947 */ /* 0x000fea0003800000 */
[----:B------:R-:W-:Y:S01]  /*2af0*/  ISETP.GE.U32.AND P1, PT, R15, 0x4, PT ;  /* 0x000000040f00780c */ /* 0x000fe20003f26070 */
[----:B------:R-:W-:Y:S01]  /*2b00*/  BSSY.RECONVERGENT B2, `(.L_x_176) ;  /* 0x0000018000027945 */ /* 0x000fe20003800200 */
[----:B------:R-:W-:-:S11]  /*2b10*/  LOP3.LUT P0, RZ, R22, 0x3, RZ, 0xc0, !PT ;  /* 0x0000000316ff7812 */ /* 0x000fd6000780c0ff */
[----:B------:R-:W-:Y:S05]  /*2b20*/  @!P1 BRA `(.L_x_177) ;  /* 0x0000000000549947 */ /* 0x000fea0003800000 */
[----:B------:R-:W-:-:S05]  /*2b30*/  IADD3 R3, P1, PT, R7, UR7, RZ ;  /* 0x0000000707037c10 */ /* 0x000fca000ff3e0ff */
[----:B------:R-:W-:Y:S01]  /*2b40*/  IMAD.X R8, RZ, RZ, UR8, P1 ;  /* 0x00000008ff087e24 */ /* 0x000fe200088e06ff */
[----:B------:R-:W-:-:S04]  /*2b50*/  LEA R2, P1, R3, UR14, 0x2 ;  /* 0x0000000e03027c11 */ /* 0x000fc8000f8210ff */
[----:B------:R-:W-:-:S05]  /*2b60*/  LEA.HI.X R3, R3, UR15, R8, 0x2, P1 ;  /* 0x0000000f03037c11 */ /* 0x000fca00088f1408 */
[----:B------:R-:W2:Y:S04]  /*2b70*/  LDG.E R11, desc[UR18][R2.64] ;  /* 0x00000012020b7981 */ /* 0x000ea8000c1e1900 */
[----:B------:R-:W3:Y:S04]  /*2b80*/  LDG.E R8, desc[UR18][R2.64+0x800] ;  /* 0x0008001202087981 */ /* 0x000ee8000c1e1900 */
[----:B------:R-:W4:Y:S04]  /*2b90*/  LDG.E R9, desc[UR18][R2.64+0x1000] ;  /* 0x0010001202097981 */ /* 0x000f28000c1e1900 */
[----:B------:R-:W5:Y:S01]  /*2ba0*/  LDG.E R10, desc[UR18][R2.64+0x1800] ;  /* 0x00180012020a7981 */ /* 0x000f62000c1e1900 */
[----:B------:R-:W-:Y:S01]  /*2bb0*/  VIADD R7, R7, 0x800 ;  /* 0x0000080007077836 */ /* 0x000fe20000000000 */
[----:B--2---:R-:W-:-:S02]  /*2bc0*/  ISETP.NE.AND P1, PT, R11, UR12, PT ;  /* 0x0000000c0b007c0c */ /* 0x004fc4000bf25270 */
[----:B---3--:R-:W-:Y:S02]  /*2bd0*/  ISETP.NE.AND P2, PT, R8, UR12, PT ;  /* 0x0000000c08007c0c */ /* 0x008fe4000bf45270 */
[----:B----4-:R-:W-:Y:S02]  /*2be0*/  ISETP.NE.AND P3, PT, R9, UR12, PT ;  /* 0x0000000c09007c0c */ /* 0x010fe4000bf65270 */
[----:B------:R-:W-:Y:S02]  /*2bf0*/  SEL R9, RZ, 0x1, P1 ;  /* 0x00000001ff097807 */ /* 0x000fe40000800000 */
[----:B-----5:R-:W-:Y:S02]  /*2c00*/  ISETP.NE.AND P4, PT, R10, UR12, PT ;  /* 0x0000000c0a007c0c */ /* 0x020fe4000bf85270 */
[----:B------:R-:W-:Y:S02]  /*2c10*/  SEL R8, RZ, 0x1, P2 ;  /* 0x00000001ff087807 */ /* 0x000fe40001000000 */
[----:B------:R-:W-:-:S02]  /*2c20*/  SEL R11, RZ, 0x1, P3 ;  /* 0x00000001ff0b7807 */ /* 0x000fc40001800000 */
[----:B------:R-:W-:Y:S02]  /*2c30*/  SEL R10, RZ, 0x1, P4 ;  /* 0x00000001ff0a7807 */ /* 0x000fe40002000000 */
[----:B------:R-:W-:-:S04]  /*2c40*/  IADD3 R0, P1, P2, R8, R0, R9 ;  /* 0x0000000008007210 */ /* 0x000fc80007a3e009 */
[----:B------:R-:W-:Y:S02]  /*2c50*/  IADD3 R0, P3, P4, R10, R0, R11 ;  /* 0x000000000a007210 */ /* 0x000fe40007c7e00b */
[----:B------:R-:W-:-:S04]  /*2c60*/  IADD3.X R5, PT, PT, RZ, R5, RZ, P1, P2 ;  /* 0x00000005ff057210 */ /* 0x000fc80000fe44ff */
[----:B------:R-:W-:-:S07]  /*2c70*/  IADD3.X R5, PT, PT, RZ, R5, RZ, P3, P4 ;  /* 0x00000005ff057210 */ /* 0x000fce0001fe84ff */
.L_x_177:
[----:B------:R-:W-:Y:S05]  /*2c80*/  BSYNC.RECONVERGENT B2 ;  /* 0x0000000000027941 */ /* 0x000fea0003800200 */
.L_x_176:
[----:B------:R-:W-:Y:S05]  /*2c90*/  @!P0 BRA `(.L_x_170) ;  /* 0x0000000000508947 */ /* 0x000fea0003800000 */
[----:B------:R-:W-:Y:S02]  /*2ca0*/  LOP3.LUT R2, R6, 0xffff, RZ, 0xc0, !PT ;  /* 0x0000ffff06027812 */ /* 0x000fe400078ec0ff */
[----:B------:R-:W-:Y:S02]  /*2cb0*/  IADD3 R9, P0, PT, R7, UR9, RZ ;  /* 0x0000000907097c10 */ /* 0x000fe4000ff1e0ff */
[----:B------:R-:W-:Y:S02]  /*2cc0*/  LEA.HI R2, R2, 0x1, RZ, 0x17 ;  /* 0x0000000102027811 */ /* 0x000fe400078fb8ff */
[----:B------:R-:W-:Y:S01]  /*2cd0*/  LEA R8, P1, R9, UR14, 0x2 ;  /* 0x0000000e09087c11 */ /* 0x000fe2000f8210ff */
[----:B------:R-:W-:Y:S01]  /*2ce0*/  IMAD.X R6, RZ, RZ, UR10, P0 ;  /* 0x0000000aff067e24 */ /* 0x000fe200080e06ff */
[----:B------:R-:W-:-:S04]  /*2cf0*/  LOP3.LUT R2, R2, 0x3, RZ, 0xc0, !PT ;  /* 0x0000000302027812 */ /* 0x000fc800078ec0ff */
[----:B------:R-:W-:Y:S01]  /*2d00*/  LEA.HI.X R9, R9, UR15, R6, 0x2, P1 ;  /* 0x0000000f09097c11 */ /* 0x000fe200088f1406 */
[----:B------:R-:W-:-:S07]  /*2d10*/  IMAD.MOV R6, RZ, RZ, -R2 ;  /* 0x000000ffff067224 */ /* 0x000fce00078e0a02 */
.L_x_178:
[----:B------:R-:W-:Y:S02]  /*2d20*/  IMAD.MOV.U32 R2, RZ, RZ, R8 ;  /* 0x000000ffff027224 */ /* 0x000fe400078e0008 */
[----:B------:R-:W-:-:S05]  /*2d30*/  IMAD.MOV.U32 R3, RZ, RZ, R9 ;  /* 0x000000ffff037224 */ /* 0x000fca00078e0009 */
[----:B------:R-:W2:Y:S01]  /*2d40*/  LDG.E R2, desc[UR18][R2.64] ;  /* 0x0000001202027981 */ /* 0x000ea2000c1e1900 */
[----:B------:R-:W-:Y:S01]  /*2d50*/  VIADD R6, R6, 0x1 ;  /* 0x0000000106067836 */ /* 0x000fe20000000000 */
[----:B------:R-:W-:-:S05]  /*2d60*/  IADD3 R8, P2, PT, R8, 0x800, RZ ;  /* 0x0000080008087810 */ /* 0x000fca0007f5e0ff */
[----:B------:R-:W-:Y:S01]  /*2d70*/  IMAD.X R9, RZ, RZ, R9, P2 ;  /* 0x000000ffff097224 */ /* 0x000fe200010e0609 */
[----:B--2---:R-:W-:-:S04]  /*2d80*/  ISETP.NE.AND P0, PT, R2, UR12, PT ;  /* 0x0000000c02007c0c */ /* 0x004fc8000bf05270 */
[----:B------:R-:W-:Y:S02]  /*2d90*/  SEL R7, RZ, 0x1, P0 ;  /* 0x00000001ff077807 */ /* 0x000fe40000000000 */
[----:B------:R-:W-:Y:S02]  /*2da0*/  ISETP.NE.AND P0, PT, R6, RZ, PT ;  /* 0x000000ff0600720c */ /* 0x000fe40003f05270 */
[----:B------:R-:W-:-:S05]  /*2db0*/  IADD3 R0, P1, PT, R0, R7, RZ ;  /* 0x0000000700007210 */ /* 0x000fca0007f3e0ff */
[----:B------:R-:W-:-:S06]  /*2dc0*/  IMAD.X R5, RZ, RZ, R5, P1 ;  /* 0x000000ffff057224 */ /* 0x000fcc00008e0605 */
[----:B------:R-:W-:Y:S05]  /*2dd0*/  @P0 BRA `(.L_x_178) ;  /* 0xfffffffc00d00947 */ /* 0x000fea000383ffff */
.L_x_170:
[----:B------:R-:W-:Y:S05]  /*2de0*/  BSYNC.RECONVERGENT B1 ;  /* 0x0000000000017941 */ /* 0x000fea0003800200 */
.L_x_167:
        /* <DEDUP_REMOVED lines=18> */
[----:B------:R-:W-:Y:S01]  /*2f10*/  IMAD.X R5, R3, 0x1, R6, P0 ;  /* 0x0000000103057824 */ /* 0x000fe200000e0606 */
[----:B------:R-:W-:-:S04]  /*2f20*/  @!P2 MOV R6, 0x400 ;  /* 0x000004000006a802 */ /* 0x000fc80000000f00 */
[----:B------:R-:W1:Y:S01]  /*2f30*/  SHFL.DOWN PT, R2, R5, 0x4, 0x1f ;  /* 0x08801f0005027f89 */ /* 0x000e6200000e0000 */
[----:B--2---:R-:W-:Y:S02]  /*2f40*/  @!P2 LEA R11, R11, R6, 0x18 ;  /* 0x000000060b0ba211 */ /* 0x004fe400078ec0ff */
        /* <DEDUP_REMOVED lines=14> */
[----:B------:R-:W-:-:S04]  /*3030*/  IMAD.X R7, R2, 0x1, R9, P0 ;  /* 0x0000000102077824 */ /* 0x000fc800000e0609 */
[----:B------:R-:W-:Y:S01]  /*3040*/  @!P2 IMAD.IADD R11, R6, 0x1, R11 ;  /* 0x00000001060ba824 */ /* 0x000fe200078e020b */
[----:B------:R-:W1:Y:S01]  /*3050*/  SHFL.DOWN PT, R2, R7, 0x10, 0x1f ;  /* 0x0a001f0007027f89 */ /* 0x000e6200000e0000 */
[----:B0-----:R-:W-:-:S04]  /*3060*/  SEL R0, R0, RZ, !P1 ;  /* 0x000000ff00007207 */ /* 0x001fc80004800000 */
[----:B------:R-:W-:Y:S02]  /*3070*/  IADD3 R0, P0, PT, R0, R5, RZ ;  /* 0x0000000500007210 */ /* 0x000fe40007f1e0ff */
[----:B-1----:R-:W-:-:S05]  /*3080*/  SEL R2, R2, RZ, !P1 ;  /* 0x000000ff02027207 */ /* 0x002fca0004800000 */
[----:B------:R-:W-:Y:S01]  /*3090*/  IMAD.X R3, R2, 0x1, R7, P0 ;  /* 0x0000000102037824 */ /* 0x000fe200000e0607 */
[----:B------:R-:W-:Y:S01]  /*30a0*/  ISETP.NE.AND P0, PT, R4, RZ, PT ;  /* 0x000000ff0400720c */ /* 0x000fe20003f05270 */
[----:B------:R-:W-:-:S05]  /*30b0*/  @!P2 IMAD.MOV.U32 R2, RZ, RZ, R0 ;  /* 0x000000ffff02a224 */ /* 0x000fca00078e0000 */
[----:B------:R0:W-:Y:S01]  /*30c0*/  @!P2 STS.64 [R11+0x10], R2 ;  /* 0x000010020b00a388 */ /* 0x0001e20000000a00 */
[----:B------:R-:W-:Y:S06]  /*30d0*/  BAR.SYNC.DEFER_BLOCKING 0x0 ;  /* 0x0000000000007b1d */ /* 0x000fec0000010000 */
[----:B------:R-:W-:Y:S05]  /*30e0*/  @P0 BRA `(.L_x_166) ;  /* 0x00000000006c0947 */ /* 0x000fea0003800000 */
[----:B------:R-:W1:Y:S01]  /*30f0*/  S2UR UR5, SR_CgaCtaId ;  /* 0x00000000000579c3 */ /* 0x000e620000008800 */
[----:B------:R-:W-:Y:S02]  /*3100*/  UMOV UR4, 0x400 ;  /* 0x0000040000047882 */ /* 0x000fe40000000000 */
[----:B-1----:R-:W-:-:S09]  /*3110*/  ULEA UR4, UR5, UR4, 0x18 ;  /* 0x0000000405047291 */ /* 0x002fd2000f8ec0ff */
[----:B------:R-:W-:Y:S04]  /*3120*/  LDS.64 R8, [UR4+0x18] ;  /* 0x00001804ff087984 */ /* 0x000fe80008000a00 */
[----:B------:R-:W0:Y:S04]  /*3130*/  LDS.128 R24, [UR4+0x20] ;  /* 0x00002004ff187984 */ /* 0x000e280008000c00 */
[----:B------:R-:W1:Y:S04]  /*3140*/  LDS.128 R4, [UR4+0x30] ;  /* 0x00003004ff047984 */ /* 0x000e680008000c00 */
        /* <DEDUP_REMOVED lines=21> */
.L_x_166:
[----:B------:R-:W-:Y:S05]  /*32a0*/  BSYNC.RECONVERGENT B0 ;  /* 0x0000000000007941 */ /* 0x000fea0003800200 */
.L_x_151:
[----:B------:R-:W-:Y:S05]  /*32b0*/  @P0 EXIT ;  /* 0x000000000000094d */ /* 0x000fea0003800000 */
[----:B------:R-:W3:Y:S01]  /*32c0*/  LDCU.64 UR4, c[0x0][0x390] ;  /* 0x00007200ff0477ac */ /* 0x000ee20008000a00 */
[----:B0-2---:R-:W-:Y:S01]  /*32d0*/  IMAD.MOV.U32 R2, RZ, RZ, R0 ;  /* 0x000000ffff027224 */ /* 0x005fe200078e0000 */
[----:B---3--:R-:W-:-:S06]  /*32e0*/  UIMAD.WIDE.U32 UR4, UR17, 0x8, UR4 ;  /* 0x00000008110478a5 */ /* 0x008fcc000f8e0004 */
[----:B-1----:R-:W-:Y:S02]  /*32f0*/  IMAD.U32 R4, RZ, RZ, UR4 ;  /* 0x00000004ff047e24 */ /* 0x002fe4000f8e00ff */
[----:B------:R-:W-:-:S05]  /*3300*/  IMAD.U32 R5, RZ, RZ, UR5 ;  /* 0x00000005ff057e24 */ /* 0x000fca000f8e00ff */
[----:B------:R-:W-:Y:S01]  /*3310*/  STG.E.64 desc[UR18][R4.64], R2 ;  /* 0x0000000204007986 */ /* 0x000fe2000c101b12 */
[----:B------:R-:W-:Y:S05]  /*3320*/  EXIT ;  /* 0x000000000000794d */ /* 0x000fea0003800000 */
.L_x_179:
        /* <DEDUP_REMOVED lines=13> */
.L_x_683:


//--------------------- .text._ZN3cub18CUB_300001_SM_10006detail6reduce28DeviceReduceSingleTileKernelINS2_10policy_hubIlyN4cuda3std3__44plusIlEEE10Policy1000EN6thrust24THRUST_300001_SM_1000_NS18transform_iteratorINSD_6detail14equal_to_valueIiEENSF_15normal_iteratorINSD_10device_ptrIiEEEEllEEPlyS9_llNS7_10__identityEEEvT0_T1_T2_T3_T4_T6_ --------------------------
	.section	.text._ZN3cub18CUB_300001_SM_10006detail6reduce28DeviceReduceSingleTileKernelINS2_10policy_hubIlyN4cuda3std3__44plusIlEEE10Policy1000EN6thrust24THRUST_300001_SM_1000_NS18transform_iteratorINSD_6detail14equal_to_valueIiEENSF_15normal_iteratorINSD_10device_ptrIiEEEEllEEPlyS9_llNS7_10__identityEEEvT0_T1_T2_T3_T4_T6_,"ax",@progbits
	.align	128
        .global         _ZN3cub18CUB_300001_SM_10006detail6reduce28DeviceReduceSingleTileKernelINS2_10policy_hubIlyN4cuda3std3__44plusIlEEE10Policy1000EN6thrust24THRUST_300001_SM_1000_NS18transform_iteratorINSD_6detail14equal_to_valueIiEENSF_15normal_iteratorINSD_10device_ptrIiEEEEllEEPlyS9_llNS7_10__identityEEEvT0_T1_T2_T3_T4_T6_
        .type           _ZN3cub18CUB_300001_SM_10006detail6reduce28DeviceReduceSingleTileKernelINS2_10policy_hubIlyN4cuda3std3__44plusIlEEE10Policy1000EN6thrust24THRUST_300001_SM_1000_NS18transform_iteratorINSD_6detail14equal_to_valueIiEENSF_15normal_iteratorINSD_10device_ptrIiEEEEllEEPlyS9_llNS7_10__identityEEEvT0_T1_T2_T3_T4_T6_,@function
        .size           _ZN3cub18CUB_300001_SM_10006detail6reduce28DeviceReduceSingleTileKernelINS2_10policy_hubIlyN4cuda3std3__44plusIlEEE10Policy1000EN6thrust24THRUST_300001_SM_1000_NS18transform_iteratorINSD_6detail14equal_to_valueIiEENSF_15normal_iteratorINSD_10device_ptrIiEEEEllEEPlyS9_llNS7_10__identityEEEvT0_T1_T2_T3_T4_T6_,(.L_x_684 - _ZN3cub18CUB_300001_SM_10006detail6reduce28DeviceReduceSingleTileKernelINS2_10policy_hubIlyN4cuda3std3__44plusIlEEE10Policy1000EN6thrust24THRUST_300001_SM_1000_NS18transform_iteratorINSD_6detail14equal_to_valueIiEENSF_15normal_iteratorINSD_10device_ptrIiEEEEllEEPlyS9_llNS7_10__identityEEEvT0_T1_T2_T3_T4_T6_)
        .other          _ZN3cub18CUB_300001_SM_10006detail6reduce28DeviceReduceSingleTileKernelINS2_10policy_hubIlyN4cuda3std3__44plusIlEEE10Policy1000EN6thrust24THRUST_300001_SM_1000_NS18transform_iteratorINSD_6detail14equal_to_valueIiEENSF_15normal_iteratorINSD_10device_ptrIiEEEEllEEPlyS9_llNS7_10__identityEEEvT0_T1_T2_T3_T4_T6_,@"STO_CUDA_ENTRY STV_DEFAULT"
_ZN3cub18CUB_300001_SM_10006detail6reduce28DeviceReduceSingleTileKernelINS2_10policy_hubIlyN4cuda3std3__44plusIlEEE10Policy1000EN6thrust24THRUST_300001_SM_1000_NS18transform_iteratorINSD_6detail14equal_to_valueIiEENSF_15normal_iteratorINSD_10device_ptrIiEEEEllEEPlyS9_llNS7_10__identityEEEvT0_T1_T2_T3_T4_T6_:
.text._ZN3cub18CUB_300001_SM_10006detail6reduce28DeviceReduceSingleTileKernelINS2_10policy_hubIlyN4cuda3std3__44plusIlEEE10Policy1000EN6thrust24THRUST_300001_SM_1000_NS18transform_iteratorINSD_6detail14equal_to_valueIiEENSF_15normal_iteratorINSD_10device_ptrIiEEEEllEEPlyS9_llNS7_10__identityEEEvT0_T1_T2_T3_T4_T6_:
        /* <DEDUP_REMOVED lines=15> */
.L_x_180:
[----:B------:R-:W-:Y:S01]  /*00f0*/  ISETP.GT.U32.AND P0, PT, R16, 0xdff, PT ;  /* 0x00000dff1000780c */ /* 0x000fe20003f04070 */
[----:B------:R-:W-:Y:S03]  /*0100*/  BSSY.RECONVERGENT B0, `(.L_x_181) ;  /* 0x00002f9000007945 */ /* 0x000fe60003800200 */
[----:B------:R-:W-:-:S13]  /*0110*/  ISETP.GT.U32.AND.EX P0, PT, R0, RZ, PT, P0 ;  /* 0x000000ff0000720c */ /* 0x000fda0003f04100 */
[----:B------:R-:W-:Y:S05]  /*0120*/  @P0 BRA `(.L_x_182) ;  /* 0x0000001800700947 */ /* 0x000fea0003800000 */
[----:B------:R-:W0:Y:S01]  /*0130*/  S2R R5, SR_TID.X ;  /* 0x0000000000057919 */ /* 0x000e220000002100 */
[----:B------:R-:W1:Y:S01]  /*0140*/  LDCU UR5, c[0x0][0x388] ;  /* 0x00007100ff0577ac */ /* 0x000e620008000800 */
[----:B------:R-:W-:Y:S01]  /*0150*/  BSSY.RECONVERGENT B1, `(.L_x_183) ;  /* 0x000000d000017945 */ /* 0x000fe20003800200 */
[----:B------:R-:W-:Y:S02]  /*0160*/  CS2R R2, SRZ ;  /* 0x0000000000027805 */ /* 0x000fe4000001ff00 */
[----:B0-----:R-:W-:Y:S01]  /*0170*/  ISETP.GE.U32.AND P0, PT, R5, R16, PT ;  /* 0x000000100500720c */ /* 0x001fe20003f06070 */
[----:B------:R-:W-:-:S12]  /*0180*/  IMAD.MOV.U32 R7, RZ, RZ, R5 ;  /* 0x000000ffff077224 */ /* 0x000fd800078e0005 */
[----:B-1----:R-:W-:Y:S05]  /*0190*/  @P0 BRA `(.L_x_184) ;  /* 0x0000000000200947 */ /* 0x002fea0003800000 */
[----:B------:R-:W0:Y:S01]  /*01a0*/  LDC.64 R8, c[0x0][0x380] ;  /* 0x0000e000ff087b82 */ /* 0x000e220000000a00 */
[----:B------:R-:W1:Y:S01]  /*01b0*/  LDCU UR4, c[0x0][0x388] ;  /* 0x00007100ff0477ac */ /* 0x000e620008000800 */
[----:B0-----:R-:W-:-:S06]  /*01c0*/  IMAD.WIDE.U32 R8, R5, 0x4, R8 ;  /* 0x0000000405087825 */ /* 0x001fcc00078e0008 */
[----:B------:R-:W1:Y:S01]  /*01d0*/  LDG.E R8, desc[UR6][R8.64] ;  /* 0x0000000608087981 */ /* 0x000e62000c1e1900 */
[----:B------:R-:W-:Y:S02]  /*01e0*/  VIADD R7, R5, 0x200 ;  /* 0x0000020005077836 */ /* 0x000fe40000000000 */
[----:B------:R-:W-:Y:S01]  /*01f0*/  IMAD.MOV.U32 R3, RZ, RZ, RZ ;  /* 0x000000ffff037224 */ /* 0x000fe200078e00ff */
[----:B-1----:R-:W-:-:S04]  /*0200*/  ISETP.NE.AND P0, PT, R8, UR4, PT ;  /* 0x0000000408007c0c */ /* 0x002fc8000bf05270 */
[----:B------:R-:W-:-:S09]  /*0210*/  SEL R2, RZ, 0x1, P0 ;  /* 0x00000001ff027807 */ /* 0x000fd20000000000 */
.L_x_184:
[----:B------:R-:W-:Y:S05]  /*0220*/  BSYNC.RECONVERGENT B1 ;  /* 0x0000000000017941 */ /* 0x000fea0003800200 */
.L_x_183:
        /* <DEDUP_REMOVED lines=17> */
.L_x_189:
        /* <DEDUP_REMOVED lines=70> */
.L_x_188:
[----:B------:R-:W-:Y:S05]  /*07a0*/  BSYNC.RECONVERGENT B2 ;  /* 0x0000000000027941 */ /* 0x000fea0003800200 */
.L_x_187:
[----:B------:R-:W-:Y:S05]  /*07b0*/  @!P0 BRA `(.L_x_186) ;  /* 0x00000004004c8947 */ /* 0x000fea0003800000 */
[----:B------:R-:W-:Y:S01]  /*07c0*/  ISETP.GE.U32.AND P1, PT, R26, 0x8, PT ;  /* 0x000000081a00780c */ /* 0x000fe20003f26070 */
[----:B------:R-:W-:Y:S01]  /*07d0*/  BSSY.RECONVERGENT B2, `(.L_x_190) ;  /* 0x0000028000027945 */ /* 0x000fe20003800200 */
[----:B------:R-:W-:-:S04]  /*07e0*/  LOP3.LUT R18, R4, 0x7, RZ, 0xc0, !PT ;  /* 0x0000000704127812 */ /* 0x000fc800078ec0ff */
[----:B------:R-:W-:-:S07]  /*07f0*/  ISETP.NE.AND P0, PT, R18, RZ, PT ;  /* 0x000000ff1200720c */ /* 0x000fce0003f05270 */
[----:B------:R-:W-:Y:S06]  /*0800*/  @!P1 BRA `(.L_x_191) ;  /* 0x0000000000909947 */ /* 0x000fec0003800000 */
[----:B------:R-:W0:Y:S01]  /*0810*/  LDC.64 R8, c[0x0][0x380] ;  /* 0x0000e000ff087b82 */ /* 0x000e220000000a00 */
[----:B------:R-:W1:Y:S01]  /*0820*/  LDCU UR4, c[0x0][0x388] ;  /* 0x00007100ff0477ac */ /* 0x000e620008000800 */
[----:B0-----:R-:W-:-:S05]  /*0830*/  IMAD.WIDE R8, R7, 0x4, R8 ;  /* 0x0000000407087825 */ /* 0x001fca00078e0208 */
[----:B------:R-:W1:Y:S04]  /*0840*/  LDG.E R17, desc[UR6][R8.64] ;  /* 0x0000000608117981 */ /* 0x000e68000c1e1900 */
        /* <DEDUP_REMOVED lines=8> */
[----:B-1----:R-:W-:-:S02]  /*08d0*/  ISETP.NE.AND P1, PT, R17, UR4, PT ;  /* 0x0000000411007c0c */ /* 0x002fc4000bf25270 */
        /* <DEDUP_REMOVED lines=23> */
.L_x_191:
[----:B------:R-:W-:Y:S05]  /*0a50*/  BSYNC.RECONVERGENT B2 ;  /* 0x0000000000027941 */ /* 0x000fea0003800200 */
.L_x_190:
        /* <DEDUP_REMOVED lines=12> */
[----:B------:R-:W4:Y:S01]  /*0b20*/  LDG.E R10, desc[UR6][R8.64+0x1000] ;  /* 0x00100006080a7981 */ /* 0x000f22000c1e1900 */
[----:B------:R-:W-:Y:S01]  /*0b30*/  VIADD R7, R7, 0x800 ;  /* 0x0000080007077836 */ /* 0x000fe20000000000 */
[----:B-1----:R-:W-:-:S02]  /*0b40*/  ISETP.NE.AND P1, PT, R12, UR4, PT ;  /* 0x000000040c007c0c */ /* 0x002fc4000bf25270 */
        /* <DEDUP_REMOVED lines=11> */
.L_x_193:
[----:B------:R-:W-:Y:S05]  /*0c00*/  BSYNC.RECONVERGENT B2 ;  /* 0x0000000000027941 */ /* 0x000fea0003800200 */
.L_x_192:
[----:B------:R-:W-:Y:S05]  /*0c10*/  @!P0 BRA `(.L_x_186) ;  /* 0x0000000000348947 */ /* 0x000fea0003800000 */
[----:B------:R-:W0:Y:S01]  /*0c20*/  LDC.64 R10, c[0x0][0x380] ;  /* 0x0000e000ff0a7b82 */ /* 0x000e220000000a00 */
[----:B------:R-:W-:-:S07]  /*0c30*/  IMAD.MOV R4, RZ, RZ, -R4 ;  /* 0x000000ffff047224 */ /* 0x000fce00078e0a04 */
.L_x_194:
[C---:B0-----:R-:W-:Y:S01]  /*0c40*/  IMAD.WIDE R8, R7.reuse, 0x4, R10 ;  /* 0x0000000407087825 */ /* 0x041fe200078e020a */
        /* <DEDUP_REMOVED lines=10> */
.L_x_186:
[----:B------:R-:W-:Y:S05]  /*0cf0*/  BSYNC.RECONVERGENT B1 ;  /* 0x0000000000017941 */ /* 0x000fea0003800200 */
.L_x_185:
        /* <DEDUP_REMOVED lines=78> */
.L_x_195:
        /* <DEDUP_REMOVED lines=145> */
.L_x_182:
[----:B------:R-:W0:Y:S01]  /*1af0*/  S2R R4, SR_TID.X ;  /* 0x0000000000047919 */ /* 0x000e220000002100 */
[----:B------:R-:W0:Y:S01]  /*1b00*/  LDC.64 R2, c[0x0][0x380] ;  /* 0x0000e000ff027b82 */ /* 0x000e220000000a00 */
[----:B------:R-:W1:Y:S01]  /*1b10*/  LDCU UR4, c[0x0][0x388] ;  /* 0x00007100ff0477ac */ /* 0x000e620008000800 */
[----:B0-----:R-:W-:-:S05]  /*1b20*/  IMAD.WIDE.U32 R2, R4, 0x4, R2 ;  /* 0x0000000404027825 */ /* 0x001fca00078e0002 */
[----:B------:R-:W1:Y:S04]  /*1b30*/  LDG.E R11, desc[UR6][R2.64] ;  /* 0x00000006020b7981 */ /* 0x000e68000c1e1900 */
[----:B------:R-:W2:Y:S04]  /*1b40*/  LDG.E R5, desc[UR6][R2.64+0x800] ;  /* 0x0008000602057981 */ /* 0x000ea8000c1e1900 */
[----:B------:R-:W3:Y:S04]  /*1b50*/  LDG.E R7, desc[UR6][R2.64+0x1800] ;  /* 0x0018000602077981 */ /* 0x000ee8000c1e1900 */
[----:B------:R-:W4:Y:S04]  /*1b60*/  LDG.E R8, desc[UR6][R2.64+0x2000] ;  /* 0x0020000602087981 */ /* 0x000f28000c1e1900 */
[----:B------:R-:W5:Y:S04]  /*1b70*/  LDG.E R9, desc[UR6][R2.64+0x2800] ;  /* 0x0028000602097981 */ /* 0x000f68000c1e1900 */
[----:B------:R-:W5:Y:S04]  /*1b80*/  LDG.E R6, desc[UR6][R2.64+0x1000] ;  /* 0x0010000602067981 */ /* 0x000f68000c1e1900 */
[----:B------:R-:W5:Y:S01]  /*1b90*/  LDG.E R10, desc[UR6][R2.64+0x3000] ;  /* 0x00300006020a7981 */ /* 0x000f62000c1e1900 */
[----:B-1----:R-:W-:-:S04]  /*1ba0*/  ISETP.NE.AND P0, PT, R11, UR4, PT ;  /* 0x000000040b007c0c */ /* 0x002fc8000bf05270 */
[----:B------:R-:W-:Y:S02]  /*1bb0*/  SEL R11, RZ, 0x1, P0 ;  /* 0x00000001ff0b7807 */ /* 0x000fe40000000000 */
[----:B--2---:R-:W-:Y:S02]  /*1bc0*/  ISETP.NE.AND P1, PT, R5, UR4, PT ;  /* 0x0000000405007c0c */ /* 0x004fe4000bf25270 */
[----:B---3--:R-:W-:Y:S02]  /*1bd0*/  ISETP.NE.AND P0, PT, R7, UR4, PT ;  /* 0x0000000407007c0c */ /* 0x008fe4000bf05270 */
[----:B------:R-:W-:Y:S02]  /*1be0*/  SEL R5, RZ, 0x1, P1 ;  /* 0x00000001ff057807 */ /* 0x000fe40000800000 */
[----:B------:R-:W-:Y:S02]  /*1bf0*/  SEL R7, RZ, 0x1, P0 ;  /* 0x00000001ff077807 */ /* 0x000fe40000000000 */
[----:B----4-:R-:W-:-:S02]  /*1c00*/  ISETP.NE.AND P1, PT, R8, UR4, PT ;  /* 0x0000000408007c0c */ /* 0x010fc4000bf25270 */
[----:B-----5:R-:W-:Y:S02]  /*1c10*/  ISETP.NE.AND P0, PT, R9, UR4, PT ;  /* 0x0000000409007c0c */ /* 0x020fe4000bf05270 */
[----:B------:R-:W-:Y:S02]  /*1c20*/  IADD3 R8, P5, PT, R16, -0xe00, RZ ;  /* 0xfffff20010087810 */ /* 0x000fe40007fbe0ff */
[----:B------:R-:W-:Y:S02]  /*1c30*/  ISETP.NE.AND P2, PT, R6, UR4, PT ;  /* 0x0000000406007c0c */ /* 0x000fe4000bf45270 */
[----:B------:R-:W-:Y:S02]  /*1c40*/  SEL R9, RZ, 0x1, P0 ;  /* 0x00000001ff097807 */ /* 0x000fe40000000000 */
[----:B------:R-:W-:Y:S02]  /*1c50*/  ISETP.NE.AND P6, PT, R10, UR4, PT ;  /* 0x000000040a007c0c */ /* 0x000fe4000bfc5270 */
[----:B------:R-:W-:-:S02]  /*1c60*/  ISETP.GE.U32.AND P0, PT, R8, 0xe00, PT ;  /* 0x00000e000800780c */ /* 0x000fc40003f06070 */
[----:B------:R-:W-:Y:S02]  /*1c70*/  IADD3.X R10, PT, PT, R0, -0x1, RZ, P5, !PT ;  /* 0xffffffff000a7810 */ /* 0x000fe40002ffe4ff */
[----:B------:R-:W-:Y:S02]  /*1c80*/  SEL R6, RZ, 0x1, P2 ;  /* 0x00000001ff067807 */ /* 0x000fe40001000000 */
[----:B------:R-:W-:Y:S02]  /*1c90*/  ISETP.GE.U32.AND.EX P0, PT, R10, RZ, PT, P0 ;  /* 0x000000ff0a00720c */ /* 0x000fe40003f06100 */
[----:B------:R-:W-:Y:S02]  /*1ca0*/  IADD3 R6, P3, P4, R6, R5, R11 ;  /* 0x0000000506067210 */ /* 0x000fe40007c7e00b */
[----:B------:R-:W-:-:S04]  /*1cb0*/  SEL R5, RZ, 0x1, P1 ;  /* 0x00000001ff057807 */ /* 0x000fc80000800000 */
[----:B------:R-:W-:Y:S02]  /*1cc0*/  IADD3 R6, P1, P2, R5, R6, R7 ;  /* 0x0000000605067210 */ /* 0x000fe40007a3e007 */
[----:B------:R-:W-:Y:S02]  /*1cd0*/  SEL R7, RZ, 0x1, P6 ;  /* 0x00000001ff077807 */ /* 0x000fe40003000000 */
        /* <DEDUP_REMOVED lines=8> */
[----:B------:R-:W-:Y:S01]  /*1d60*/  IMAD.MOV.U32 R7, RZ, RZ, 0xe00 ;  /* 0x00000e00ff077424 */ /* 0x000fe200078e00ff */
[----:B------:R-:W1:Y:S01]  /*1d70*/  LDCU UR4, c[0x0][0x388] ;  /* 0x00007100ff0477ac */ /* 0x000e620008000800 */
[----:B------:R-:W-:-:S07]  /*1d80*/  IMAD.MOV.U32 R9, RZ, RZ, RZ ;  /* 0x000000ffff097224 */ /* 0x000fce00078e00ff */
.L_x_199:
[----:B------:R-:W-:-:S04]  /*1d90*/  LEA R12, P0, R7, R2, 0x2 ;  /* 0x00000002070c7211 */ /* 0x000fc800078010ff */
[----:B------:R-:W-:-:S05]  /*1da0*/  LEA.HI.X R13, R7, R3, R9, 0x2, P0 ;  /* 0x00000003070d7211 */ /* 0x000fca00000f1409 */
[----:B------:R-:W1:Y:S04]  /*1db0*/  LDG.E R20, desc[UR6][R12.64] ;  /* 0x000000060c147981 */ /* 0x000e68000c1e1900 */
[----:B------:R-:W2:Y:S04]  /*1dc0*/  LDG.E R0, desc[UR6][R12.64+0x800] ;  /* 0x000800060c007981 */ /* 0x000ea8000c1e1900 */
[----:B------:R-:W3:Y:S04]  /*1dd0*/  LDG.E R11, desc[UR6][R12.64+0x1000] ;  /* 0x001000060c0b7981 */ /* 0x000ee8000c1e1900 */
[----:B------:R-:W4:Y:S04]  /*1de0*/  LDG.E R14, desc[UR6][R12.64+0x1800] ;  /* 0x001800060c0e7981 */ /* 0x000f28000c1e1900 */
[----:B------:R-:W5:Y:S04]  /*1df0*/  LDG.E R15, desc[UR6][R12.64+0x2000] ;  /* 0x002000060c0f7981 */ /* 0x000f68000c1e1900 */
[----:B------:R-:W5:Y:S04]  /*1e00*/  LDG.E R18, desc[UR6][R12.64+0x2800] ;  /* 0x002800060c127981 */ /* 0x000f68000c1e1900 */
[----:B------:R0:W5:Y:S02]  /*1e10*/  LDG.E R19, desc[UR6][R12.64+0x3000] ;  /* 0x003000060c137981 */ /* 0x000164000c1e1900 */
[----:B0-----:R-:W-:-:S02]  /*1e20*/  IADD3 R12, P3, PT, -R7, R16, RZ ;  /* 0x00000010070c7210 */ /* 0x001fc40007f7e1ff */
[----:B-1----:R-:W-:Y:S02]  /*1e30*/  ISETP.NE.AND P0, PT, R20, UR4, PT ;  /* 0x0000000414007c0c */ /* 0x002fe4000bf05270 */
[----:B--2---:R-:W-:Y:S02]  /*1e40*/  ISETP.NE.AND P1, PT, R0, UR4, PT ;  /* 0x0000000400007c0c */ /* 0x004fe4000bf25270 */
[----:B------:R-:W-:Y:S02]  /*1e50*/  SEL R0, RZ, 0x1, P0 ;  /* 0x00000001ff007807 */ /* 0x000fe40000000000 */
[----:B------:R-:W-:Y:S02]  /*1e60*/  SEL R21, RZ, 0x1, P1 ;  /* 0x00000001ff157807 */ /* 0x000fe40000800000 */
[----:B---3--:R-:W-:Y:S02]  /*1e70*/  ISETP.NE.AND P0, PT, R11, UR4, PT ;  /* 0x000000040b007c0c */ /* 0x008fe4000bf05270 */
[----:B----4-:R-:W-:-:S02]  /*1e80*/  ISETP.NE.AND P5, PT, R14, UR4, PT ;  /* 0x000000040e007c0c */ /* 0x010fc4000bfa5270 */
[----:B------:R-:W-:Y:S02]  /*1e90*/  IADD3 R6, P2, P1, R21, R6, R0 ;  /* 0x0000000615067210 */ /* 0x000fe4000795e000 */
[----:B-----5:R-:W-:Y:S02]  /*1ea0*/  ISETP.NE.AND P4, PT, R15, UR4, PT ;  /* 0x000000040f007c0c */ /* 0x020fe4000bf85270 */
[----:B------:R-:W-:Y:S02]  /*1eb0*/  SEL R0, RZ, 0x1, P0 ;  /* 0x00000001ff007807 */ /* 0x000fe40000000000 */
[----:B------:R-:W-:Y:S02]  /*1ec0*/  SEL R11, RZ, 0x1, P5 ;  /* 0x00000001ff0b7807 */ /* 0x000fe40002800000 */
[----:B------:R-:W-:Y:S02]  /*1ed0*/  ISETP.NE.AND P6, PT, R18, UR4, PT ;  /* 0x0000000412007c0c */ /* 0x000fe4000bfc5270 */
[----:B------:R-:W-:-:S02]  /*1ee0*/  ISETP.GE.U32.AND P0, PT, R12, 0xe00, PT ;  /* 0x00000e000c00780c */ /* 0x000fc40003f06070 */
[----:B------:R-:W-:Y:S02]  /*1ef0*/  SEL R12, RZ, 0x1, P4 ;  /* 0x00000001ff0c7807 */ /* 0x000fe40002000000 */
[----:B------:R-:W-:Y:S01]  /*1f00*/  IADD3 R6, P4, P5, R11, R6, R0 ;  /* 0x000000060b067210 */ /* 0x000fe20007d9e000 */
[----:B------:R-:W-:Y:S01]  /*1f10*/  IMAD.MOV.U32 R0, RZ, RZ, R17 ;  /* 0x000000ffff007224 */ /* 0x000fe200078e0011 */
[----:B------:R-:W-:Y:S02]  /*1f20*/  SEL R11, RZ, 0x1, P6 ;  /* 0x00000001ff0b7807 */ /* 0x000fe40003000000 */
[----:B------:R-:W-:Y:S02]  /*1f30*/  IADD3.X R5, PT, PT, RZ, R5, RZ, P2, P1 ;  /* 0x00000005ff057210 */ /* 0x000fe400017e24ff */
[----:B------:R-:W-:Y:S01]  /*1f40*/  IADD3 R6, P1, P2, R11, R6, R12 ;  /* 0x000000060b067210 */ /* 0x000fe20007a3e00c */
[----:B------:R-:W-:Y:S01]  /*1f50*/  IMAD.X R12, R0, 0x1, ~R9, P3 ;  /* 0x00000001000c7824 */ /* 0x000fe200018e0e09 */
[----:B------:R-:W-:-:S02]  /*1f60*/  ISETP.NE.AND P6, PT, R19, UR4, PT ;  /* 0x0000000413007c0c */ /* 0x000fc4000bfc5270 */
[----:B------:R-:W-:Y:S02]  /*1f70*/  IADD3.X R5, PT, PT, RZ, R5, RZ, P4, P5 ;  /* 0x00000005ff057210 */ /* 0x000fe400027ea4ff */
[----:B------:R-:W-:Y:S02]  /*1f80*/  ISETP.GE.U32.AND.EX P0, PT, R12, RZ, PT, P0 ;  /* 0x000000ff0c00720c */ /* 0x000fe40003f06100 */
[----:B------:R-:W-:Y:S02]  /*1f90*/  SEL R11, RZ, 0x1, P6 ;  /* 0x00000001ff0b7807 */ /* 0x000fe40003000000 */
        /* <DEDUP_REMOVED lines=9> */
.L_x_197:
        /* <DEDUP_REMOVED lines=25> */
.L_x_203:
        /* <DEDUP_REMOVED lines=70> */
.L_x_202:
[----:B------:R-:W-:Y:S05]  /*2620*/  BSYNC.RECONVERGENT B2 ;  /* 0x0000000000027941 */ /* 0x000fea0003800200 */
.L_x_201:
        /* <DEDUP_REMOVED lines=44> */
.L_x_205:
[----:B------:R-:W-:Y:S05]  /*28f0*/  BSYNC.RECONVERGENT B2 ;  /* 0x0000000000027941 */ /* 0x000fea0003800200 */
.L_x_204:
        /* <DEDUP_REMOVED lines=28> */
.L_x_207:
[----:B------:R-:W-:Y:S05]  /*2ac0*/  BSYNC.RECONVERGENT B2 ;  /* 0x0000000000027941 */ /* 0x000fea0003800200 */
.L_x_206:
[----:B------:R-:W-:Y:S05]  /*2ad0*/  @!P0 BRA `(.L_x_200) ;  /* 0x0000000000408947 */ /* 0x000fea0003800000 */
[----:B------:R-:W0:Y:S01]  /*2ae0*/  LDCU.64 UR8, c[0x0][0x380] ;  /* 0x00007000ff0877ac */ /* 0x000e220008000a00 */
[----:B------:R-:W-:Y:S01]  /*2af0*/  IADD3 R3, P0, PT, R0, R7, RZ ;  /* 0x0000000700037210 */ /* 0x000fe20007f1e0ff */
[----:B------:R-:W-:-:S04]  /*2b00*/  IMAD.MOV R0, RZ, RZ, -R10 ;  /* 0x000000ffff007224 */ /* 0x000fc800078e0a0a */
[----:B------:R-:W-:Y:S01]  /*2b10*/  IMAD.X R8, RZ, RZ, R9, P0 ;  /* 0x000000ffff087224 */ /* 0x000fe200000e0609 */
[----:B0-----:R-:W-:-:S04]  /*2b20*/  LEA R2, P1, R3, UR8, 0x2 ;  /* 0x0000000803027c11 */ /* 0x001fc8000f8210ff */
[----:B------:R-:W-:-:S09]  /*2b30*/  LEA.HI.X R3, R3, UR9, R8, 0x2, P1 ;  /* 0x0000000903037c11 */ /* 0x000fd200088f1408 */
.L_x_208:
[----:B------:R0:W2:Y:S01]  /*2b40*/  LDG.E R7, desc[UR6][R2.64] ;  /* 0x0000000602077981 */ /* 0x0000a2000c1e1900 */
[----:B------:R-:W-:Y:S01]  /*2b50*/  VIADD R0, R0, 0x1 ;  /* 0x0000000100007836 */ /* 0x000fe20000000000 */
[----:B0-----:R-:W-:-:S05]  /*2b60*/  IADD3 R2, P2, PT, R2, 0x800, RZ ;  /* 0x0000080002027810 */ /* 0x001fca0007f5e0ff */
[----:B------:R-:W-:Y:S01]  /*2b70*/  IMAD.X R3, RZ, RZ, R3, P2 ;  /* 0x000000ffff037224 */ /* 0x000fe200010e0603 */
[----:B--2---:R-:W-:-:S04]  /*2b80*/  ISETP.NE.AND P0, PT, R7, UR4, PT ;  /* 0x0000000407007c0c */ /* 0x004fc8000bf05270 */
[----:B------:R-:W-:Y:S02]  /*2b90*/  SEL R7, RZ, 0x1, P0 ;  /* 0x00000001ff077807 */ /* 0x000fe40000000000 */
[----:B------:R-:W-:Y:S02]  /*2ba0*/  ISETP.NE.AND P0, PT, R0, RZ, PT ;  /* 0x000000ff0000720c */ /* 0x000fe40003f05270 */
[----:B------:R-:W-:-:S05]  /*2bb0*/  IADD3 R6, P1, PT, R6, R7, RZ ;  /* 0x0000000706067210 */ /* 0x000fca0007f3e0ff */
[----:B------:R-:W-:-:S06]  /*2bc0*/  IMAD.X R5, RZ, RZ, R5, P1 ;  /* 0x000000ffff057224 */ /* 0x000fcc00008e0605 */
[----:B------:R-:W-:Y:S05]  /*2bd0*/  @P0 BRA `(.L_x_208) ;  /* 0xfffffffc00d80947 */ /* 0x000fea000383ffff */
.L_x_200:
[----:B------:R-:W-:Y:S05]  /*2be0*/  BSYNC.RECONVERGENT B1 ;  /* 0x0000000000017941 */ /* 0x000fea0003800200 */
.L_x_198:
        /* <DEDUP_REMOVED lines=74> */
.L_x_196:
[----:B------:R-:W-:Y:S05]  /*3090*/  BSYNC.RECONVERGENT B0 ;  /* 0x0000000000007941 */ /* 0x000fea0003800200 */
.L_x_181:
[----:B------:R-:W-:Y:S05]  /*30a0*/  @P5 EXIT ;  /* 0x000000000000594d */ /* 0x000fea0003800000 */
[----:B------:R-:W0:Y:S01]  /*30b0*/  LDCU.64 UR4, c[0x0][0x3a8] ;  /* 0x00007500ff0477ac */ /* 0x000e220008000a00 */
[----:B------:R-:W3:Y:S01]  /*30c0*/  LDC.64 R4, c[0x0][0x390] ;  /* 0x0000e400ff047b82 */ /* 0x000ee20000000a00 */
[----:B012---:R-:W-:-:S04]  /*30d0*/  IADD3 R2, P0, PT, R2, UR4, RZ ;  /* 0x0000000402027c10 */ /* 0x007fc8000ff1e0ff */
[----:B------:R-:W-:-:S05]  /*30e0*/  IADD3.X R3, PT, PT, R3, UR5, RZ, P0, !PT ;  /* 0x0000000503037c10 */ /* 0x000fca00087fe4ff */
[----:B---3--:R-:W-:Y:S01]  /*30f0*/  STG.E.64 desc[UR6][R4.64], R2 ;  /* 0x0000000204007986 */ /* 0x008fe2000c101b06 */
[----:B------:R-:W-:Y:S05]  /*3100*/  EXIT ;  /* 0x000000000000794d */ /* 0x000fea0003800000 */
.L_x_209:
        /* <DEDUP_REMOVED lines=15> */
.L_x_684:


//--------------------- .text._ZN3cub18CUB_300001_SM_10006detail6reduce28DeviceReduceSingleTileKernelINS2_10policy_hubIljN4cuda3std3__44plusIlEEE10Policy1000EPlSC_iS9_llNS7_10__identityEEEvT0_T1_T2_T3_T4_T6_ --------------------------
	.section	.text._ZN3cub18CUB_300001_SM_10006detail6reduce28DeviceReduceSingleTileKernelINS2_10policy_hubIljN4cuda3std3__44plusIlEEE10Policy1000EPlSC_iS9_llNS7_10__identityEEEvT0_T1_T2_T3_T4_T6_,"ax",@progbits
	.align	128
        .global         _ZN3cub18CUB_300001_SM_10006detail6reduce28DeviceReduceSingleTileKernelINS2_10policy_hubIljN4cuda3std3__44plusIlEEE10Policy1000EPlSC_iS9_llNS7_10__identityEEEvT0_T1_T2_T3_T4_T6_
        .type           _ZN3cub18CUB_300001_SM_10006detail6reduce28DeviceReduceSingleTileKernelINS2_10policy_hubIljN4cuda3std3__44plusIlEEE10Policy1000EPlSC_iS9_llNS7_10__identityEEEvT0_T1_T2_T3_T4_T6_,@function
        .size           _ZN3cub18CUB_300001_SM_10006detail6reduce28DeviceReduceSingleTileKernelINS2_10policy_hubIljN4cuda3std3__44plusIlEEE10Policy1000EPlSC_iS9_llNS7_10__identityEEEvT0_T1_T2_T3_T4_T6_,(.L_x_685 - _ZN3cub18CUB_300001_SM_10006detail6reduce28DeviceReduceSingleTileKernelINS2_10policy_hubIljN4cuda3std3__44plusIlEEE10Policy1000EPlSC_iS9_llNS7_10__identityEEEvT0_T1_T2_T3_T4_T6_)
        .other          _ZN3cub18CUB_300001_SM_10006detail6reduce28DeviceReduceSingleTileKernelINS2_10policy_hubIljN4cuda3std3__44plusIlEEE10Policy1000EPlSC_iS9_llNS7_10__identityEEEvT0_T1_T2_T3_T4_T6_,@"STO_CUDA_ENTRY STV_DEFAULT"
_ZN3cub18CUB_300001_SM_10006detail6reduce28DeviceReduceSingleTileKernelINS2_10policy_hubIljN4cuda3std3__44plusIlEEE10Policy1000EPlSC_iS9_llNS7_10__identityEEEvT0_T1_T2_T3_T4_T6_:
.text._ZN3cub18CUB_300001_SM_10006detail6reduce28DeviceReduceSingleTileKernelINS2_10policy_hubIljN4cuda3std3__44plusIlEEE10Policy1000EPlSC_iS9_llNS7_10__identityEEEvT0_T1_T2_T3_T4_T6_:
        /* <DEDUP_REMOVED lines=13> */
.L_x_210:
        /* <DEDUP_REMOVED lines=13> */
.L_x_214:
[----:B------:R-:W-:Y:S05]  /*01a0*/  BSYNC.RECONVERGENT B1 ;  /* 0x0000000000017941 */ /* 0x000fea0003800200 */
.L_x_213:
        /* <DEDUP_REMOVED lines=17> */
.L_x_219:
        /* <DEDUP_REMOVED lines=11> */
.L_x_218:
[----:B------:R-:W-:Y:S05]  /*0370*/  BSYNC.RECONVERGENT B2 ;  /* 0x0000000000027941 */ /* 0x000fea0003800200 */
.L_x_217:
        /* <DEDUP_REMOVED lines=8> */
.L_x_222:
        /* <DEDUP_REMOVED lines=43> */
.L_x_221:
[----:B------:R-:W-:Y:S05]  /*06b0*/  BSYNC.RECONVERGENT B2 ;  /* 0x0000000000027941 */ /* 0x000fea0003800200 */
.L_x_220:
        /* <DEDUP_REMOVED lines=26> */
.L_x_224:
[----:B------:R-:W-:Y:S05]  /*0860*/  BSYNC.RECONVERGENT B2 ;  /* 0x0000000000027941 */ /* 0x000fea0003800200 */
.L_x_223:
        /* <DEDUP_REMOVED lines=12> */
.L_x_216:
[----:B------:R-:W-:Y:S05]  /*0930*/  BSYNC.RECONVERGENT B1 ;  /* 0x0000000000017941 */ /* 0x000fea0003800200 */
.L_x_215:
        /* <DEDUP_REMOVED lines=77> */
.L_x_225:
        /* <DEDUP_REMOVED lines=130> */
.L_x_212:
        /* <DEDUP_REMOVED lines=25> */
.L_x_229:
        /* <DEDUP_REMOVED lines=24> */
.L_x_227:
        /* <DEDUP_REMOVED lines=19> */
.L_x_233:
        /* <DEDUP_REMOVED lines=9> */
.L_x_232:
[----:B------:R-:W-:Y:S05]  /*1b00*/  BSYNC.RECONVERGENT B2 ;  /* 0x0000000000027941 */ /* 0x000fea0003800200 */
.L_x_231:
        /* <DEDUP_REMOVED lines=16> */
.L_x_236:
        /* <DEDUP_REMOVED lines=45> */
.L_x_235:
[----:B------:R-:W-:Y:S05]  /*1ee0*/  BSYNC.RECONVERGENT B2 ;  /* 0x0000000000027941 */ /* 0x000fea0003800200 */
.L_x_234:
        /* <DEDUP_REMOVED lines=30> */
.L_x_238:
[----:B------:R-:W-:Y:S05]  /*20d0*/  BSYNC.RECONVERGENT B2 ;  /* 0x0000000000027941 */ /* 0x000fea0003800200 */
.L_x_237:
        /* <DEDUP_REMOVED lines=11> */
.L_x_230:
[----:B------:R-:W-:Y:S05]  /*2190*/  BSYNC.RECONVERGENT B1 ;  /* 0x0000000000017941 */ /* 0x000fea0003800200 */
.L_x_228:
        /* <DEDUP_REMOVED lines=74> */
.L_x_226:
[----:B------:R-:W-:Y:S05]  /*2640*/  BSYNC.RECONVERGENT B0 ;  /* 0x0000000000007941 */ /* 0x000fea0003800200 */
.L_x_211:
[----:B------:R-:W-:Y:S05]  /*2650*/  @P0 EXIT ;  /* 0x000000000000094d */ /* 0x000fea0003800000 */
[----:B------:R-:W0:Y:S01]  /*2660*/  LDCU.64 UR4, c[0x0][0x398] ;  /* 0x00007300ff0477ac */ /* 0x000e220008000a00 */
[----:B------:R-:W3:Y:S01]  /*2670*/  LDC.64 R4, c[0x0][0x388] ;  /* 0x0000e200ff047b82 */ /* 0x000ee20000000a00 */
[----:B012---:R-:W-:-:S04]  /*2680*/  IADD3 R2, P0, PT, R2, UR4, RZ ;  /* 0x0000000402027c10 */ /* 0x007fc8000ff1e0ff */
[----:B------:R-:W-:-:S05]  /*2690*/  IADD3.X R3, PT, PT, R3, UR5, RZ, P0, !PT ;  /* 0x0000000503037c10 */ /* 0x000fca00087fe4ff */
[----:B---3--:R-:W-:Y:S01]  /*26a0*/  STG.E.64 desc[UR6][R4.64], R2 ;  /* 0x0000000204007986 */ /* 0x008fe2000c101b06 */
[----:B------:R-:W-:Y:S05]  /*26b0*/  EXIT ;  /* 0x000000000000794d */ /* 0x000fea0003800000 */
.L_x_239:
        /* <DEDUP_REMOVED lines=12> */
.L_x_685:


//--------------------- .text._ZN3cub18CUB_300001_SM_10006detail6reduce18DeviceReduceKernelINS2_10policy_hubIljN4cuda3std3__44plusIlEEE10Policy1000EN6thrust24THRUST_300001_SM_1000_NS18transform_iteratorINSD_6detail14equal_to_valueIiEENSF_15normal_iteratorINSD_10device_ptrIiEEEEllEEjS9_lNS7_10__identityEEEvT0_PT3_T1_NS0_13GridEvenShareISR_EET2_T4_ --------------------------
	.section	.text._ZN3cub18CUB_300001_SM_10006detail6reduce18DeviceReduceKernelINS2_10policy_hubIljN4cuda3std3__44plusIlEEE10Policy1000EN6thrust24THRUST_300001_SM_1000_NS18transform_iteratorINSD_6detail14equal_to_valueIiEENSF_15normal_iteratorINSD_10device_ptrIiEEEEllEEjS9_lNS7_10__identityEEEvT0_PT3_T1_NS0_13GridEvenShareISR_EET2_T4_,"ax",@progbits
	.align	128
        .global         _ZN3cub18CUB_300001_SM_10006detail6reduce18DeviceReduceKernelINS2_10policy_hubIljN4cuda3std3__44plusIlEEE10Policy1000EN6thrust24THRUST_300001_SM_1000_NS18transform_iteratorINSD_6detail14equal_to_valueIiEENSF_15normal_iteratorINSD_10device_ptrIiEEEEllEEjS9_lNS7_10__identityEEEvT0_PT3_T1_NS0_13GridEvenShareISR_EET2_T4_
        .type           _ZN3cub18CUB_300001_SM_10006detail6reduce18DeviceReduceKernelINS2_10policy_hubIljN4cuda3std3__44plusIlEEE10Policy1000EN6thrust24THRUST_300001_SM_1000_NS18transform_iteratorINSD_6detail14equal_to_valueIiEENSF_15normal_iteratorINSD_10device_ptrIiEEEEllEEjS9_lNS7_10__identityEEEvT0_PT3_T1_NS0_13GridEvenShareISR_EET2_T4_,@function
        .size           _ZN3cub18CUB_300001_SM_10006detail6reduce18DeviceReduceKernelINS2_10policy_hubIljN4cuda3std3__44plusIlEEE10Policy1000EN6thrust24THRUST_300001_SM_1000_NS18transform_iteratorINSD_6detail14equal_to_valueIiEENSF_15normal_iteratorINSD_10device_ptrIiEEEEllEEjS9_lNS7_10__identityEEEvT0_PT3_T1_NS0_13GridEvenShareISR_EET2_T4_,(.L_x_686 - _ZN3cub18CUB_300001_SM_10006detail6reduce18DeviceReduceKernelINS2_10policy_hubIljN4cuda3std3__44plusIlEEE10Policy1000EN6thrust24THRUST_300001_SM_1000_NS18transform_iteratorINSD_6detail14equal_to_valueIiEENSF_15normal_iteratorINSD_10device_ptrIiEEEEllEEjS9_lNS7_10__identityEEEvT0_PT3_T1_NS0_13GridEvenShareISR_EET2_T4_)
        .other          _ZN3cub18CUB_300001_SM_10006detail6reduce18DeviceReduceKernelINS2_10policy_hubIljN4cuda3std3__44plusIlEEE10Policy1000EN6thrust24THRUST_300001_SM_1000_NS18transform_iteratorINSD_6detail14equal_to_valueIiEENSF_15normal_iteratorINSD_10device_ptrIiEEEEllEEjS9_lNS7_10__identityEEEvT0_PT3_T1_NS0_13GridEvenShareISR_EET2_T4_,@"STO_CUDA_ENTRY STV_DEFAULT"
_ZN3cub18CUB_300001_SM_10006detail6reduce18DeviceReduceKernelINS2_10policy_hubIljN4cuda3std3__44plusIlEEE10Policy1000EN6thrust24THRUST_300001_SM_1000_NS18transform_iteratorINSD_6detail14equal_to_valueIiEENSF_15normal_iteratorINSD_10device_ptrIiEEEEllEEjS9_lNS7_10__identityEEEvT0_PT3_T1_NS0_13GridEvenShareISR_EET2_T4_:
.text._ZN3cub18CUB_300001_SM_10006detail6reduce18DeviceReduceKernelINS2_10policy_hubIljN4cuda3std3__44plusIlEEE10Policy1000EN6thrust24THRUST_300001_SM_1000_NS18transform_iteratorINSD_6detail14equal_to_valueIiEENSF_15normal_iteratorINSD_10device_ptrIiEEEEllEEjS9_lNS7_10__identityEEEvT0_PT3_T1_NS0_13GridEvenShareISR_EET2_T4_:
        /* <DEDUP_REMOVED lines=10> */
[----:B------:R-:W1:Y:S01]  /*00a0*/  LDCU UR5, c[0x0][0x388] ;  /* 0x00007100ff0577ac */ /* 0x000e620008000800 */
[----:B------:R-:W-:Y:S01]  /*00b0*/  BSSY.RECONVERGENT B1, `(.L_x_242) ;  /* 0x000000f000017945 */ /* 0x000fe20003800200 */
[----:B------:R-:W-:Y:S02]  /*00c0*/  IMAD.MOV.U32 R22, RZ, RZ, RZ ;  /* 0x000000ffff167224 */ /* 0x000fe400078e00ff */
[----:B------:R-:W-:Y:S01]  /*00d0*/  IMAD.MOV.U32 R25, RZ, RZ, RZ ;  /* 0x000000ffff197224 */ /* 0x000fe200078e00ff */
[----:B0-----:R-:W-:Y:S01]  /*00e0*/  ISETP.GE.U32.AND P0, PT, R5, R28, PT ;  /* 0x0000001c0500720c */ /* 0x001fe20003f06070 */
[----:B------:R-:W-:-:S12]  /*00f0*/  IMAD.MOV.U32 R7, RZ, RZ, R5 ;  /* 0x000000ffff077224 */ /* 0x000fd800078e0005 */
[----:B-1----:R-:W-:Y:S05]  /*0100*/  @P0 BRA `(.L_x_243) ;  /* 0x0000000000240947 */ /* 0x002fea0003800000 */
[----:B------:R-:W0:Y:S01]  /*0110*/  LDC.64 R2, c[0x0][0x380] ;  /* 0x0000e000ff027b82 */ /* 0x000e220000000a00 */
[----:B------:R-:W-:Y:S01]  /*0120*/  IMAD R7, R0, 0xe00, R5 ;  /* 0x00000e0000077824 */ /* 0x000fe200078e0205 */
[----:B------:R-:W1:Y:S03]  /*0130*/  LDCU UR4, c[0x0][0x388] ;  /* 0x00007100ff0477ac */ /* 0x000e660008000800 */
[----:B0-----:R-:W-:-:S06]  /*0140*/  IMAD.WIDE.U32 R2, R7, 0x4, R2 ;  /* 0x0000000407027825 */ /* 0x001fcc00078e0002 */
[----:B------:R-:W1:Y:S01]  /*0150*/  LDG.E R2, desc[UR8][R2.64] ;  /* 0x0000000802027981 */ /* 0x000e62000c1e1900 */
[----:B------:R-:W-:Y:S02]  /*0160*/  VIADD R7, R5, 0x200 ;  /* 0x0000020005077836 */ /* 0x000fe40000000000 */
[----:B------:R-:W-:Y:S01]  /*0170*/  IMAD.MOV.U32 R25, RZ, RZ, RZ ;  /* 0x000000ffff197224 */ /* 0x000fe200078e00ff */
[----:B-1----:R-:W-:-:S04]  /*0180*/  ISETP.NE.AND P0, PT, R2, UR4, PT ;  /* 0x0000000402007c0c */ /* 0x002fc8000bf05270 */
[----:B------:R-:W-:-:S09]  /*0190*/  SEL R22, RZ, 0x1, P0 ;  /* 0x00000001ff167807 */ /* 0x000fd20000000000 */
.L_x_243:
[----:B------:R-:W-:Y:S05]  /*01a0*/  BSYNC.RECONVERGENT B1 ;  /* 0x0000000000017941 */ /* 0x000fea0003800200 */
.L_x_242:
        /* <DEDUP_REMOVED lines=17> */
.L_x_249:
        /* <DEDUP_REMOVED lines=33> */
[----:B--2---:R-:W-:Y:S01]  /*04d0*/  ISETP.NE.AND P0, PT, R3, UR5, PT ;  /* 0x0000000503007c0c */ /* 0x004fe2000bf05270 */
[----:B------:R-:W-:Y:S01]  /*04e0*/  VIADD R3, R7, 0x1000 ;  /* 0x0000100007037836 */ /* 0x000fe20000000000 */
[----:B---3--:R-:W-:Y:S02]  /*04f0*/  ISETP.NE.AND P1, PT, R17, UR5, PT ;  /* 0x0000000511007c0c */ /* 0x008fe4000bf25270 */
[----:B------:R-:W-:Y:S02]  /*0500*/  SEL R29, RZ, 0x1, P0 ;  /* 0x00000001ff1d7807 */ /* 0x000fe40000000000 */
[----:B------:R-:W-:Y:S01]  /*0510*/  SEL R17, RZ, 0x1, P1 ;  /* 0x00000001ff117807 */ /* 0x000fe20000800000 */
[----:B------:R-:W-:-:S03]  /*0520*/  IMAD.WIDE.U32 R14, R3, 0x4, R12 ;  /* 0x00000004030e7825 */ /* 0x000fc600078e000c */
[----:B------:R-:W-:Y:S01]  /*0530*/  IADD3 R22, P3, P2, R17, R22, R29 ;  /* 0x0000001611167210 */ /* 0x000fe20007a7e01d */
[----:B------:R-:W-:Y:S01]  /*0540*/  VIADD R17, R7, 0x1600 ;  /* 0x0000160007117836 */ /* 0x000fe20000000000 */
[----:B------:R0:W2:Y:S01]  /*0550*/  LDG.E R3, desc[UR8][R14.64] ;  /* 0x000000080e037981 */ /* 0x0000a2000c1e1900 */
[----:B----4-:R-:W-:Y:S02]  /*0560*/  ISETP.NE.AND P1, PT, R16, UR5, PT ;  /* 0x0000000510007c0c */ /* 0x010fe4000bf25270 */
        /* <DEDUP_REMOVED lines=10> */
[----:B------:R-:W-:Y:S02]  /*0610*/  ISETP.NE.AND P4, PT, R10, UR5, PT ;  /* 0x000000050a007c0c */ /* 0x000fe4000bf85270 */
[----:B------:R-:W-:Y:S02]  /*0620*/  ISETP.NE.AND P0, PT, R9, UR5, PT ;  /* 0x0000000509007c0c */ /* 0x000fe4000bf05270 */
[----:B------:R-:W-:Y:S02]  /*0630*/  SEL R10, RZ, 0x1, P1 ;  /* 0x00000001ff0a7807 */ /* 0x000fe40000800000 */
[----:B------:R-:W-:Y:S02]  /*0640*/  SEL R9, RZ, 0x1, P4 ;  /* 0x00000001ff097807 */ /* 0x000fe40002000000 */
[----:B-----5:R-:W-:Y:S02]  /*0650*/  ISETP.NE.AND P5, PT, R23, UR5, PT ;  /* 0x0000000517007c0c */ /* 0x020fe4000bfa5270 */
[----:B0-----:R-:W-:-:S02]  /*0660*/  IADD3 R15, P4, P6, R9, R22, R10 ;  /* 0x00000016090f7210 */ /* 0x001fc40007e9e00a */
[----:B------:R-:W-:Y:S02]  /*0670*/  ISETP.NE.AND P1, PT, R24, UR5, PT ;  /* 0x0000000518007c0c */ /* 0x000fe4000bf25270 */
[----:B------:R-:W-:Y:S02]  /*0680*/  SEL R22, RZ, 0x1, P0 ;  /* 0x00000001ff167807 */ /* 0x000fe40000000000 */
[----:B------:R-:W-:Y:S02]  /*0690*/  SEL R9, RZ, 0x1, P5 ;  /* 0x00000001ff097807 */ /* 0x000fe40002800000 */
[----:B------:R-:W-:Y:S02]  /*06a0*/  ISETP.NE.AND P5, PT, R26, UR5, PT ;  /* 0x000000051a007c0c */ /* 0x000fe4000bfa5270 */
[----:B------:R-:W-:Y:S02]  /*06b0*/  SEL R10, RZ, 0x1, P1 ;  /* 0x00000001ff0a7807 */ /* 0x000fe40000800000 */
[----:B------:R-:W-:-:S02]  /*06c0*/  IADD3.X R25, PT, PT, RZ, R25, RZ, P3, P2 ;  /* 0x00000019ff197210 */ /* 0x000fc40001fe44ff */
[----:B------:R-:W-:Y:S02]  /*06d0*/  IADD3 R9, P1, P0, R9, R15, R22 ;  /* 0x0000000f09097210 */ /* 0x000fe4000783e016 */
[----:B------:R-:W-:Y:S02]  /*06e0*/  SEL R15, RZ, 0x1, P5 ;  /* 0x00000001ff0f7807 */ /* 0x000fe40002800000 */
[----:B------:R-:W-:Y:S02]  /*06f0*/  IADD3.X R25, PT, PT, RZ, R25, RZ, P4, P6 ;  /* 0x00000019ff197210 */ /* 0x000fe400027ec4ff */
[----:B------:R-:W-:Y:S02]  /*0700*/  ISETP.NE.AND P6, PT, R11, UR5, PT ;  /* 0x000000050b007c0c */ /* 0x000fe4000bfc5270 */
[----:B------:R-:W-:Y:S02]  /*0710*/  IADD3 R15, P3, P2, R15, R9, R10 ;  /* 0x000000090f0f7210 */ /* 0x000fe40007a7e00a */
[----:B------:R-:W-:-:S02]  /*0720*/  ISETP.NE.AND P4, PT, R27, UR5, PT ;  /* 0x000000051b007c0c */ /* 0x000fc4000bf85270 */
[----:B------:R-:W-:Y:S02]  /*0730*/  SEL R9, RZ, 0x1, P6 ;  /* 0x00000001ff097807 */ /* 0x000fe40003000000 */
[----:B------:R-:W-:Y:S01]  /*0740*/  IADD3.X R25, PT, PT, RZ, R25, RZ, P1, P0 ;  /* 0x00000019ff197210 */ /* 0x000fe20000fe04ff */
[----:B------:R-:W-:-:S03]  /*0750*/  VIADD R2, R2, 0x10 ;  /* 0x0000001002027836 */ /* 0x000fc60000000000 */
[----:B------:R-:W-:Y:S02]  /*0760*/  IADD3.X R25, PT, PT, RZ, R25, RZ, P3, P2 ;  /* 0x00000019ff197210 */ /* 0x000fe40001fe44ff */
[----:B------:R-:W-:-:S04]  /*0770*/  ISETP.NE.AND P2, PT, R20, UR5, PT ;  /* 0x0000000514007c0c */ /* 0x000fc8000bf45270 */
[----:B------:R-:W-:Y:S01]  /*0780*/  SEL R22, RZ, 0x1, P2 ;  /* 0x00000001ff167807 */ /* 0x000fe20001000000 */
[----:B------:R-:W-:Y:S02]  /*0790*/  VIADD R8, R8, 0x2000 ;  /* 0x0000200008087836 */ /* 0x000fe40000000000 */
[----:B------:R-:W-:Y:S01]  /*07a0*/  VIADD R7, R7, 0x2000 ;  /* 0x0000200007077836 */ /* 0x000fe20000000000 */
[----:B--2---:R-:W-:-:S04]  /*07b0*/  ISETP.NE.AND P5, PT, R3, UR5, PT ;  /* 0x0000000503007c0c */ /* 0x004fc8000bfa5270 */
[----:B------:R-:W-:Y:S02]  /*07c0*/  SEL R10, RZ, 0x1, P5 ;  /* 0x00000001ff0a7807 */ /* 0x000fe40002800000 */
[----:B---3--:R-:W-:-:S04]  /*07d0*/  ISETP.NE.AND P5, PT, R29, UR5, PT ;  /* 0x000000051d007c0c */ /* 0x008fc8000bfa5270 */
[----:B------:R-:W-:Y:S02]  /*07e0*/  SEL R3, RZ, 0x1, P5 ;  /* 0x00000001ff037807 */ /* 0x000fe40002800000 */
[----:B----4-:R-:W-:Y:S02]  /*07f0*/  ISETP.NE.AND P6, PT, R14, UR5, PT ;  /* 0x000000050e007c0c */ /* 0x010fe4000bfc5270 */
[----:B------:R-:W-:Y:S02]  /*0800*/  SEL R14, RZ, 0x1, P4 ;  /* 0x00000001ff0e7807 */ /* 0x000fe40002000000 */
[----:B------:R-:W-:Y:S02]  /*0810*/  IADD3 R9, P4, P5, R9, R15, R10 ;  /* 0x0000000f09097210 */ /* 0x000fe40007d9e00a */
[----:B------:R-:W-:Y:S02]  /*0820*/  ISETP.NE.AND P0, PT, R16, UR5, PT ;  /* 0x0000000510007c0c */ /* 0x000fe4000bf05270 */
[----:B------:R-:W-:-:S02]  /*0830*/  SEL R10, RZ, 0x1, P6 ;  /* 0x00000001ff0a7807 */ /* 0x000fc40003000000 */
[----:B------:R-:W-:Y:S02]  /*0840*/  IADD3 R3, P1, P6, R3, R9, R14 ;  /* 0x0000000903037210 */ /* 0x000fe40007e3e00e */
[----:B------:R-:W-:Y:S02]  /*0850*/  SEL R9, RZ, 0x1, P0 ;  /* 0x00000001ff097807 */ /* 0x000fe40000000000 */
[----:B------:R-:W-:Y:S02]  /*0860*/  ISETP.NE.AND P0, PT, R18, UR5, PT ;  /* 0x0000000512007c0c */ /* 0x000fe4000bf05270 */
[----:B------:R-:W-:Y:S02]  /*0870*/  IADD3.X R25, PT, PT, RZ, R25, RZ, P4, P5 ;  /* 0x00000019ff197210 */ /* 0x000fe400027ea4ff */
[----:B------:R-:W-:Y:S02]  /*0880*/  IADD3 R9, P3, P4, R9, R3, R10 ;  /* 0x0000000309097210 */ /* 0x000fe40007c7e00a */
[----:B------:R-:W-:-:S02]  /*0890*/  SEL R3, RZ, 0x1, P0 ;  /* 0x00000001ff037807 */ /* 0x000fc40000000000 */
[----:B------:R-:W-:Y:S02]  /*08a0*/  ISETP.NE.AND P0, PT, R2, RZ, PT ;  /* 0x000000ff0200720c */ /* 0x000fe40003f05270 */
[----:B------:R-:W-:Y:S02]  /*08b0*/  IADD3.X R25, PT, PT, RZ, R25, RZ, P1, P6 ;  /* 0x00000019ff197210 */ /* 0x000fe40000fec4ff */
[----:B------:R-:W-:Y:S02]  /*08c0*/  IADD3 R22, P1, P2, R22, R9, R3 ;  /* 0x0000000916167210 */ /* 0x000fe40007a3e003 */
[----:B------:R-:W-:-:S04]  /*08d0*/  IADD3.X R25, PT, PT, RZ, R25, RZ, P3, P4 ;  /* 0x00000019ff197210 */ /* 0x000fc80001fe84ff */
[----:B------:R-:W-:-:S03]  /*08e0*/  IADD3.X R25, PT, PT, RZ, R25, RZ, P1, P2 ;  /* 0x00000019ff197210 */ /* 0x000fc60000fe44ff */
[----:B------:R-:W-:Y:S05]  /*08f0*/  @P0 BRA `(.L_x_249) ;  /* 0xfffffff800700947 */ /* 0x000fea000383ffff */
[----:B------:R-:W-:Y:S05]  /*0900*/  BSYNC.RECONVERGENT B3 ;  /* 0x0000000000037941 */ /* 0x000fea0003800200 */
.L_x_248:
[----:B------:R-:W-:-:S07]  /*0910*/  VIADD R7, R8, 0xfffff000 ;  /* 0xfffff00008077836 */ /* 0x000fce0000000000 */
.L_x_247:
[----:B------:R-:W-:Y:S05]  /*0920*/  BSYNC.RECONVERGENT B2 ;  /* 0x0000000000027941 */ /* 0x000fea0003800200 */
.L_x_246:
        /* <DEDUP_REMOVED lines=8> */
[----:B------:R-:W-:Y:S01]  /*09b0*/  IMAD R17, R0, 0xe00, R7 ;  /* 0x00000e0000117824 */ /* 0x000fe200078e0207 */
[----:B------:R-:W1:Y:S03]  /*09c0*/  LDCU UR4, c[0x0][0x388] ;  /* 0x00007100ff0477ac */ /* 0x000e660008000800 */
[C---:B------:R-:W-:Y:S02]  /*09d0*/  VIADD R15, R17.reuse, 0x200 ;  /* 0x00000200110f7836 */ /* 0x040fe40000000000 */
[C---:B------:R-:W-:Y:S02]  /*09e0*/  VIADD R27, R17.reuse, 0x400 ;  /* 0x00000400111b7836 */ /* 0x040fe40000000000 */
[C---:B------:R-:W-:Y:S02]  /*09f0*/  VIADD R9, R17.reuse, 0x600 ;  /* 0x0000060011097836 */ /* 0x040fe40000000000 */
[----:B------:R-:W-:-:S02]  /*0a00*/  VIADD R11, R17, 0x800 ;  /* 0x00000800110b7836 */ /* 0x000fc40000000000 */
[C---:B------:R-:W-:Y:S02]  /*0a10*/  VIADD R13, R17.reuse, 0xa00 ;  /* 0x00000a00110d7836 */ /* 0x040fe40000000000 */
[C---:B------:R-:W-:Y:S02]  /*0a20*/  VIADD R21, R17.reuse, 0xc00 ;  /* 0x00000c0011157836 */ /* 0x040fe40000000000 */
[----:B0-----:R-:W-:-:S04]  /*0a30*/  IMAD.WIDE.U32 R18, R17, 0x4, R2 ;  /* 0x0000000411127825 */ /* 0x001fc800078e0002 */
[--C-:B------:R-:W-:Y:S01]  /*0a40*/  IMAD.WIDE.U32 R14, R15, 0x4, R2.reuse ;  /* 0x000000040f0e7825 */ /* 0x100fe200078e0002 */
[----:B------:R-:W1:Y:S03]  /*0a50*/  LDG.E R6, desc[UR8][R18.64] ;  /* 0x0000000812067981 */ /* 0x000e66000c1e1900 */
[--C-:B------:R-:W-:Y:S01]  /*0a60*/  IMAD.WIDE.U32 R26, R27, 0x4, R2.reuse ;  /* 0x000000041b1a7825 */ /* 0x100fe200078e0002 */
[----:B------:R0:W2:Y:S03]  /*0a70*/  LDG.E R16, desc[UR8][R14.64] ;  /* 0x000000080e107981 */ /* 0x0000a6000c1e1900 */
[--C-:B------:R-:W-:Y:S02]  /*0a80*/  IMAD.WIDE.U32 R8, R9, 0x4, R2.reuse ;  /* 0x0000000409087825 */ /* 0x100fe400078e0002 */
[----:B------:R-:W3:Y:S02]  /*0a90*/  LDG.E R26, desc[UR8][R26.64] ;  /* 0x000000081a1a7981 */ /* 0x000ee4000c1e1900 */
        /* <DEDUP_REMOVED lines=11> */
[----:B-1----:R-:W-:Y:S02]  /*0b50*/  ISETP.NE.AND P1, PT, R6, UR4, PT ;  /* 0x0000000406007c0c */ /* 0x002fe4000bf25270 */
[----:B--2---:R-:W-:Y:S02]  /*0b60*/  ISETP.NE.AND P2, PT, R16, UR4, PT ;  /* 0x0000000410007c0c */ /* 0x004fe4000bf45270 */
[----:B------:R-:W-:-:S02]  /*0b70*/  SEL R6, RZ, 0x1, P1 ;  /* 0x00000001ff067807 */ /* 0x000fc40000800000 */
[----:B----4-:R-:W-:Y:S02]  /*0b80*/  SEL R9, RZ, 0x1, P2 ;  /* 0x00000001ff097807 */ /* 0x010fe40001000000 */
[----:B---3--:R-:W-:Y:S02]  /*0b90*/  ISETP.NE.AND P1, PT, R26, UR4, PT ;  /* 0x000000041a007c0c */ /* 0x008fe4000bf25270 */
[----:B-----5:R-:W-:Y:S02]  /*0ba0*/  ISETP.NE.AND P2, PT, R8, UR4, PT ;  /* 0x0000000408007c0c */ /* 0x020fe4000bf45270 */
[----:B------:R-:W-:Y:S02]  /*0bb0*/  IADD3 R22, P5, P6, R9, R22, R6 ;  /* 0x0000001609167210 */ /* 0x000fe40007ebe006 */
[----:B------:R-:W-:Y:S02]  /*0bc0*/  SEL R9, RZ, 0x1, P1 ;  /* 0x00000001ff097807 */ /* 0x000fe40000800000 */
[----:B------:R-:W-:-:S02]  /*0bd0*/  SEL R8, RZ, 0x1, P2 ;  /* 0x00000001ff087807 */ /* 0x000fc40001000000 */
[----:B------:R-:W-:Y:S02]  /*0be0*/  ISETP.NE.AND P3, PT, R10, UR4, PT ;  /* 0x000000040a007c0c */ /* 0x000fe4000bf65270 */
[----:B------:R-:W-:Y:S02]  /*0bf0*/  ISETP.NE.AND P4, PT, R12, UR4, PT ;  /* 0x000000040c007c0c */ /* 0x000fe4000bf85270 */
[----:B------:R-:W-:Y:S02]  /*0c00*/  IADD3 R8, P1, P2, R8, R22, R9 ;  /* 0x0000001608087210 */ /* 0x000fe40007a3e009 */
[----:B------:R-:W-:Y:S02]  /*0c10*/  SEL R6, RZ, 0x1, P3 ;  /* 0x00000001ff067807 */ /* 0x000fe40001800000 */
[----:B0-----:R-:W-:Y:S02]  /*0c20*/  SEL R3, RZ, 0x1, P4 ;  /* 0x00000001ff037807 */ /* 0x001fe40002000000 */
[----:B------:R-:W-:-:S02]  /*0c30*/  ISETP.NE.AND P4, PT, R14, UR4, PT ;  /* 0x000000040e007c0c */ /* 0x000fc4000bf85270 */
[----:B------:R-:W-:Y:S02]  /*0c40*/  ISETP.NE.AND P3, PT, R2, UR4, PT ;  /* 0x0000000402007c0c */ /* 0x000fe4000bf65270 */
[----:B------:R-:W-:Y:S02]  /*0c50*/  IADD3.X R25, PT, PT, RZ, R25, RZ, P5, P6 ;  /* 0x00000019ff197210 */ /* 0x000fe40002fec4ff */
[----:B------:R-:W-:Y:S02]  /*0c60*/  IADD3 R2, P5, P6, R3, R8, R6 ;  /* 0x0000000803027210 */ /* 0x000fe40007ebe006 */
[----:B------:R-:W-:Y:S02]  /*0c70*/  SEL R3, RZ, 0x1, P4 ;  /* 0x00000001ff037807 */ /* 0x000fe40002000000 */
[----:B------:R-:W-:Y:S02]  /*0c80*/  SEL R22, RZ, 0x1, P3 ;  /* 0x00000001ff167807 */ /* 0x000fe40001800000 */
[----:B------:R-:W-:-:S02]  /*0c90*/  IADD3.X R25, PT, PT, RZ, R25, RZ, P1, P2 ;  /* 0x00000019ff197210 */ /* 0x000fc40000fe44ff */
[----:B------:R-:W-:Y:S02]  /*0ca0*/  IADD3 R22, P1, P2, R22, R2, R3 ;  /* 0x0000000216167210 */ /* 0x000fe40007a3e003 */
[----:B------:R-:W-:-:S04]  /*0cb0*/  IADD3.X R25, PT, PT, RZ, R25, RZ, P5, P6 ;  /* 0x00000019ff197210 */ /* 0x000fc80002fec4ff */
[----:B------:R-:W-:-:S07]  /*0cc0*/  IADD3.X R25, PT, PT, RZ, R25, RZ, P1, P2 ;  /* 0x00000019ff197210 */ /* 0x000fce0000fe44ff */
.L_x_251:
[----:B------:R-:W-:Y:S05]  /*0cd0*/  BSYNC.RECONVERGENT B2 ;  /* 0x0000000000027941 */ /* 0x000fea0003800200 */
.L_x_250:
        /* <DEDUP_REMOVED lines=12> */
[----:B0-----:R-:W-:-:S04]  /*0da0*/  IMAD.WIDE.U32 R8, R9, 0x4, R2 ;  /* 0x0000000409087825 */ /* 0x001fc800078e0002 */
[--C-:B------:R-:W-:Y:S02]  /*0db0*/  IMAD.WIDE.U32 R10, R11, 0x4, R2.reuse ;  /* 0x000000040b0a7825 */ /* 0x100fe400078e0002 */
[----:B------:R-:W1:Y:S02]  /*0dc0*/  LDG.E R8, desc[UR8][R8.64] ;  /* 0x0000000808087981 */ /* 0x000e64000c1e1900 */
[--C-:B------:R-:W-:Y:S02]  /*0dd0*/  IMAD.WIDE.U32 R12, R13, 0x4, R2.reuse ;  /* 0x000000040d0c7825 */ /* 0x100fe400078e0002 */
[----:B------:R-:W2:Y:S02]  /*0de0*/  LDG.E R10, desc[UR8][R10.64] ;  /* 0x000000080a0a7981 */ /* 0x000ea4000c1e1900 */
[----:B------:R-:W-:Y:S02]  /*0df0*/  IMAD.WIDE.U32 R2, R15, 0x4, R2 ;  /* 0x000000040f027825 */ /* 0x000fe400078e0002 */
[----:B------:R-:W3:Y:S04]  /*0e00*/  LDG.E R12, desc[UR8][R12.64] ;  /* 0x000000080c0c7981 */ /* 0x000ee8000c1e1900 */
[----:B------:R-:W4:Y:S01]  /*0e10*/  LDG.E R2, desc[UR8][R2.64] ;  /* 0x0000000802027981 */ /* 0x000f22000c1e1900 */
[----:B------:R-:W-:Y:S01]  /*0e20*/  VIADD R7, R7, 0x800 ;  /* 0x0000080007077836 */ /* 0x000fe20000000000 */
[----:B-1----:R-:W-:-:S02]  /*0e30*/  ISETP.NE.AND P1, PT, R8, UR4, PT ;  /* 0x0000000408007c0c */ /* 0x002fc4000bf25270 */
[----:B--2---:R-:W-:Y:S02]  /*0e40*/  ISETP.NE.AND P2, PT, R10, UR4, PT ;  /* 0x000000040a007c0c */ /* 0x004fe4000bf45270 */
[----:B------:R-:W-:Y:S02]  /*0e50*/  SEL R15, RZ, 0x1, P1 ;  /* 0x00000001ff0f7807 */ /* 0x000fe40000800000 */
[----:B---3--:R-:W-:Y:S02]  /*0e60*/  ISETP.NE.AND P3, PT, R12, UR4, PT ;  /* 0x000000040c007c0c */ /* 0x008fe4000bf65270 */
[----:B------:R-:W-:Y:S02]  /*0e70*/  SEL R6, RZ, 0x1, P2 ;  /* 0x00000001ff067807 */ /* 0x000fe40001000000 */
[----:B----4-:R-:W-:Y:S02]  /*0e80*/  ISETP.NE.AND P4, PT, R2, UR4, PT ;  /* 0x0000000402007c0c */ /* 0x010fe4000bf85270 */
[----:B------:R-:W-:-:S02]  /*0e90*/  SEL R9, RZ, 0x1, P3 ;  /* 0x00000001ff097807 */ /* 0x000fc40001800000 */
[----:B------:R-:W-:Y:S02]  /*0ea0*/  SEL R8, RZ, 0x1, P4 ;  /* 0x00000001ff087807 */ /* 0x000fe40002000000 */
[----:B------:R-:W-:-:S04]  /*0eb0*/  IADD3 R6, P1, P2, R6, R22, R15 ;  /* 0x0000001606067210 */ /* 0x000fc80007a3e00f */
[----:B------:R-:W-:Y:S02]  /*0ec0*/  IADD3 R22, P3, P4, R8, R6, R9 ;  /* 0x0000000608167210 */ /* 0x000fe40007c7e009 */
[----:B------:R-:W-:-:S04]  /*0ed0*/  IADD3.X R25, PT, PT, RZ, R25, RZ, P1, P2 ;  /* 0x00000019ff197210 */ /* 0x000fc80000fe44ff */
[----:B------:R-:W-:-:S07]  /*0ee0*/  IADD3.X R25, PT, PT, RZ, R25, RZ, P3, P4 ;  /* 0x00000019ff197210 */ /* 0x000fce0001fe84ff */
.L_x_253:
[----:B------:R-:W-:Y:S05]  /*0ef0*/  BSYNC.RECONVERGENT B2 ;  /* 0x0000000000027941 */ /* 0x000fea0003800200 */
.L_x_252:
[----:B------:R-:W-:Y:S05]  /*0f00*/  @!P0 BRA `(.L_x_245) ;  /* 0x0000000000388947 */ /* 0x000fea0003800000 */
[----:B------:R-:W0:Y:S01]  /*0f10*/  LDC.64 R8, c[0x0][0x380] ;  /* 0x0000e000ff087b82 */ /* 0x000e220000000a00 */
[----:B------:R-:W-:Y:S02]  /*0f20*/  IMAD R7, R0, 0xe00, R7 ;  /* 0x00000e0000077824 */ /* 0x000fe400078e0207 */
[----:B------:R-:W-:-:S07]  /*0f30*/  IMAD.MOV R4, RZ, RZ, -R4 ;  /* 0x000000ffff047224 */ /* 0x000fce00078e0a04 */
.L_x_254:
[C---:B0-----:R-:W-:Y:S01]  /*0f40*/  IMAD.WIDE.U32 R2, R7.reuse, 0x4, R8 ;  /* 0x0000000407027825 */ /* 0x041fe200078e0008 */
        /* <DEDUP_REMOVED lines=10> */
.L_x_245:
[----:B------:R-:W-:Y:S05]  /*0ff0*/  BSYNC.RECONVERGENT B1 ;  /* 0x0000000000017941 */ /* 0x000fea0003800200 */
.L_x_244:
        /* <DEDUP_REMOVED lines=77> */
.L_x_255:
        /* <DEDUP_REMOVED lines=130> */
.L_x_241:
[----:B------:R-:W0:Y:S01]  /*1cf0*/  S2R R5, SR_TID.X ;  /* 0x0000000000057919 */ /* 0x000e220000002100 */
[----:B------:R-:W1:Y:S01]  /*1d00*/  LDC.64 R8, c[0x0][0x380] ;  /* 0x0000e000ff087b82 */ /* 0x000e620000000a00 */
[----:B------:R-:W2:Y:S01]  /*1d10*/  LDCU UR5, c[0x0][0x388] ;  /* 0x00007100ff0577ac */ /* 0x000ea20008000800 */
        /* <DEDUP_REMOVED lines=9> */
[----:B--2---:R-:W-:-:S02]  /*1db0*/  ISETP.NE.AND P0, PT, R14, UR5, PT ;  /* 0x000000050e007c0c */ /* 0x004fc4000bf05270 */
[----:B---3--:R-:W-:Y:S02]  /*1dc0*/  ISETP.NE.AND P1, PT, R3, UR5, PT ;  /* 0x0000000503007c0c */ /* 0x008fe4000bf25270 */
[----:B------:R-:W-:Y:S02]  /*1dd0*/  SEL R14, RZ, 0x1, P0 ;  /* 0x00000001ff0e7807 */ /* 0x000fe40000000000 */
[----:B----4-:R-:W-:Y:S02]  /*1de0*/  ISETP.NE.AND P2, PT, R4, UR5, PT ;  /* 0x0000000504007c0c */ /* 0x010fe4000bf45270 */
[----:B------:R-:W-:Y:S02]  /*1df0*/  SEL R4, RZ, 0x1, P1 ;  /* 0x00000001ff047807 */ /* 0x000fe40000800000 */
[----:B------:R-:W-:Y:S02]  /*1e00*/  SEL R3, RZ, 0x1, P2 ;  /* 0x00000001ff037807 */ /* 0x000fe40001000000 */
[----:B-----5:R-:W-:-:S02]  /*1e10*/  ISETP.NE.AND P2, PT, R10, UR5, PT ;  /* 0x000000050a007c0c */ /* 0x020fc4000bf45270 */
[----:B------:R-:W-:Y:S02]  /*1e20*/  IADD3 R3, P1, P0, R3, R4, R14 ;  /* 0x0000000403037210 */ /* 0x000fe4000783e00e */
[----:B------:R-:W-:Y:S02]  /*1e30*/  ISETP.NE.AND P3, PT, R11, UR5, PT ;  /* 0x000000050b007c0c */ /* 0x000fe4000bf65270 */
[----:B------:R-:W-:Y:S02]  /*1e40*/  IADD3.X R26, PT, PT, RZ, RZ, RZ, P1, P0 ;  /* 0x000000ffff1a7210 */ /* 0x000fe40000fe04ff */
[----:B------:R-:W-:Y:S02]  /*1e50*/  ISETP.GE.U32.AND P0, PT, R28, R2, PT ;  /* 0x000000021c00720c */ /* 0x000fe40003f06070 */
[----:B------:R-:W-:Y:S02]  /*1e60*/  ISETP.NE.AND P4, PT, R12, UR5, PT ;  /* 0x000000050c007c0c */ /* 0x000fe4000bf85270 */
[----:B------:R-:W-:-:S02]  /*1e70*/  ISETP.NE.AND P5, PT, R13, UR5, PT ;  /* 0x000000050d007c0c */ /* 0x000fc4000bfa5270 */
[----:B------:R-:W-:Y:S02]  /*1e80*/  SEL R9, RZ, 0x1, P2 ;  /* 0x00000001ff097807 */ /* 0x000fe40001000000 */
[----:B------:R-:W-:Y:S02]  /*1e90*/  SEL R10, RZ, 0x1, P3 ;  /* 0x00000001ff0a7807 */ /* 0x000fe40001800000 */
[----:B------:R-:W-:Y:S02]  /*1ea0*/  SEL R8, RZ, 0x1, P4 ;  /* 0x00000001ff087807 */ /* 0x000fe40002000000 */
[----:B------:R-:W-:Y:S02]  /*1eb0*/  SEL R4, RZ, 0x1, P5 ;  /* 0x00000001ff047807 */ /* 0x000fe40002800000 */
        /* <DEDUP_REMOVED lines=10> */
[----:B------:R-:W1:Y:S02]  /*1f60*/  LDCU UR6, c[0x0][0x388] ;  /* 0x00007100ff0677ac */ /* 0x000e640008000800 */
[----:B------:R-:W-:Y:S01]  /*1f70*/  IADD3 R7, PT, PT, -R2, R6, R7 ;  /* 0x0000000602077210 */ /* 0x000fe20007ffe107 */
[--C-:B------:R-:W-:Y:S01]  /*1f80*/  IMAD.MOV.U32 R9, RZ, RZ, R10.reuse ;  /* 0x000000ffff097224 */ /* 0x100fe200078e000a */
[C---:B------:R-:W-:Y:S01]  /*1f90*/  ISETP.GT.U32.AND P0, PT, R10.reuse, R14, PT ;  /* 0x0000000e0a00720c */ /* 0x040fe20003f04070 */
[----:B------:R-:W2:Y:S01]  /*1fa0*/  LDCU.64 UR10, c[0x0][0x380] ;  /* 0x00007000ff0a77ac */ /* 0x000ea20008000a00 */
[----:B------:R-:W-:Y:S01]  /*1fb0*/  IADD3 R11, PT, PT, R10, 0x1000, R5 ;  /* 0x000010000a0b7810 */ /* 0x000fe20007ffe005 */
[----:B------:R-:W-:Y:S01]  /*1fc0*/  IMAD R4, R0, -0xe00, R7 ;  /* 0xfffff20000047824 */ /* 0x000fe200078e0207 */
[----:B------:R-:W-:Y:S01]  /*1fd0*/  UMOV UR4, URZ ;  /* 0x000000ff00047c82 */ /* 0x000fe20008000000 */
[----:B------:R-:W-:-:S08]  /*1fe0*/  IMAD.MOV.U32 R7, RZ, RZ, R10 ;  /* 0x000000ffff077224 */ /* 0x000fd000078e000a */
[----:B------:R-:W-:Y:S05]  /*1ff0*/  @P0 BRA `(.L_x_258) ;  /* 0x0000000000b40947 */ /* 0x000fea0003800000 */
.L_x_259:
[----:B------:R-:W-:-:S05]  /*2000*/  IADD3 R6, P0, PT, R5, R9, RZ ;  /* 0x0000000905067210 */ /* 0x000fca0007f1e0ff */
[----:B------:R-:W-:Y:S01]  /*2010*/  IMAD.X R13, RZ, RZ, RZ, P0 ;  /* 0x000000ffff0d7224 */ /* 0x000fe200000e06ff */
[----:B--2---:R-:W-:-:S04]  /*2020*/  LEA R12, P0, R6, UR10, 0x2 ;  /* 0x0000000a060c7c11 */ /* 0x004fc8000f8010ff */
        /* <DEDUP_REMOVED lines=8> */
[----:B-1----:R-:W-:-:S02]  /*20b0*/  UMOV UR5, UR6 ;  /* 0x0000000600057c82 */ /* 0x002fc40008000000 */
        /* <DEDUP_REMOVED lines=11> */
[----:B0-----:R-:W-:Y:S01]  /*2170*/  IADD3 R12, P2, P3, R6, R3, R15 ;  /* 0x00000003060c7210 */ /* 0x001fe20007b5e00f */
[----:B------:R-:W-:Y:S01]  /*2180*/  IMAD.MOV.U32 R6, RZ, RZ, R8 ;  /* 0x000000ffff067224 */ /* 0x000fe200078e0008 */
[----:B------:R-:W-:-:S02]  /*2190*/  SEL R13, RZ, 0x1, P4 ;  /* 0x00000001ff0d7807 */ /* 0x000fc40002000000 */
[----:B------:R-:W-:Y:S02]  /*21a0*/  SEL R3, RZ, 0x1, P5 ;  /* 0x00000001ff037807 */ /* 0x000fe40002800000 */
[----:B------:R-:W-:Y:S02]  /*21b0*/  IADD3.X R26, PT, PT, RZ, R26, RZ, P0, P1 ;  /* 0x0000001aff1a7210 */ /* 0x000fe400007e24ff */
[----:B------:R-:W-:Y:S01]  /*21c0*/  IADD3 R12, P5, P4, R3, R12, R13 ;  /* 0x0000000c030c7210 */ /* 0x000fe20007cbe00d */
[----:B------:R-:W-:Y:S01]  /*21d0*/  IMAD.IADD R3, R6, 0x1, -R9 ;  /* 0x0000000106037824 */ /* 0x000fe200078e0a09 */
[----:B------:R-:W-:Y:S02]  /*21e0*/  ISETP.NE.AND P6, PT, R19, UR5, PT ;  /* 0x0000000513007c0c */ /* 0x000fe4000bfc5270 */
[----:B------:R-:W-:Y:S02]  /*21f0*/  IADD3.X R26, PT, PT, RZ, R26, RZ, P2, P3 ;  /* 0x0000001aff1a7210 */ /* 0x000fe400017e64ff */
[----:B------:R-:W-:-:S02]  /*2200*/  ISETP.GE.U32.AND P0, PT, R3, R2, PT ;  /* 0x000000020300720c */ /* 0x000fc40003f06070 */
[----:B------:R-:W-:Y:S02]  /*2210*/  SEL R13, RZ, 0x1, P6 ;  /* 0x00000001ff0d7807 */ /* 0x000fe40003000000 */
        /* <DEDUP_REMOVED lines=11> */
.L_x_258:
[----:B------:R-:W-:Y:S01]  /*22d0*/  IMAD.IADD R2, R6, 0x1, -R9 ;  /* 0x0000000106027824 */ /* 0x000fe200078e0a09 */
[----:B------:R-:W-:Y:S04]  /*22e0*/  BSSY.RECONVERGENT B1, `(.L_x_257) ;  /* 0x00000e7000017945 */ /* 0x000fe80003800200 */
[----:B------:R-:W-:-:S04]  /*22f0*/  ISETP.GE.AND P0, PT, R5, R2, PT ;  /* 0x000000020500720c */ /* 0x000fc80003f06270 */
[----:B------:R-:W-:-:S13]  /*2300*/  ISETP.GE.U32.OR P0, PT, R9, R6, P0 ;  /* 0x000000060900720c */ /* 0x000fda0000706470 */
[----:B------:R-:W-:Y:S05]  /*2310*/  @P0 BRA `(.L_x_260) ;  /* 0x0000000c008c0947 */ /* 0x000fea0003800000 */
[----:B------:R-:W3:Y:S01]  /*2320*/  LDC R2, c[0x0][0x3b4] ;  /* 0x0000ed00ff027b82 */ /* 0x000ee20000000800 */
[----:B------:R-:W-:Y:S01]  /*2330*/  LOP3.LUT R13, RZ, R5, RZ, 0x33, !PT ;  /* 0x00000005ff0d7212 */ /* 0x000fe200078e33ff */
[----:B------:R-:W-:Y:S03]  /*2340*/  BSSY.RECONVERGENT B2, `(.L_x_261) ;  /* 0x0000075000027945 */ /* 0x000fe60003800200 */
[----:B------:R-:W-:Y:S01]  /*2350*/  IADD3 R6, PT, PT, -R10, R6, R13 ;  /* 0x000000060a067210 */ /* 0x000fe20007ffe10d */
[----:B---3--:R-:W-:-:S04]  /*2360*/  IMAD R13, R2, UR4, RZ ;  /* 0x00000004020d7c24 */ /* 0x008fc8000f8e02ff */
        /* <DEDUP_REMOVED lines=12> */
.L_x_264:
[C---:B------:R-:W-:Y:S02]  /*2430*/  VIADD R19, R11.reuse, 0xfffff200 ;  /* 0xfffff2000b137836 */ /* 0x040fe40000000000 */
[----:B------:R-:W-:Y:S02]  /*2440*/  VIADD R21, R11, 0xfffff000 ;  /* 0xfffff0000b157836 */ /* 0x000fe40000000000 */
[----:B0-----:R-:W-:-:S04]  /*2450*/  IMAD.WIDE.U32 R18, R19, 0x4, R12 ;  /* 0x0000000413127825 */ /* 0x001fc800078e000c */
[--C-:B------:R-:W-:Y:S02]  /*2460*/  IMAD.WIDE.U32 R20, R21, 0x4, R12.reuse ;  /* 0x0000000415147825 */ /* 0x100fe400078e000c */
[----:B------:R-:W3:Y:S02]  /*2470*/  LDG.E R18, desc[UR8][R18.64] ;  /* 0x0000000812127981 */ /* 0x000ee4000c1e1900 */
[C---:B------:R-:W-:Y:S02]  /*2480*/  VIADD R15, R11.reuse, 0xfffff400 ;  /* 0xfffff4000b0f7836 */ /* 0x040fe40000000000 */
[----:B------:R-:W-:Y:S01]  /*2490*/  VIADD R25, R11, 0xfffff600 ;  /* 0xfffff6000b197836 */ /* 0x000fe20000000000 */
[----:B------:R-:W4:Y:S01]  /*24a0*/  LDG.E R27, desc[UR8][R20.64] ;  /* 0x00000008141b7981 */ /* 0x000f22000c1e1900 */
[----:B------:R-:W-:-:S04]  /*24b0*/  IMAD.WIDE.U32 R14, R15, 0x4, R12 ;  /* 0x000000040f0e7825 */ /* 0x000fc800078e000c */
[----:B------:R-:W-:Y:S02]  /*24c0*/  IMAD.WIDE.U32 R24, R25, 0x4, R12 ;  /* 0x0000000419187825 */ /* 0x000fe400078e000c */
[----:B------:R0:W5:Y:S04]  /*24d0*/  LDG.E R14, desc[UR8][R14.64] ;  /* 0x000000080e0e7981 */ /* 0x000168000c1e1900 */
[----:B------:R1:W2:Y:S01]  /*24e0*/  LDG.E R24, desc[UR8][R24.64] ;  /* 0x0000000818187981 */ /* 0x0002a2000c1e1900 */
[----:B------:R-:W-:-:S04]  /*24f0*/  VIADD R17, R11, 0xfffff800 ;  /* 0xfffff8000b117836 */ /* 0x000fc80000000000 */
[----:B------:R-:W-:-:S06]  /*2500*/  IMAD.WIDE.U32 R16, R17, 0x4, R12 ;  /* 0x0000000411107825 */ /* 0x000fcc00078e000c */
[----:B------:R2:W2:Y:S01]  /*2510*/  LDG.E R16, desc[UR8][R16.64] ;  /* 0x0000000810107981 */ /* 0x0004a2000c1e1900 */
[----:B------:R-:W-:-:S04]  /*2520*/  VIADD R23, R11, 0xfffffa00 ;  /* 0xfffffa000b177836 */ /* 0x000fc80000000000 */
[----:B------:R-:W-:-:S04]  /*2530*/  IMAD.WIDE.U32 R22, R23, 0x4, R12 ;  /* 0x0000000417167825 */ /* 0x000fc800078e000c */
[C---:B------:R-:W-:Y:S01]  /*2540*/  VIADD R29, R11.reuse, 0xfffffc00 ;  /* 0xfffffc000b1d7836 */ /* 0x040fe20000000000 */
[----:B------:R2:W2:Y:S01]  /*2550*/  LDG.E R19, desc[UR8][R22.64] ;  /* 0x0000000816137981 */ /* 0x0004a2000c1e1900 */
[----:B0-----:R-:W-:Y:S02]  /*2560*/  VIADD R15, R11, 0xfffffe00 ;  /* 0xfffffe000b0f7836 */ /* 0x001fe40000000000 */
[----:B------:R-:W-:-:S04]  /*2570*/  IMAD.WIDE.U32 R20, R29, 0x4, R12 ;  /* 0x000000041d147825 */ /* 0x000fc800078e000c */
[----:B------:R-:W-:Y:S01]  /*2580*/  VIADD R29, R11, 0x400 ;  /* 0x000004000b1d7836 */ /* 0x000fe20000000000 */
[----:B---3--:R-:W-:Y:S02]  /*2590*/  ISETP.NE.AND P1, PT, R18, UR5, PT ;  /* 0x0000000512007c0c */ /* 0x008fe4000bf25270 */
[----:B------:R0:W3:Y:S01]  /*25a0*/  LDG.E R18, desc[UR8][R20.64] ;  /* 0x0000000814127981 */ /* 0x0000e2000c1e1900 */
[----:B----4-:R-:W-:Y:S02]  /*25b0*/  ISETP.NE.AND P0, PT, R27, UR5, PT ;  /* 0x000000051b007c0c */ /* 0x010fe4000bf05270 */
[----:B------:R-:W-:Y:S02]  /*25c0*/  SEL R28, RZ, 0x1, P1 ;  /* 0x00000001ff1c7807 */ /* 0x000fe40000800000 */
[----:B-1----:R-:W-:Y:S02]  /*25d0*/  SEL R25, RZ, 0x1, P0 ;  /* 0x00000001ff197807 */ /* 0x002fe40000000000 */
[----:B-----5:R-:W-:-:S02]  /*25e0*/  ISETP.NE.AND P0, PT, R14, UR5, PT ;  /* 0x000000050e007c0c */ /* 0x020fc4000bf05270 */
[----:B--2---:R-:W-:Y:S02]  /*25f0*/  ISETP.NE.AND P1, PT, R24, UR5, PT ;  /* 0x0000000518007c0c */ /* 0x004fe4000bf25270 */
[----:B------:R-:W-:Y:S02]  /*2600*/  IADD3 R17, P3, P2, R28, R3, R25 ;  /* 0x000000031c117210 */ /* 0x000fe40007a7e019 */
[----:B------:R-:W-:Y:S02]  /*2610*/  SEL R22, RZ, 0x1, P0 ;  /* 0x00000001ff167807 */ /* 0x000fe40000000000 */
[----:B------:R-:W-:Y:S01]  /*2620*/  SEL R25, RZ, 0x1, P1 ;  /* 0x00000001ff197807 */ /* 0x000fe20000800000 */
[----:B------:R-:W-:-:S03]  /*2630*/  IMAD.WIDE.U32 R14, R15, 0x4, R12 ;  /* 0x000000040f0e7825 */ /* 0x000fc600078e000c */
[----:B------:R-:W-:Y:S01]  /*2640*/  IADD3 R25, P4, P6, R25, R17, R22 ;  /* 0x0000001119197210 */ /* 0x000fe20007e9e016 */
[C---:B------:R-:W-:Y:S01]  /*2650*/  VIADD R3, R11.reuse, 0x200 ;  /* 0x000002000b037836 */ /* 0x040fe20000000000 */
[----:B------:R1:W2:Y:S01]  /*2660*/  LDG.E R27, desc[UR8][R14.64] ;  /* 0x000000080e1b7981 */ /* 0x0002a2000c1e1900 */
        /* <DEDUP_REMOVED lines=9> */
[----:B------:R-:W-:Y:S01]  /*2700*/  ISETP.NE.AND P5, PT, R16, UR5, PT ;  /* 0x0000000510007c0c */ /* 0x000fe2000bfa5270 */
        /* <DEDUP_REMOVED lines=12> */
[----:B------:R-:W-:Y:S02]  /*27d0*/  ISETP.NE.AND P0, PT, R19, UR5, PT ;  /* 0x0000000513007c0c */ /* 0x000fe4000bf05270 */
[----:B------:R-:W-:Y:S02]  /*27e0*/  SEL R19, RZ, 0x1, P5 ;  /* 0x00000001ff137807 */ /* 0x000fe40002800000 */
[----:B------:R-:W-:Y:S02]  /*27f0*/  IADD3.X R26, PT, PT, RZ, R26, RZ, P3, P2 ;  /* 0x0000001aff1a7210 */ /* 0x000fe40001fe44ff */
[----:B0-----:R-:W-:Y:S02]  /*2800*/  SEL R15, RZ, 0x1, P0 ;  /* 0x00000001ff0f7807 */ /* 0x001fe40000000000 */
[----:B------:R-:W-:Y:S01]  /*2810*/  IADD3.X R26, PT, PT, RZ, R26, RZ, P4, P6 ;  /* 0x0000001aff1a7210 */ /* 0x000fe200027ec4ff */
[----:B------:R-:W-:-:S02]  /*2820*/  VIADD R2, R2, 0x10 ;  /* 0x0000001002027836 */ /* 0x000fc40000000000 */
[----:B------:R-:W-:Y:S02]  /*2830*/  VIADD R6, R6, 0x2000 ;  /* 0x0000200006067836 */ /* 0x000fe40000000000 */
[----:B------:R-:W-:Y:S01]  /*2840*/  VIADD R11, R11, 0x2000 ;  /* 0x000020000b0b7836 */ /* 0x000fe20000000000 */
[----:B---3--:R-:W-:-:S04]  /*2850*/  ISETP.NE.AND P1, PT, R18, UR5, PT ;  /* 0x0000000512007c0c */ /* 0x008fc8000bf25270 */
[----:B------:R-:W-:Y:S02]  /*2860*/  SEL R18, RZ, 0x1, P1 ;  /* 0x00000001ff127807 */ /* 0x000fe40000800000 */
[----:B------:R-:W-:-:S04]  /*2870*/  IADD3 R25, P1, P0, R15, R25, R19 ;  /* 0x000000190f197210 */ /* 0x000fc8000783e013 */
[----:B------:R-:W-:Y:S02]  /*2880*/  IADD3.X R26, PT, PT, RZ, R26, RZ, P1, P0 ;  /* 0x0000001aff1a7210 */ /* 0x000fe40000fe04ff */
[----:B--2---:R-:W-:-:S04]  /*2890*/  ISETP.NE.AND P5, PT, R27, UR5, PT ;  /* 0x000000051b007c0c */ /* 0x004fc8000bfa5270 */
[----:B-1----:R-:W-:Y:S02]  /*28a0*/  SEL R17, RZ, 0x1, P5 ;  /* 0x00000001ff117807 */ /* 0x002fe40002800000 */
[----:B----4-:R-:W-:Y:S02]  /*28b0*/  ISETP.NE.AND P5, PT, R3, UR5, PT ;  /* 0x0000000503007c0c */ /* 0x010fe4000bfa5270 */
[----:B-----5:R-:W-:Y:S02]  /*28c0*/  ISETP.NE.AND P6, PT, R24, UR5, PT ;  /* 0x0000000518007c0c */ /* 0x020fe4000bfc5270 */
[----:B------:R-:W-:Y:S02]  /*28d0*/  SEL R24, RZ, 0x1, P5 ;  /* 0x00000001ff187807 */ /* 0x000fe40002800000 */
[----:B------:R-:W-:Y:S02]  /*28e0*/  ISETP.NE.AND P4, PT, R28, UR5, PT ;  /* 0x000000051c007c0c */ /* 0x000fe4000bf85270 */
[----:B------:R-:W-:-:S02]  /*28f0*/  IADD3 R17, P3, P2, R17, R25, R18 ;  /* 0x0000001911117210 */ /* 0x000fc40007a7e012 */
[----:B------:R-:W-:Y:S02]  /*2900*/  SEL R15, RZ, 0x1, P6 ;  /* 0x00000001ff0f7807 */ /* 0x000fe40003000000 */
[----:B------:R-:W-:Y:S02]  /*2910*/  SEL R18, RZ, 0x1, P4 ;  /* 0x00000001ff127807 */ /* 0x000fe40002000000 */
[----:B------:R-:W-:-:S04]  /*2920*/  ISETP.NE.AND P5, PT, R29, UR5, PT ;  /* 0x000000051d007c0c */ /* 0x000fc8000bfa5270 */
[----:B------:R-:W-:Y:S02]  /*2930*/  SEL R3, RZ, 0x1, P5 ;  /* 0x00000001ff037807 */ /* 0x000fe40002800000 */
[----:B------:R-:W-:Y:S02]  /*2940*/  IADD3 R15, P4, P5, R15, R17, R24 ;  /* 0x000000110f0f7210 */ /* 0x000fe40007d9e018 */
[----:B------:R-:W-:Y:S02]  /*2950*/  IADD3.X R26, PT, PT, RZ, R26, RZ, P3, P2 ;  /* 0x0000001aff1a7210 */ /* 0x000fe40001fe44ff */
[----:B------:R-:W-:Y:S02]  /*2960*/  ISETP.NE.AND P6, PT, R14, UR5, PT ;  /* 0x000000050e007c0c */ /* 0x000fe4000bfc5270 */
        /* <DEDUP_REMOVED lines=9> */
[----:B------:R-:W-:Y:S02]  /*2a00*/  ISETP.NE.AND P2, PT, R22, UR5, PT ;  /* 0x0000000516007c0c */ /* 0x000fe4000bf45270 */
[----:B------:R-:W-:Y:S02]  /*2a10*/  IADD3.X R26, PT, PT, RZ, R26, RZ, P1, P6 ;  /* 0x0000001aff1a7210 */ /* 0x000fe40000fec4ff */
[----:B------:R-:W-:Y:S02]  /*2a20*/  SEL R3, RZ, 0x1, P2 ;  /* 0x00000001ff037807 */ /* 0x000fe40001000000 */
[----:B------:R-:W-:Y:S02]  /*2a30*/  IADD3.X R26, PT, PT, RZ, R26, RZ, P3, P4 ;  /* 0x0000001aff1a7210 */ /* 0x000fe40001fe84ff */
[----:B------:R-:W-:-:S04]  /*2a40*/  IADD3 R3, P1, P2, R3, R15, R14 ;  /* 0x0000000f03037210 */ /* 0x000fc80007a3e00e */
[----:B------:R-:W-:Y:S01]  /*2a50*/  IADD3.X R26, PT, PT, RZ, R26, RZ, P1, P2 ;  /* 0x0000001aff1a7210 */ /* 0x000fe20000fe44ff */
[----:B------:R-:W-:Y:S08]  /*2a60*/  @P0 BRA `(.L_x_264) ;  /* 0xfffffff800700947 */ /* 0x000ff0000383ffff */
[----:B------:R-:W-:Y:S05]  /*2a70*/  BSYNC.RECONVERGENT B3 ;  /* 0x0000000000037941 */ /* 0x000fea0003800200 */
.L_x_263:
[----:B------:R-:W-:-:S07]  /*2a80*/  VIADD R6, R6, 0xfffff000 ;  /* 0xfffff00006067836 */ /* 0x000fce0000000000 */
.L_x_262:
[----:B-12---:R-:W-:Y:S05]  /*2a90*/  BSYNC.RECONVERGENT B2 ;  /* 0x0000000000027941 */ /* 0x006fea0003800200 */
.L_x_261:
        /* <DEDUP_REMOVED lines=33> */
[----:B--2---:R-:W-:Y:S02]  /*2cb0*/  ISETP.NE.AND P1, PT, R2, UR5, PT ;  /* 0x0000000502007c0c */ /* 0x004fe4000bf25270 */
[----:B---3--:R-:W-:Y:S02]  /*2cc0*/  ISETP.NE.AND P2, PT, R22, UR5, PT ;  /* 0x0000000516007c0c */ /* 0x008fe4000bf45270 */
[----:B-1----:R-:W-:-:S02]  /*2cd0*/  SEL R13, RZ, 0x1, P1 ;  /* 0x00000001ff0d7807 */ /* 0x002fc40000800000 */
[----:B------:R-:W-:Y:S02]  /*2ce0*/  SEL R2, RZ, 0x1, P2 ;  /* 0x00000001ff027807 */ /* 0x000fe40001000000 */
[----:B----4-:R-:W-:Y:S02]  /*2cf0*/  ISETP.NE.AND P1, PT, R12, UR5, PT ;  /* 0x000000050c007c0c */ /* 0x010fe4000bf25270 */
[----:B-----5:R-:W-:Y:S02]  /*2d00*/  ISETP.NE.AND P2, PT, R14, UR5, PT ;  /* 0x000000050e007c0c */ /* 0x020fe4000bf45270 */
[----:B------:R-:W-:Y:S02]  /*2d10*/  IADD3 R12, P5, P6, R2, R3, R13 ;  /* 0x00000003020c7210 */ /* 0x000fe40007ebe00d */
[----:B------:R-:W-:Y:S02]  /*2d20*/  SEL R3, RZ, 0x1, P1 ;  /* 0x00000001ff037807 */ /* 0x000fe40000800000 */
[----:B------:R-:W-:-:S02]  /*2d30*/  SEL R2, RZ, 0x1, P2 ;  /* 0x00000001ff027807 */ /* 0x000fc40001000000 */
[----:B------:R-:W-:Y:S02]  /*2d40*/  ISETP.NE.AND P3, PT, R16, UR5, PT ;  /* 0x0000000510007c0c */ /* 0x000fe4000bf65270 */
[----:B------:R-:W-:Y:S02]  /*2d50*/  ISETP.NE.AND P4, PT, R18, UR5, PT ;  /* 0x0000000512007c0c */ /* 0x000fe4000bf85270 */
[----:B0-----:R-:W-:Y:S02]  /*2d60*/  IADD3 R11, P1, P2, R2, R12, R3 ;  /* 0x0000000c020b7210 */ /* 0x001fe40007a3e003 */
[----:B------:R-:W-:Y:S02]  /*2d70*/  SEL R3, RZ, 0x1, P3 ;  /* 0x00000001ff037807 */ /* 0x000fe40001800000 */
[----:B------:R-:W-:Y:S02]  /*2d80*/  SEL R2, RZ, 0x1, P4 ;  /* 0x00000001ff027807 */ /* 0x000fe40002000000 */
        /* <DEDUP_REMOVED lines=10> */
.L_x_266:
[----:B------:R-:W-:Y:S05]  /*2e30*/  BSYNC.RECONVERGENT B2 ;  /* 0x0000000000027941 */ /* 0x000fea0003800200 */
.L_x_265:
        /* <DEDUP_REMOVED lines=19> */
[----:B--2---:R-:W-:-:S02]  /*2f70*/  ISETP.NE.AND P1, PT, R8, UR5, PT ;  /* 0x0000000508007c0c */ /* 0x004fc4000bf25270 */
[----:B---3--:R-:W-:Y:S02]  /*2f80*/  ISETP.NE.AND P2, PT, R12, UR5, PT ;  /* 0x000000050c007c0c */ /* 0x008fe4000bf45270 */
[----:B------:R-:W-:Y:S02]  /*2f90*/  SEL R2, RZ, 0x1, P1 ;  /* 0x00000001ff027807 */ /* 0x000fe40000800000 */
[----:B----4-:R-:W-:Y:S02]  /*2fa0*/  ISETP.NE.AND P3, PT, R14, UR5, PT ;  /* 0x000000050e007c0c */ /* 0x010fe4000bf65270 */
[----:B------:R-:W-:Y:S02]  /*2fb0*/  SEL R16, RZ, 0x1, P2 ;  /* 0x00000001ff107807 */ /* 0x000fe40001000000 */
[----:B-----5:R-:W-:Y:S02]  /*2fc0*/  ISETP.NE.AND P4, PT, R10, UR5, PT ;  /* 0x000000050a007c0c */ /* 0x020fe4000bf85270 */
[----:B------:R-:W-:-:S02]  /*2fd0*/  SEL R17, RZ, 0x1, P3 ;  /* 0x00000001ff117807 */ /* 0x000fc40001800000 */
[----:B------:R-:W-:Y:S02]  /*2fe0*/  SEL R8, RZ, 0x1, P4 ;  /* 0x00000001ff087807 */ /* 0x000fe40002000000 */
[----:B------:R-:W-:-:S04]  /*2ff0*/  IADD3 R2, P1, P2, R16, R3, R2 ;  /* 0x0000000310027210 */ /* 0x000fc80007a3e002 */
[----:B------:R-:W-:Y:S02]  /*3000*/  IADD3 R3, P3, P4, R8, R2, R17 ;  /* 0x0000000208037210 */ /* 0x000fe40007c7e011 */
[----:B------:R-:W-:-:S04]  /*3010*/  IADD3.X R26, PT, PT, RZ, R26, RZ, P1, P2 ;  /* 0x0000001aff1a7210 */ /* 0x000fc80000fe44ff */
[----:B------:R-:W-:-:S07]  /*3020*/  IADD3.X R26, PT, PT, RZ, R26, RZ, P3, P4 ;  /* 0x0000001aff1a7210 */ /* 0x000fce0001fe84ff */
.L_x_268:
[----:B------:R-:W-:Y:S05]  /*3030*/  BSYNC.RECONVERGENT B2 ;  /* 0x0000000000027941 */ /* 0x000fea0003800200 */
.L_x_267:
[----:B------:R-:W-:Y:S05]  /*3040*/  @!P0 BRA `(.L_x_260) ;  /* 0x0000000000408947 */ /* 0x000fea0003800000 */
[----:B------:R-:W0:Y:S01]  /*3050*/  LDC.64 R8, c[0x0][0x380] ;  /* 0x0000e000ff087b82 */ /* 0x000e220000000a00 */
[----:B------:R-:W-:Y:S01]  /*3060*/  LOP3.LUT R2, R4, 0xffff, RZ, 0xc0, !PT ;  /* 0x0000ffff04027812 */ /* 0x000fe200078ec0ff */
[----:B------:R-:W-:-:S03]  /*3070*/  IMAD.IADD R11, R6, 0x1, R7 ;  /* 0x00000001060b7824 */ /* 0x000fc600078e0207 */
[----:B------:R-:W-:-:S04]  /*3080*/  LEA.HI R2, R2, 0x1, RZ, 0x17 ;  /* 0x0000000102027811 */ /* 0x000fc800078fb8ff */
[----:B------:R-:W-:-:S05]  /*3090*/  LOP3.LUT R2, R2, 0x3, RZ, 0xc0, !PT ;  /* 0x0000000302027812 */ /* 0x000fca00078ec0ff */
[----:B------:R-:W-:-:S07]  /*30a0*/  IMAD.MOV R2, RZ, RZ, -R2 ;  /* 0x000000ffff027224 */ /* 0x000fce00078e0a02 */
.L_x_269:
[----:B0-----:R-:W-:-:S06]  /*30b0*/  IMAD.WIDE.U32 R6, R11, 0x4, R8 ;  /* 0x000000040b067825 */ /* 0x001fcc00078e0008 */
[----:B------:R-:W2:Y:S01]  /*30c0*/  LDG.E R6, desc[UR8][R6.64] ;  /* 0x0000000806067981 */ /* 0x000ea2000c1e1900 */
[----:B------:R-:W-:Y:S02]  /*30d0*/  VIADD R2, R2, 0x1 ;  /* 0x0000000102027836 */ /* 0x000fe40000000000 */
[----:B------:R-:W-:Y:S01]  /*30e0*/  VIADD R11, R11, 0x200 ;  /* 0x000002000b0b7836 */ /* 0x000fe20000000000 */
[----:B--2---:R-:W-:-:S04]  /*30f0*/  ISETP.NE.AND P0, PT, R6, UR5, PT ;  /* 0x0000000506007c0c */ /* 0x004fc8000bf05270 */
[----:B------:R-:W-:Y:S02]  /*3100*/  SEL R4, RZ, 0x1, P0 ;  /* 0x00000001ff047807 */ /* 0x000fe40000000000 */
[----:B------:R-:W-:Y:S02]  /*3110*/  ISETP.NE.AND P0, PT, R2, RZ, PT ;  /* 0x000000ff0200720c */ /* 0x000fe40003f05270 */
[----:B------:R-:W-:-:S05]  /*3120*/  IADD3 R3, P1, PT, R3, R4, RZ ;  /* 0x0000000403037210 */ /* 0x000fca0007f3e0ff */
[----:B------:R-:W-:-:S06]  /*3130*/  IMAD.X R26, RZ, RZ, R26, P1 ;  /* 0x000000ffff1a7224 */ /* 0x000fcc00008e061a */
[----:B------:R-:W-:Y:S05]  /*3140*/  @P0 BRA `(.L_x_269) ;  /* 0xfffffffc00d80947 */ /* 0x000fea000383ffff */
.L_x_260:
[----:B-12---:R-:W-:Y:S05]  /*3150*/  BSYNC.RECONVERGENT B1 ;  /* 0x0000000000017941 */ /* 0x006fea0003800200 */
.L_x_257:
        /* <DEDUP_REMOVED lines=74> */
.L_x_256:
[----:B------:R-:W-:Y:S05]  /*3600*/  BSYNC.RECONVERGENT B0 ;  /* 0x0000000000007941 */ /* 0x000fea0003800200 */
.L_x_240:
[----:B------:R-:W-:Y:S05]  /*3610*/  @P0 EXIT ;  /* 0x000000000000094d */ /* 0x000fea0003800000 */
[----:B------:R-:W3:Y:S02]  /*3620*/  LDC.64 R4, c[0x0][0x390] ;  /* 0x0000e400ff047b82 */ /* 0x000ee40000000a00 */
[----:B---3--:R-:W-:-:S05]  /*3630*/  IMAD.WIDE.U32 R4, R0, 0x8, R4 ;  /* 0x0000000800047825 */ /* 0x008fca00078e0004 */
[----:B------:R-:W-:Y:S01]  /*3640*/  STG.E.64 desc[UR8][R4.64], R2 ;  /* 0x0000000204007986 */ /* 0x000fe2000c101b08 */
[----:B------:R-:W-:Y:S05]  /*3650*/  EXIT ;  /* 0x000000000000794d */ /* 0x000fea0003800000 */
.L_x_270:
        /* <DEDUP_REMOVED lines=10> */
.L_x_686:


//--------------------- .text._ZN3cub18CUB_300001_SM_10006detail6reduce28DeviceReduceSingleTileKernelINS2_10policy_hubIljN4cuda3std3__44plusIlEEE10Policy1000EN6thrust24THRUST_300001_SM_1000_NS18transform_iteratorINSD_6detail14equal_to_valueIiEENSF_15normal_iteratorINSD_10device_ptrIiEEEEllEEPljS9_llNS7_10__identityEEEvT0_T1_T2_T3_T4_T6_ --------------------------
	.section	.text._ZN3cub18CUB_300001_SM_10006detail6reduce28DeviceReduceSingleTileKernelINS2_10policy_hubIljN4cuda3std3__44plusIlEEE10Policy1000EN6thrust24THRUST_300001_SM_1000_NS18transform_iteratorINSD_6detail14equal_to_valueIiEENSF_15normal_iteratorINSD_10device_ptrIiEEEEllEEPljS9_llNS7_10__identityEEEvT0_T1_T2_T3_T4_T6_,"ax",@progbits
	.align	128
        .global         _ZN3cub18CUB_300001_SM_10006detail6reduce28DeviceReduceSingleTileKernelINS2_10policy_hubIljN4cuda3std3__44plusIlEEE10Policy1000EN6thrust24THRUST_300001_SM_1000_NS18transform_iteratorINSD_6detail14equal_to_valueIiEENSF_15normal_iteratorINSD_10device_ptrIiEEEEllEEPljS9_llNS7_10__identityEEEvT0_T1_T2_T3_T4_T6_
        .type           _ZN3cub18CUB_300001_SM_10006detail6reduce28DeviceReduceSingleTileKernelINS2_10policy_hubIljN4cuda3std3__44plusIlEEE10Policy1000EN6thrust24THRUST_300001_SM_1000_NS18transform_iteratorINSD_6detail14equal_to_valueIiEENSF_15normal_iteratorINSD_10device_ptrIiEEEEllEEPljS9_llNS7_10__identityEEEvT0_T1_T2_T3_T4_T6_,@function
        .size           _ZN3cub18CUB_300001_SM_10006detail6reduce28DeviceReduceSingleTileKernelINS2_10policy_hubIljN4cuda3std3__44plusIlEEE10Policy1000EN6thrust24THRUST_300001_SM_1000_NS18transform_iteratorINSD_6detail14equal_to_valueIiEENSF_15normal_iteratorINSD_10device_ptrIiEEEEllEEPljS9_llNS7_10__identityEEEvT0_T1_T2_T3_T4_T6_,(.L_x_687 - _ZN3cub18CUB_300001_SM_10006detail6reduce28DeviceReduceSingleTileKernelINS2_10policy_hubIljN4cuda3std3__44plusIlEEE10Policy1000EN6thrust24THRUST_300001_SM_1000_NS18transform_iteratorINSD_6detail14equal_to_valueIiEENSF_15normal_iteratorINSD_10device_ptrIiEEEEllEEPljS9_llNS7_10__identityEEEvT0_T1_T2_T3_T4_T6_)
        .other          _ZN3cub18CUB_300001_SM_10006detail6reduce28DeviceReduceSingleTileKernelINS2_10policy_hubIljN4cuda3std3__44plusIlEEE10Policy1000EN6thrust24THRUST_300001_SM_1000_NS18transform_iteratorINSD_6detail14equal_to_valueIiEENSF_15normal_iteratorINSD_10device_ptrIiEEEEllEEPljS9_llNS7_10__identityEEEvT0_T1_T2_T3_T4_T6_,@"STO_CUDA_ENTRY STV_DEFAULT"
_ZN3cub18CUB_300001_SM_10006detail6reduce28DeviceReduceSingleTileKernelINS2_10policy_hubIljN4cuda3std3__44plusIlEEE10Policy1000EN6thrust24THRUST_300001_SM_1000_NS18transform_iteratorINSD_6detail14equal_to_valueIiEENSF_15normal_iteratorINSD_10device_ptrIiEEEEllEEPljS9_llNS7_10__identityEEEvT0_T1_T2_T3_T4_T6_:
.text._ZN3cub18CUB_300001_SM_10006detail6reduce28DeviceReduceSingleTileKernelINS2_10policy_hubIljN4cuda3std3__44plusIlEEE10Policy1000EN6thrust24THRUST_300001_SM_1000_NS18transform_iteratorINSD_6detail14equal_to_valueIiEENSF_15normal_iteratorINSD_10device_ptrIiEEEEllEEPljS9_llNS7_10__identityEEEvT0_T1_T2_T3_T4_T6_:
        /* <DEDUP_REMOVED lines=13> */
.L_x_271:
[----:B------:R-:W-:Y:S01]  /*00d0*/  ISETP.GT.U32.AND P0, PT, R32, 0xdff, PT ;  /* 0x00000dff2000780c */ /* 0x000fe20003f04070 */
[----:B------:R-:W-:-:S12]  /*00e0*/  BSSY.RECONVERGENT B0, `(.L_x_272) ;  /* 0x0000309000007945 */ /* 0x000fd80003800200 */
[----:B------:R-:W-:Y:S05]  /*00f0*/  @P0 BRA `(.L_x_273) ;  /* 0x0000001800380947 */ /* 0x000fea0003800000 */
        /* <DEDUP_REMOVED lines=16> */
.L_x_275:
[----:B------:R-:W-:Y:S05]  /*0200*/  BSYNC.RECONVERGENT B1 ;  /* 0x0000000000017941 */ /* 0x000fea0003800200 */
.L_x_274:
        /* <DEDUP_REMOVED lines=17> */
.L_x_280:
        /* <DEDUP_REMOVED lines=70> */
.L_x_279:
[----:B------:R-:W-:Y:S05]  /*0780*/  BSYNC.RECONVERGENT B2 ;  /* 0x0000000000027941 */ /* 0x000fea0003800200 */
.L_x_278:
        /* <DEDUP_REMOVED lines=29> */
[----:B0-----:R-:W-:Y:S02]  /*0960*/  IADD3 R6, P1, P2, R0, R8, R9 ;  /* 0x0000000800067210 */ /* 0x001fe40007a3e009 */
[----:B------:R-:W-:-:S02]  /*0970*/  SEL R7, RZ, 0x1, P3 ;  /* 0x00000001ff077807 */ /* 0x000fc40001800000 */
        /* <DEDUP_REMOVED lines=11> */
.L_x_282:
[----:B------:R-:W-:Y:S05]  /*0a30*/  BSYNC.RECONVERGENT B2 ;  /* 0x0000000000027941 */ /* 0x000fea0003800200 */
.L_x_281:
        /* <DEDUP_REMOVED lines=26> */
.L_x_284:
[----:B------:R-:W-:Y:S05]  /*0be0*/  BSYNC.RECONVERGENT B2 ;  /* 0x0000000000027941 */ /* 0x000fea0003800200 */
.L_x_283:
[----:B------:R-:W-:Y:S05]  /*0bf0*/  @!P0 BRA `(.L_x_277) ;  /* 0x0000000000388947 */ /* 0x000fea0003800000 */
[----:B------:R-:W0:Y:S02]  /*0c00*/  LDC.64 R6, c[0x0][0x380] ;  /* 0x0000e000ff067b82 */ /* 0x000e240000000a00 */
[----:B0-----:R-:W-:-:S04]  /*0c10*/  IMAD.WIDE.U32 R6, R3, 0x4, R6 ;  /* 0x0000000403067825 */ /* 0x001fc800078e0006 */
[----:B------:R-:W-:-:S07]  /*0c20*/  IMAD.MOV R3, RZ, RZ, -R4 ;  /* 0x000000ffff037224 */ /* 0x000fce00078e0a04 */
.L_x_285:
[----:B------:R0:W2:Y:S01]  /*0c30*/  LDG.E R4, desc[UR6][R6.64] ;  /* 0x0000000606047981 */ /* 0x0000a2000c1e1900 */
[----:B------:R-:W2:Y:S01]  /*0c40*/  LDCU UR4, c[0x0][0x388] ;  /* 0x00007100ff0477ac */ /* 0x000ea20008000800 */
        /* <DEDUP_REMOVED lines=9> */
.L_x_277:
[----:B------:R-:W-:Y:S05]  /*0ce0*/  BSYNC.RECONVERGENT B1 ;  /* 0x0000000000017941 */ /* 0x000fea0003800200 */
.L_x_276:
        /* <DEDUP_REMOVED lines=77> */
.L_x_286:
        /* <DEDUP_REMOVED lines=130> */
.L_x_273:
        /* <DEDUP_REMOVED lines=11> */
[----:B------:R-:W-:Y:S01]  /*1a90*/  IMAD.MOV.U32 R17, RZ, RZ, 0xe00 ;  /* 0x00000e00ff117424 */ /* 0x000fe200078e00ff */
[----:B-1----:R-:W-:-:S02]  /*1aa0*/  ISETP.NE.AND P0, PT, R10, UR4, PT ;  /* 0x000000040a007c0c */ /* 0x002fc4000bf05270 */
[----:B--2---:R-:W-:Y:S02]  /*1ab0*/  ISETP.NE.AND P1, PT, R4, UR4, PT ;  /* 0x0000000404007c0c */ /* 0x004fe4000bf25270 */
[----:B---3--:R-:W-:Y:S02]  /*1ac0*/  ISETP.NE.AND P2, PT, R5, UR4, PT ;  /* 0x0000000405007c0c */ /* 0x008fe4000bf45270 */
[----:B------:R-:W-:Y:S02]  /*1ad0*/  SEL R5, RZ, 0x1, P0 ;  /* 0x00000001ff057807 */ /* 0x000fe40000000000 */
[----:B------:R-:W-:Y:S02]  /*1ae0*/  SEL R4, RZ, 0x1, P1 ;  /* 0x00000001ff047807 */ /* 0x000fe40000800000 */
[----:B------:R-:W-:Y:S02]  /*1af0*/  SEL R25, RZ, 0x1, P2 ;  /* 0x00000001ff197807 */ /* 0x000fe40001000000 */
[----:B----4-:R-:W-:Y:S01]  /*1b00*/  ISETP.NE.AND P2, PT, R6, UR4, PT ;  /* 0x0000000406007c0c */ /* 0x010fe2000bf45270 */
[----:B------:R-:W-:Y:S01]  /*1b10*/  VIADD R6, R32, 0xfffff200 ;  /* 0xfffff20020067836 */ /* 0x000fe20000000000 */
[----:B------:R-:W-:-:S02]  /*1b20*/  IADD3 R25, P0, P1, R25, R4, R5 ;  /* 0x0000000419197210 */ /* 0x000fc4000791e005 */
[----:B-----5:R-:W-:Y:S02]  /*1b30*/  ISETP.NE.AND P3, PT, R7, UR4, PT ;  /* 0x0000000407007c0c */ /* 0x020fe4000bf65270 */
[----:B------:R-:W-:Y:S02]  /*1b40*/  IADD3.X R27, PT, PT, RZ, RZ, RZ, P0, P1 ;  /* 0x000000ffff1b7210 */ /* 0x000fe400007e24ff */
[----:B------:R-:W-:Y:S02]  /*1b50*/  ISETP.GE.U32.AND P0, PT, R6, 0xe00, PT ;  /* 0x00000e000600780c */ /* 0x000fe40003f06070 */
[----:B------:R-:W-:Y:S02]  /*1b60*/  SEL R5, RZ, 0x1, P2 ;  /* 0x00000001ff057807 */ /* 0x000fe40001000000 */
[----:B------:R-:W-:Y:S02]  /*1b70*/  SEL R4, RZ, 0x1, P3 ;  /* 0x00000001ff047807 */ /* 0x000fe40001800000 */
[----:B------:R-:W-:-:S02]  /*1b80*/  ISETP.NE.AND P4, PT, R8, UR4, PT ;  /* 0x0000000408007c0c */ /* 0x000fc4000bf85270 */
[----:B------:R-:W-:Y:S02]  /*1b90*/  ISETP.NE.AND P5, PT, R9, UR4, PT ;  /* 0x0000000409007c0c */ /* 0x000fe4000bfa5270 */
[----:B------:R-:W-:Y:S02]  /*1ba0*/  IADD3 R25, P2, P3, R4, R25, R5 ;  /* 0x0000001904197210 */ /* 0x000fe40007b5e005 */
[----:B------:R-:W-:Y:S02]  /*1bb0*/  SEL R5, RZ, 0x1, P4 ;  /* 0x00000001ff057807 */ /* 0x000fe40002000000 */
[----:B------:R-:W-:Y:S02]  /*1bc0*/  SEL R4, RZ, 0x1, P5 ;  /* 0x00000001ff047807 */ /* 0x000fe40002800000 */
[----:B------:R-:W-:Y:S02]  /*1bd0*/  IADD3.X R27, PT, PT, RZ, R27, RZ, P2, P3 ;  /* 0x0000001bff1b7210 */ /* 0x000fe400017e64ff */
[----:B------:R-:W-:-:S04]  /*1be0*/  IADD3 R25, P1, P4, R4, R25, R5 ;  /* 0x0000001904197210 */ /* 0x000fc80007c3e005 */
[----:B------:R-:W-:Y:S01]  /*1bf0*/  IADD3.X R27, PT, PT, RZ, R27, RZ, P1, P4 ;  /* 0x0000001bff1b7210 */ /* 0x000fe20000fe84ff */
[----:B------:R-:W-:Y:S08]  /*1c00*/  @!P0 BRA `(.L_x_288) ;  /* 0x0000000000a08947 */ /* 0x000ff00003800000 */
[----:B------:R-:W0:Y:S01]  /*1c10*/  LDC R32, c[0x0][0x398] ;  /* 0x0000e600ff207b82 */ /* 0x000e220000000800 */
[----:B------:R-:W-:Y:S01]  /*1c20*/  IMAD.MOV.U32 R17, RZ, RZ, 0xe00 ;  /* 0x00000e00ff117424 */ /* 0x000fe200078e00ff */
[----:B------:R-:W1:Y:S01]  /*1c30*/  LDCU UR4, c[0x0][0x388] ;  /* 0x00007100ff0477ac */ /* 0x000e620008000800 */
[----:B------:R-:W-:-:S05]  /*1c40*/  NOP ;  /* 0x0000000000007918 */ /* 0x000fca0000000000 */
.L_x_290:
[----:B------:R-:W-:-:S05]  /*1c50*/  IMAD.WIDE.U32 R4, R17, 0x4, R2 ;  /* 0x0000000411047825 */ /* 0x000fca00078e0002 */
[----:B------:R-:W1:Y:S04]  /*1c60*/  LDG.E R13, desc[UR6][R4.64] ;  /* 0x00000006040d7981 */ /* 0x000e68000c1e1900 */
[----:B------:R-:W2:Y:S04]  /*1c70*/  LDG.E R7, desc[UR6][R4.64+0x800] ;  /* 0x0008000604077981 */ /* 0x000ea8000c1e1900 */
[----:B------:R-:W3:Y:S04]  /*1c80*/  LDG.E R8, desc[UR6][R4.64+0x1000] ;  /* 0x0010000604087981 */ /* 0x000ee8000c1e1900 */
[----:B------:R-:W4:Y:S04]  /*1c90*/  LDG.E R9, desc[UR6][R4.64+0x1800] ;  /* 0x0018000604097981 */ /* 0x000f28000c1e1900 */
[----:B------:R-:W5:Y:S04]  /*1ca0*/  LDG.E R10, desc[UR6][R4.64+0x2000] ;  /* 0x00200006040a7981 */ /* 0x000f68000c1e1900 */
[----:B------:R-:W5:Y:S04]  /*1cb0*/  LDG.E R11, desc[UR6][R4.64+0x2800] ;  /* 0x00280006040b7981 */ /* 0x000f68000c1e1900 */
[----:B------:R0:W5:Y:S01]  /*1cc0*/  LDG.E R12, desc[UR6][R4.64+0x3000] ;  /* 0x00300006040c7981 */ /* 0x000162000c1e1900 */
        /* <DEDUP_REMOVED lines=14> */
[----:B------:R-:W-:Y:S02]  /*1db0*/  IADD3.X R27, PT, PT, RZ, R27, RZ, P0, P1 ;  /* 0x0000001bff1b7210 */ /* 0x000fe400007e24ff */
[----:B------:R-:W-:Y:S01]  /*1dc0*/  IADD3 R25, P5, P4, R4, R25, R5 ;  /* 0x0000001904197210 */ /* 0x000fe20007cbe005 */
[----:B------:R-:W-:Y:S01]  /*1dd0*/  IMAD.IADD R5, R32, 0x1, -R17 ;  /* 0x0000000120057824 */ /* 0x000fe200078e0a11 */
[----:B------:R-:W-:Y:S02]  /*1de0*/  ISETP.NE.AND P6, PT, R12, UR4, PT ;  /* 0x000000040c007c0c */ /* 0x000fe4000bfc5270 */
[----:B------:R-:W-:Y:S02]  /*1df0*/  IADD3.X R27, PT, PT, RZ, R27, RZ, P2, P3 ;  /* 0x0000001bff1b7210 */ /* 0x000fe400017e64ff */
[----:B------:R-:W-:-:S02]  /*1e00*/  ISETP.GE.U32.AND P0, PT, R5, 0xe00, PT ;  /* 0x00000e000500780c */ /* 0x000fc40003f06070 */
[----:B------:R-:W-:Y:S02]  /*1e10*/  SEL R4, RZ, 0x1, P6 ;  /* 0x00000001ff047807 */ /* 0x000fe40003000000 */
[----:B------:R-:W-:Y:S02]  /*1e20*/  IADD3.X R27, PT, PT, RZ, R27, RZ, P5, P4 ;  /* 0x0000001bff1b7210 */ /* 0x000fe40002fe84ff */
[----:B------:R-:W-:-:S05]  /*1e30*/  IADD3 R25, P1, PT, R25, R4, RZ ;  /* 0x0000000419197210 */ /* 0x000fca0007f3e0ff */
[----:B------:R-:W-:Y:S02]  /*1e40*/  IMAD.X R27, RZ, RZ, R27, P1 ;  /* 0x000000ffff1b7224 */ /* 0x000fe400008e061b */
[----:B------:R-:W-:Y:S06]  /*1e50*/  @!P0 BRA `(.L_x_289) ;  /* 0x0000000c009c8947 */ /* 0x000fec0003800000 */
[----:B------:R-:W-:-:S05]  /*1e60*/  VIADD R17, R17, 0xe00 ;  /* 0x00000e0011117836 */ /* 0x000fca0000000000 */
[----:B------:R-:W-:-:S13]  /*1e70*/  ISETP.GT.U32.AND P0, PT, R17, R6, PT ;  /* 0x000000061100720c */ /* 0x000fda0003f04070 */
[----:B------:R-:W-:Y:S05]  /*1e80*/  @!P0 BRA `(.L_x_290) ;  /* 0xfffffffc00708947 */ /* 0x000fea000383ffff */
.L_x_288:
        /* <DEDUP_REMOVED lines=19> */
.L_x_295:
        /* <DEDUP_REMOVED lines=50> */
[----:B--2---:R-:W-:Y:S02]  /*22e0*/  ISETP.NE.AND P0, PT, R24, UR4, PT ;  /* 0x0000000418007c0c */ /* 0x004fe4000bf05270 */
[----:B---3--:R-:W-:Y:S02]  /*22f0*/  ISETP.NE.AND P1, PT, R23, UR4, PT ;  /* 0x0000000417007c0c */ /* 0x008fe4000bf25270 */
[----:B0-----:R-:W-:-:S02]  /*2300*/  SEL R5, RZ, 0x1, P0 ;  /* 0x00000001ff057807 */ /* 0x001fc40000000000 */
[----:B------:R-:W-:-:S04]  /*2310*/  SEL R24, RZ, 0x1, P1 ;  /* 0x00000001ff187807 */ /* 0x000fc80000800000 */
[----:B------:R-:W-:Y:S02]  /*2320*/  IADD3 R25, P3, P2, R24, R25, R5 ;  /* 0x0000001918197210 */ /* 0x000fe40007a7e005 */
[----:B----4-:R-:W-:Y:S02]  /*2330*/  ISETP.NE.AND P0, PT, R26, UR4, PT ;  /* 0x000000041a007c0c */ /* 0x010fe4000bf05270 */
[----:B------:R-:W-:Y:S02]  /*2340*/  ISETP.NE.AND P1, PT, R22, UR4, PT ;  /* 0x0000000416007c0c */ /* 0x000fe4000bf25270 */
[----:B------:R-:W-:Y:S02]  /*2350*/  SEL R22, RZ, 0x1, P0 ;  /* 0x00000001ff167807 */ /* 0x000fe40000000000 */
[----:B------:R-:W-:Y:S02]  /*2360*/  ISETP.NE.AND P5, PT, R28, UR4, PT ;  /* 0x000000041c007c0c */ /* 0x000fe4000bfa5270 */
[----:B-1----:R-:W-:-:S02]  /*2370*/  SEL R7, RZ, 0x1, P1 ;  /* 0x00000001ff077807 */ /* 0x002fc40000800000 */
[----:B------:R-:W-:Y:S02]  /*2380*/  SEL R5, RZ, 0x1, P5 ;  /* 0x00000001ff057807 */ /* 0x000fe40002800000 */
[----:B------:R-:W-:Y:S02]  /*2390*/  ISETP.NE.AND P5, PT, R33, UR4, PT ;  /* 0x0000000421007c0c */ /* 0x000fe4000bfa5270 */
[----:B------:R-:W-:Y:S02]  /*23a0*/  IADD3 R7, P4, P6, R7, R25, R22 ;  /* 0x0000001907077210 */ /* 0x000fe40007e9e016 */
[----:B------:R-:W-:Y:S02]  /*23b0*/  ISETP.NE.AND P1, PT, R18, UR4, PT ;  /* 0x0000000412007c0c */ /* 0x000fe4000bf25270 */
[----:B------:R-:W-:Y:S02]  /*23c0*/  IADD3.X R27, PT, PT, RZ, R27, RZ, P3, P2 ;  /* 0x0000001bff1b7210 */ /* 0x000fe40001fe44ff */
[----:B------:R-:W-:-:S02]  /*23d0*/  SEL R22, RZ, 0x1, P1 ;  /* 0x00000001ff167807 */ /* 0x000fc40000800000 */
[----:B------:R-:W-:Y:S02]  /*23e0*/  SEL R9, RZ, 0x1, P5 ;  /* 0x00000001ff097807 */ /* 0x000fe40002800000 */
[----:B------:R-:W-:Y:S02]  /*23f0*/  ISETP.NE.AND P0, PT, R29, UR4, PT ;  /* 0x000000041d007c0c */ /* 0x000fe4000bf05270 */
[----:B------:R-:W-:Y:S02]  /*2400*/  ISETP.NE.AND P5, PT, R34, UR4, PT ;  /* 0x0000000422007c0c */ /* 0x000fe4000bfa5270 */
[----:B------:R-:W-:Y:S02]  /*2410*/  SEL R18, RZ, 0x1, P0 ;  /* 0x00000001ff127807 */ /* 0x000fe40000000000 */
[----:B------:R-:W-:Y:S02]  /*2420*/  IADD3.X R27, PT, PT, RZ, R27, RZ, P4, P6 ;  /* 0x0000001bff1b7210 */ /* 0x000fe400027ec4ff */
[----:B------:R-:W-:-:S02]  /*2430*/  IADD3 R5, P1, P0, R5, R7, R22 ;  /* 0x0000000705057210 */ /* 0x000fc4000783e016 */
[----:B-----5:R-:W-:Y:S02]  /*2440*/  ISETP.NE.AND P6, PT, R4, UR4, PT ;  /* 0x0000000404007c0c */ /* 0x020fe4000bfc5270 */
[----:B------:R-:W-:Y:S02]  /*2450*/  SEL R4, RZ, 0x1, P5 ;  /* 0x00000001ff047807 */ /* 0x000fe40002800000 */
[----:B------:R-:W-:Y:S02]  /*2460*/  IADD3 R9, P3, P2, R9, R5, R18 ;  /* 0x0000000509097210 */ /* 0x000fe40007a7e012 */
[----:B------:R-:W-:Y:S02]  /*2470*/  ISETP.NE.AND P4, PT, R6, UR4, PT ;  /* 0x0000000406007c0c */ /* 0x000fe4000bf85270 */
[----:B------:R-:W-:Y:S02]  /*2480*/  SEL R7, RZ, 0x1, P6 ;  /* 0x00000001ff077807 */ /* 0x000fe40003000000 */
[----:B------:R-:W-:-:S02]  /*2490*/  ISETP.NE.AND P5, PT, R8, UR4, PT ;  /* 0x0000000408007c0c */ /* 0x000fc4000bfa5270 */
[----:B------:R-:W-:Y:S02]  /*24a0*/  SEL R5, RZ, 0x1, P4 ;  /* 0x00000001ff057807 */ /* 0x000fe40002000000 */
[----:B------:R-:W-:Y:S02]  /*24b0*/  SEL R6, RZ, 0x1, P5 ;  /* 0x00000001ff067807 */ /* 0x000fe40002800000 */
[----:B------:R-:W-:Y:S02]  /*24c0*/  ISETP.NE.AND P6, PT, R10, UR4, PT ;  /* 0x000000040a007c0c */ /* 0x000fe4000bfc5270 */
[----:B------:R-:W-:Y:S02]  /*24d0*/  IADD3 R7, P4, P5, R7, R9, R4 ;  /* 0x0000000907077210 */ /* 0x000fe40007d9e004 */
[----:B------:R-:W-:Y:S02]  /*24e0*/  IADD3.X R27, PT, PT, RZ, R27, RZ, P1, P0 ;  /* 0x0000001bff1b7210 */ /* 0x000fe40000fe04ff */
[----:B------:R-:W-:-:S02]  /*24f0*/  ISETP.NE.AND P0, PT, R30, UR4, PT ;  /* 0x000000041e007c0c */ /* 0x000fc4000bf05270 */
[----:B------:R-:W-:Y:S02]  /*2500*/  SEL R4, RZ, 0x1, P6 ;  /* 0x00000001ff047807 */ /* 0x000fe40003000000 */
[----:B------:R-:W-:Y:S02]  /*2510*/  IADD3 R6, P1, P6, R6, R7, R5 ;  /* 0x0000000706067210 */ /* 0x000fe40007e3e005 */
[----:B------:R-:W-:Y:S02]  /*2520*/  IADD3.X R27, PT, PT, RZ, R27, RZ, P3, P2 ;  /* 0x0000001bff1b7210 */ /* 0x000fe40001fe44ff */
[----:B------:R-:W-:Y:S02]  /*2530*/  SEL R5, RZ, 0x1, P0 ;  /* 0x00000001ff057807 */ /* 0x000fe40000000000 */
[----:B------:R-:W-:Y:S02]  /*2540*/  ISETP.NE.AND P0, PT, R12, UR4, PT ;  /* 0x000000040c007c0c */ /* 0x000fe4000bf05270 */
[----:B------:R-:W-:-:S02]  /*2550*/  IADD3.X R27, PT, PT, RZ, R27, RZ, P4, P5 ;  /* 0x0000001bff1b7210 */ /* 0x000fc400027ea4ff */
[----:B------:R-:W-:Y:S02]  /*2560*/  IADD3 R5, P3, P4, R5, R6, R4 ;  /* 0x0000000605057210 */ /* 0x000fe40007c7e004 */
[----:B------:R-:W-:Y:S02]  /*2570*/  SEL R4, RZ, 0x1, P0 ;  /* 0x00000001ff047807 */ /* 0x000fe40000000000 */
[----:B------:R-:W-:Y:S02]  /*2580*/  ISETP.NE.AND P0, PT, R16, RZ, PT ;  /* 0x000000ff1000720c */ /* 0x000fe40003f05270 */
[----:B------:R-:W-:Y:S02]  /*2590*/  ISETP.NE.AND P2, PT, R14, UR4, PT ;  /* 0x000000040e007c0c */ /* 0x000fe4000bf45270 */
[----:B------:R-:W-:Y:S02]  /*25a0*/  IADD3.X R27, PT, PT, RZ, R27, RZ, P1, P6 ;  /* 0x0000001bff1b7210 */ /* 0x000fe40000fec4ff */
[----:B------:R-:W-:-:S02]  /*25b0*/  SEL R25, RZ, 0x1, P2 ;  /* 0x00000001ff197807 */ /* 0x000fc40001000000 */
[----:B------:R-:W-:Y:S02]  /*25c0*/  IADD3.X R27, PT, PT, RZ, R27, RZ, P3, P4 ;  /* 0x0000001bff1b7210 */ /* 0x000fe40001fe84ff */
[----:B------:R-:W-:-:S04]  /*25d0*/  IADD3 R25, P1, P2, R25, R5, R4 ;  /* 0x0000000519197210 */ /* 0x000fc80007a3e004 */
[----:B------:R-:W-:Y:S01]  /*25e0*/  IADD3.X R27, PT, PT, RZ, R27, RZ, P1, P2 ;  /* 0x0000001bff1b7210 */ /* 0x000fe20000fe44ff */
[----:B------:R-:W-:Y:S08]  /*25f0*/  @P0 BRA `(.L_x_295) ;  /* 0xfffffff800700947 */ /* 0x000ff0000383ffff */
[----:B------:R-:W-:Y:S05]  /*2600*/  BSYNC.RECONVERGENT B3 ;  /* 0x0000000000037941 */ /* 0x000fea0003800200 */
.L_x_294:
[----:B------:R-:W-:-:S07]  /*2610*/  VIADD R20, R20, 0xfffff000 ;  /* 0xfffff00014147836 */ /* 0x000fce0000000000 */
.L_x_293:
[----:B------:R-:W-:Y:S05]  /*2620*/  BSYNC.RECONVERGENT B2 ;  /* 0x0000000000027941 */ /* 0x000fea0003800200 */
.L_x_292:
        /* <DEDUP_REMOVED lines=33> */
[----:B--2---:R-:W-:Y:S02]  /*2840*/  ISETP.NE.AND P1, PT, R4, UR4, PT ;  /* 0x0000000404007c0c */ /* 0x004fe4000bf25270 */
[----:B---3--:R-:W-:-:S02]  /*2850*/  ISETP.NE.AND P2, PT, R16, UR4, PT ;  /* 0x0000000410007c0c */ /* 0x008fc4000bf45270 */
[----:B------:R-:W-:Y:S02]  /*2860*/  SEL R5, RZ, 0x1, P1 ;  /* 0x00000001ff057807 */ /* 0x000fe40000800000 */
[----:B------:R-:W-:Y:S02]  /*2870*/  SEL R4, RZ, 0x1, P2 ;  /* 0x00000001ff047807 */ /* 0x000fe40001000000 */
[----:B----4-:R-:W-:Y:S02]  /*2880*/  ISETP.NE.AND P1, PT, R8, UR4, PT ;  /* 0x0000000408007c0c */ /* 0x010fe4000bf25270 */
[----:B-----5:R-:W-:Y:S02]  /*2890*/  ISETP.NE.AND P2, PT, R10, UR4, PT ;  /* 0x000000040a007c0c */ /* 0x020fe4000bf45270 */
[----:B------:R-:W-:Y:S02]  /*28a0*/  IADD3 R25, P5, P6, R4, R25, R5 ;  /* 0x0000001904197210 */ /* 0x000fe40007ebe005 */
[----:B------:R-:W-:-:S02]  /*28b0*/  SEL R4, RZ, 0x1, P1 ;  /* 0x00000001ff047807 */ /* 0x000fc40000800000 */
[----:B------:R-:W-:Y:S02]  /*28c0*/  SEL R5, RZ, 0x1, P2 ;  /* 0x00000001ff057807 */ /* 0x000fe40001000000 */
[----:B------:R-:W-:Y:S02]  /*28d0*/  ISETP.NE.AND P3, PT, R12, UR4, PT ;  /* 0x000000040c007c0c */ /* 0x000fe4000bf65270 */
[----:B------:R-:W-:Y:S02]  /*28e0*/  ISETP.NE.AND P4, PT, R14, UR4, PT ;  /* 0x000000040e007c0c */ /* 0x000fe4000bf85270 */
[----:B------:R-:W-:Y:S02]  /*28f0*/  IADD3 R5, P1, P2, R5, R25, R4 ;  /* 0x0000001905057210 */ /* 0x000fe40007a3e004 */
[----:B------:R-:W-:Y:S02]  /*2900*/  SEL R4, RZ, 0x1, P3 ;  /* 0x00000001ff047807 */ /* 0x000fe40001800000 */
[----:B0-----:R-:W-:-:S02]  /*2910*/  SEL R3, RZ, 0x1, P4 ;  /* 0x00000001ff037807 */ /* 0x001fc40002000000 */
[----:B------:R-:W-:Y:S02]  /*2920*/  ISETP.NE.AND P4, PT, R6, UR4, PT ;  /* 0x0000000406007c0c */ /* 0x000fe4000bf85270 */
[----:B------:R-:W-:Y:S02]  /*2930*/  ISETP.NE.AND P3, PT, R2, UR4, PT ;  /* 0x0000000402007c0c */ /* 0x000fe4000bf65270 */
[----:B------:R-:W-:Y:S02]  /*2940*/  IADD3.X R27, PT, PT, RZ, R27, RZ, P5, P6 ;  /* 0x0000001bff1b7210 */ /* 0x000fe40002fec4ff */
[----:B------:R-:W-:Y:S02]  /*2950*/  IADD3 R3, P5, P6, R3, R5, R4 ;  /* 0x0000000503037210 */ /* 0x000fe40007ebe004 */
[----:B------:R-:W-:Y:S02]  /*2960*/  SEL R2, RZ, 0x1, P4 ;  /* 0x00000001ff027807 */ /* 0x000fe40002000000 */
[----:B------:R-:W-:-:S02]  /*2970*/  SEL R25, RZ, 0x1, P3 ;  /* 0x00000001ff197807 */ /* 0x000fc40001800000 */
[----:B------:R-:W-:Y:S02]  /*2980*/  IADD3.X R27, PT, PT, RZ, R27, RZ, P1, P2 ;  /* 0x0000001bff1b7210 */ /* 0x000fe40000fe44ff */
[----:B------:R-:W-:Y:S02]  /*2990*/  IADD3 R25, P1, P2, R25, R3, R2 ;  /* 0x0000000319197210 */ /* 0x000fe40007a3e002 */
[----:B------:R-:W-:-:S04]  /*29a0*/  IADD3.X R27, PT, PT, RZ, R27, RZ, P5, P6 ;  /* 0x0000001bff1b7210 */ /* 0x000fc80002fec4ff */
[----:B------:R-:W-:-:S07]  /*29b0*/  IADD3.X R27, PT, PT, RZ, R27, RZ, P1, P2 ;  /* 0x0000001bff1b7210 */ /* 0x000fce0000fe44ff */
.L_x_297:
[----:B------:R-:W-:Y:S05]  /*29c0*/  BSYNC.RECONVERGENT B2 ;  /* 0x0000000000027941 */ /* 0x000fea0003800200 */
.L_x_296:
        /* <DEDUP_REMOVED lines=32> */
.L_x_299:
[----:B------:R-:W-:Y:S05]  /*2bd0*/  BSYNC.RECONVERGENT B2 ;  /* 0x0000000000027941 */ /* 0x000fea0003800200 */
.L_x_298:
[----:B------:R-:W-:Y:S05]  /*2be0*/  @!P0 BRA `(.L_x_291) ;  /* 0x0000000000348947 */ /* 0x000fea0003800000 */
[----:B------:R-:W0:Y:S01]  /*2bf0*/  LDC.64 R4, c[0x0][0x380] ;  /* 0x0000e000ff047b82 */ /* 0x000e220000000a00 */
[----:B------:R-:W-:Y:S02]  /*2c00*/  IMAD.IADD R17, R20, 0x1, R17 ;  /* 0x0000000114117824 */ /* 0x000fe400078e0211 */
[----:B------:R-:W-:-:S07]  /*2c10*/  IMAD.MOV R6, RZ, RZ, -R19 ;  /* 0x000000ffff067224 */ /* 0x000fce00078e0a13 */
.L_x_300:
        /* <DEDUP_REMOVED lines=10> */
.L_x_291:
[----:B------:R-:W-:Y:S05]  /*2cc0*/  BSYNC.RECONVERGENT B1 ;  /* 0x0000000000017941 */ /* 0x000fea0003800200 */
.L_x_289:
        /* <DEDUP_REMOVED lines=74> */
.L_x_287:
[----:B------:R-:W-:Y:S05]  /*3170*/  BSYNC.RECONVERGENT B0 ;  /* 0x0000000000007941 */ /* 0x000fea0003800200 */
.L_x_272:
[----:B------:R-:W-:Y:S05]  /*3180*/  @P0 EXIT ;  /* 0x000000000000094d */ /* 0x000fea0003800000 */
[----:B------:R-:W0:Y:S01]  /*3190*/  LDCU.64 UR4, c[0x0][0x3a0] ;  /* 0x00007400ff0477ac */ /* 0x000e220008000a00 */
[----:B------:R-:W3:Y:S01]  /*31a0*/  LDC.64 R4, c[0x0][0x390] ;  /* 0x0000e400ff047b82 */ /* 0x000ee20000000a00 */
[----:B012---:R-:W-:-:S04]  /*31b0*/  IADD3 R2, P0, PT, R2, UR4, RZ ;  /* 0x0000000402027c10 */ /* 0x007fc8000ff1e0ff */
[----:B------:R-:W-:-:S05]  /*31c0*/  IADD3.X R3, PT, PT, R3, UR5, RZ, P0, !PT ;  /* 0x0000000503037c10 */ /* 0x000fca00087fe4ff */
[----:B---3--:R-:W-:Y:S01]  /*31d0*/  STG.E.64 desc[UR6][R4.64], R2 ;  /* 0x0000000204007986 */ /* 0x008fe2000c101b06 */
[----:B------:R-:W-:Y:S05]  /*31e0*/  EXIT ;  /* 0x000000000000794d */ /* 0x000fea0003800000 */
.L_x_301:
        /* <DEDUP_REMOVED lines=9> */
.L_x_687:


//--------------------- .text._ZN3cub18CUB_300001_SM_10006detail8for_each13static_kernelINS2_12policy_hub_t12policy_500_tEmN6thrust24THRUST_300001_SM_1000_NS8cuda_cub20__uninitialized_fill7functorINS7_10device_ptrIiEEiEEEEvT0_T1_ --------------------------
	.section	.text._ZN3cub18CUB_300001_SM_10006detail8for_each13static_kernelINS2_12policy_hub_t12policy_500_tEmN6thrust24THRUST_300001_SM_1000_NS8cuda_cub20__uninitialized_fill7functorINS7_10device_ptrIiEEiEEEEvT0_T1_,"ax",@progbits
	.align	128
        .global         _ZN3cub18CUB_300001_SM_10006detail8for_each13static_kernelINS2_12policy_hub_t12policy_500_tEmN6thrust24THRUST_300001_SM_1000_NS8cuda_cub20__uninitialized_fill7functorINS7_10device_ptrIiEEiEEEEvT0_T1_
        .type           _ZN3cub18CUB_300001_SM_10006detail8for_each13static_kernelINS2_12policy_hub_t12policy_500_tEmN6thrust24THRUST_300001_SM_1000_NS8cuda_cub20__uninitialized_fill7functorINS7_10device_ptrIiEEiEEEEvT0_T1_,@function
        .size           _ZN3cub18CUB_300001_SM_10006detail8for_each13static_kernelINS2_12policy_hub_t12policy_500_tEmN6thrust24THRUST_300001_SM_1000_NS8cuda_cub20__uninitialized_fill7functorINS7_10device_ptrIiEEiEEEEvT0_T1_,(.L_x_688 - _ZN3cub18CUB_300001_SM_10006detail8for_each13static_kernelINS2_12policy_hub_t12policy_500_tEmN6thrust24THRUST_300001_SM_1000_NS8cuda_cub20__uninitialized_fill7functorINS7_10device_ptrIiEEiEEEEvT0_T1_)
        .other          _ZN3cub18CUB_300001_SM_10006detail8for_each13static_kernelINS2_12policy_hub_t12policy_500_tEmN6thrust24THRUST_300001_SM_1000_NS8cuda_cub20__uninitialized_fill7functorINS7_10device_ptrIiEEiEEEEvT0_T1_,@"STO_CUDA_ENTRY STV_DEFAULT"
_ZN3cub18CUB_300001_SM_10006detail8for_each13static_kernelINS2_12policy_hub_t12policy_500_tEmN6thrust24THRUST_300001_SM_1000_NS8cuda_cub20__uninitialized_fill7functorINS7_10device_ptrIiEEiEEEEvT0_T1_:
.text._ZN3cub18CUB_300001_SM_10006detail8for_each13static_kernelINS2_12policy_hub_t12policy_500_tEmN6thrust24THRUST_300001_SM_1000_NS8cuda_cub20__uninitialized_fill7functorINS7_10device_ptrIiEEiEEEEvT0_T1_:
[----:B------:R-:W-:Y:S08]  /*0000*/  LDC R1, c[0x0][0x37c] ;  /* 0x0000df00ff017b82 */ /* 0x000ff00000000800 */
[----:B------:R-:W0:Y:S01]  /*0010*/  S2UR UR4, SR_CTAID.X ;  /* 0x00000000000479c3 */ /* 0x000e220000002500 */
[----:B------:R-:W1:Y:S01]  /*0020*/  LDCU.64 UR6, c[0x0][0x380] ;  /* 0x00007000ff0677ac */ /* 0x000e620008000a00 */
[----:B------:R-:W2:Y:S01]  /*0030*/  LDCU.64 UR8, c[0x0][0x358] ;  /* 0x00006b00ff0877ac */ /* 0x000ea20008000a00 */
[----:B0-----:R-:W-:-:S04]  /*0040*/  UIMAD.WIDE.U32 UR4, UR4, 0x200, URZ ;  /* 0x00000200040478a5 */ /* 0x001fc8000f8e00ff */
[----:B-1----:R-:W-:-:S04]  /*0050*/  UIADD3 UR6, UP0, UPT, -UR4, UR6, URZ ;  /* 0x0000000604067290 */ /* 0x002fc8000ff1e1ff */
[----:B------:R-:W-:Y:S02]  /*0060*/  UIADD3.X UR7, UPT, UPT, ~UR5, UR7, URZ, UP0, !UPT ;  /* 0x0000000705077290 */ /* 0x000fe400087fe5ff */
[----:B------:R-:W-:-:S04]  /*0070*/  UISETP.GE.U32.AND UP0, UPT, UR6, 0x200, UPT ;  /* 0x000002000600788c */ /* 0x000fc8000bf06070 */
[----:B------:R-:W-:-:S09]  /*0080*/  UISETP.GE.U32.AND.EX UP0, UPT, UR7, URZ, UPT, UP0 ;  /* 0x000000ff0700728c */ /* 0x000fd2000bf06100 */
[----:B--2---:R-:W-:Y:S05]  /*0090*/  BRA.U !UP0, `(.L_x_302) ;  /* 0x0000000108287547 */ /* 0x004fea000b800000 */
[----:B------:R-:W0:Y:S01]  /*00a0*/  S2R R0, SR_TID.X ;  /* 0x0000000000007919 */ /* 0x000e220000002100 */
[----:B------:R-:W1:Y:S01]  /*00b0*/  LDCU.64 UR6, c[0x0][0x388] ;  /* 0x00007100ff0677ac */ /* 0x000e620008000a00 */
[----:B------:R-:W2:Y:S01]  /*00c0*/  LDC R5, c[0x0][0x390] ;  /* 0x0000e400ff057b82 */ /* 0x000ea20000000800 */
[----:B0-----:R-:W-:-:S05]  /*00d0*/  IADD3 R0, P0, PT, R0, UR4, RZ ;  /* 0x0000000400007c10 */ /* 0x001fca000ff1e0ff */
[----:B------:R-:W-:Y:S01]  /*00e0*/  IMAD.X R3, RZ, RZ, UR5, P0 ;  /* 0x00000005ff037e24 */ /* 0x000fe200080e06ff */
[----:B-1----:R-:W-:-:S04]  /*00f0*/  LEA R2, P0, R0, UR6, 0x2 ;  /* 0x0000000600027c11 */ /* 0x002fc8000f8010ff */
[----:B------:R-:W-:-:S05]  /*0100*/  LEA.HI.X R3, R0, UR7, R3, 0x2, P0 ;  /* 0x0000000700037c11 */ /* 0x000fca00080f1403 */
[----:B--2---:R-:W-:Y:S04]  /*0110*/  STG.E desc[UR8][R2.64], R5 ;  /* 0x0000000502007986 */ /* 0x004fe8000c101908 */
[----:B------:R-:W-:Y:S01]  /*0120*/  STG.E desc[UR8][R2.64+0x400], R5 ;  /* 0x0004000502007986 */ /* 0x000fe2000c101908 */
[----:B------:R-:W-:Y:S05]  /*0130*/  EXIT ;  /* 0x000000000000794d */ /* 0x000fea0003800000 */
.L_x_302:
[----:B------:R-:W0:Y:S01]  /*0140*/  S2R R0, SR_TID.X ;  /* 0x0000000000007919 */ /* 0x000e220000002100 */
[----:B------:R-:W-:Y:S01]  /*0150*/  IMAD.U32 R2, RZ, RZ, UR7 ;  /* 0x00000007ff027e24 */ /* 0x000fe2000f8e00ff */
[----:B------:R-:W1:Y:S01]  /*0160*/  LDCU.64 UR10, c[0x0][0x388] ;  /* 0x00007100ff0a77ac */ /* 0x000e620008000a00 */
[----:B------:R-:W-:Y:S01]  /*0170*/  IMAD.U32 R4, RZ, RZ, UR7 ;  /* 0x00000007ff047e24 */ /* 0x000fe2000f8e00ff */
[----:B0-----:R-:W-:-:S04]  /*0180*/  ISETP.LT.U32.AND P0, PT, R0, UR6, PT ;  /* 0x0000000600007c0c */ /* 0x001fc8000bf01070 */
[----:B------:R-:W-:Y:S01]  /*0190*/  ISETP.GT.U32.AND.EX P0, PT, R2, RZ, PT, P0 ;  /* 0x000000ff0200720c */ /* 0x000fe20003f04100 */
[C---:B------:R-:W-:Y:S01]  /*01a0*/  VIADD R2, R0.reuse, 0x100 ;  /* 0x0000010000027836 */ /* 0x040fe20000000000 */
[----:B------:R-:W-:-:S04]  /*01b0*/  IADD3 R0, P2, PT, R0, UR4, RZ ;  /* 0x0000000400007c10 */ /* 0x000fc8000ff5e0ff */
[----:B------:R-:W-:Y:S01]  /*01c0*/  ISETP.LT.U32.AND P1, PT, R2, UR6, PT ;  /* 0x0000000602007c0c */ /* 0x000fe2000bf21070 */
[----:B------:R-:W-:Y:S01]  /*01d0*/  IMAD.X R3, RZ, RZ, UR5, P2 ;  /* 0x00000005ff037e24 */ /* 0x000fe200090e06ff */
[----:B-1----:R-:W-:Y:S02]  /*01e0*/  LEA R2, P2, R0, UR10, 0x2 ;  /* 0x0000000a00027c11 */ /* 0x002fe4000f8410ff */
[----:B------:R-:W-:Y:S02]  /*01f0*/  ISETP.GT.U32.AND.EX P1, PT, R4, RZ, PT, P1 ;  /* 0x000000ff0400720c */ /* 0x000fe40003f24110 */
[----:B------:R-:W-:Y:S01]  /*0200*/  LEA.HI.X R3, R0, UR11, R3, 0x2, P2 ;  /* 0x0000000b00037c11 */ /* 0x000fe200090f1403 */
[----:B------:R-:W0:Y:S04]  /*0210*/  @P0 LDC R5, c[0x0][0x390] ;  /* 0x0000e400ff050b82 */ /* 0x000e280000000800 */
[----:B0-----:R0:W-:Y:S06]  /*0220*/  @P0 STG.E desc[UR8][R2.64], R5 ;  /* 0x0000000502000986 */ /* 0x0011ec000c101908 */
[----:B------:R-:W-:Y:S05]  /*0230*/  @!P1 EXIT ;  /* 0x000000000000994d */ /* 0x000fea0003800000 */
[----:B0-----:R-:W0:Y:S02]  /*0240*/  LDC R5, c[0x0][0x390] ;  /* 0x0000e400ff057b82 */ /* 0x001e240000000800 */
[----:B0-----:R-:W-:Y:S01]  /*0250*/  STG.E desc[UR8][R2.64+0x400], R5 ;  /* 0x0004000502007986 */ /* 0x001fe2000c101908 */
[----:B------:R-:W-:Y:S05]  /*0260*/  EXIT ;  /* 0x000000000000794d */ /* 0x000fea0003800000 */
.L_x_303:
        /* <DEDUP_REMOVED lines=9> */
.L_x_688:


//--------------------- .text._ZN3cub18CUB_300001_SM_10006detail4scan16DeviceScanKernelINS2_10policy_hubIiiimN4cuda3std3__44plusIvEEE10Policy1000EN6thrust24THRUST_300001_SM_1000_NS6detail15normal_iteratorINSD_10device_ptrIiEEEESI_NS0_13ScanTileStateIiLb1EEES9_NS1_10InputValueIiPiEEmiLb0EiEEvT0_T1_T2_iT3_T4_T5_ --------------------------
	.section	.text._ZN3cub18CUB_300001_SM_10006detail4scan16DeviceScanKernelINS2_10policy_hubIiiimN4cuda3std3__44plusIvEEE10Policy1000EN6thrust24THRUST_300001_SM_1000_NS6detail15normal_iteratorINSD_10device_ptrIiEEEESI_NS0_13ScanTileStateIiLb1EEES9_NS1_10InputValueIiPiEEmiLb0EiEEvT0_T1_T2_iT3_T4_T5_,"ax",@progbits
	.align	128
        .global         _ZN3cub18CUB_300001_SM_10006detail4scan16DeviceScanKernelINS2_10policy_hubIiiimN4cuda3std3__44plusIvEEE10Policy1000EN6thrust24THRUST_300001_SM_1000_NS6detail15normal_iteratorINSD_10device_ptrIiEEEESI_NS0_13ScanTileStateIiLb1EEES9_NS1_10InputValueIiPiEEmiLb0EiEEvT0_T1_T2_iT3_T4_T5_
        .type           _ZN3cub18CUB_300001_SM_10006detail4scan16DeviceScanKernelINS2_10policy_hubIiiimN4cuda3std3__44plusIvEEE10Policy1000EN6thrust24THRUST_300001_SM_1000_NS6detail15normal_iteratorINSD_10device_ptrIiEEEESI_NS0_13ScanTileStateIiLb1EEES9_NS1_10InputValueIiPiEEmiLb0EiEEvT0_T1_T2_iT3_T4_T5_,@function
        .size           _ZN3cub18CUB_300001_SM_10006detail4scan16DeviceScanKernelINS2_10policy_hubIiiimN4cuda3std3__44plusIvEEE10Policy1000EN6thrust24THRUST_300001_SM_1000_NS6detail15normal_iteratorINSD_10device_ptrIiEEEESI_NS0_13ScanTileStateIiLb1EEES9_NS1_10InputValueIiPiEEmiLb0EiEEvT0_T1_T2_iT3_T4_T5_,(.L_x_689 - _ZN3cub18CUB_300001_SM_10006detail4scan16DeviceScanKernelINS2_10policy_hubIiiimN4cuda3std3__44plusIvEEE10Policy1000EN6thrust24THRUST_300001_SM_1000_NS6detail15normal_iteratorINSD_10device_ptrIiEEEESI_NS0_13ScanTileStateIiLb1EEES9_NS1_10InputValueIiPiEEmiLb0EiEEvT0_T1_T2_iT3_T4_T5_)
        .other          _ZN3cub18CUB_300001_SM_10006detail4scan16DeviceScanKernelINS2_10policy_hubIiiimN4cuda3std3__44plusIvEEE10Policy1000EN6thrust24THRUST_300001_SM_1000_NS6detail15normal_iteratorINSD_10device_ptrIiEEEESI_NS0_13ScanTileStateIiLb1EEES9_NS1_10InputValueIiPiEEmiLb0EiEEvT0_T1_T2_iT3_T4_T5_,@"STO_CUDA_ENTRY STV_DEFAULT"
_ZN3cub18CUB_300001_SM_10006detail4scan16DeviceScanKernelINS2_10policy_hubIiiimN4cuda3std3__44plusIvEEE10Policy1000EN6thrust24THRUST_300001_SM_1000_NS6detail15normal_iteratorINSD_10device_ptrIiEEEESI_NS0_13ScanTileStateIiLb1EEES9_NS1_10InputValueIiPiEEmiLb0EiEEvT0_T1_T2_iT3_T4_T5_:
.text._ZN3cub18CUB_300001_SM_10006detail4scan16DeviceScanKernelINS2_10policy_hubIiiimN4cuda3std3__44plusIvEEE10Policy1000EN6thrust24THRUST_300001_SM_1000_NS6detail15normal_iteratorINSD_10device_ptrIiEEEESI_NS0_13ScanTileStateIiLb1EEES9_NS1_10InputValueIiPiEEmiLb0EiEEvT0_T1_T2_iT3_T4_T5_:
[----:B------:R-:W-:Y:S01]  /*0000*/  LDC R1, c[0x0][0x37c] ;  /* 0x0000df00ff017b82 */ /* 0x000fe20000000800 */
[----:B------:R-:W0:Y:S01]  /*0010*/  LDCU UR4, c[0x0][0x3a0] ;  /* 0x00007400ff0477ac */ /* 0x000e220008000800 */
[----:B------:R-:W1:Y:S06]  /*0020*/  LDCU.64 UR12, c[0x0][0x358] ;  /* 0x00006b00ff0c77ac */ /* 0x000e6c0008000a00 */
[----:B------:R-:W2:Y:S01]  /*0030*/  S2UR UR6, SR_CTAID.X ;  /* 0x00000000000679c3 */ /* 0x000ea20000002500 */
[----:B------:R-:W3:Y:S01]  /*0040*/  LDCU.64 UR8, c[0x0][0x3b0] ;  /* 0x00007600ff0877ac */ /* 0x000ee20008000a00 */
[----:B0-----:R-:W-:-:S06]  /*0050*/  UPRMT UR4, UR4, 0x7770, URZ ;  /* 0x0000777004047896 */ /* 0x001fcc00080000ff */
[----:B------:R-:W-:-:S05]  /*0060*/  ISETP.NE.AND P0, PT, RZ, UR4, PT ;  /* 0x00000004ff007c0c */ /* 0x000fca000bf05270 */
[----:B------:R-:W2:Y:S08]  /*0070*/  LDCU UR4, c[0x0][0x398] ;  /* 0x00007300ff0477ac */ /* 0x000eb00008000800 */
[----:B------:R-:W1:Y:S02]  /*0080*/  @P0 LDC.64 R2, c[0x0][0x3a8] ;  /* 0x0000ea00ff020b82 */ /* 0x000e640000000a00 */
[----:B-1----:R0:W5:Y:S01]  /*0090*/  @P0 LDG.E R39, desc[UR12][R2.64] ;  /* 0x0000000c02270981 */ /* 0x002162000c1e1900 */
[----:B--2---:R-:W-:-:S04]  /*00a0*/  UIADD3 UR6, UPT, UPT, UR6, UR4, URZ ;  /* 0x0000000406067290 */ /* 0x004fc8000fffe0ff */
[----:B------:R-:W-:-:S04]  /*00b0*/  UIMAD.WIDE UR10, UR6, 0x1ee0, URZ ;  /* 0x00001ee0060a78a5 */ /* 0x000fc8000f8e02ff */
[----:B---3--:R-:W-:-:S04]  /*00c0*/  UIADD3 UR7, UP0, UPT, -UR10, UR8, URZ ;  /* 0x000000080a077290 */ /* 0x008fc8000ff1e1ff */
[----:B------:R-:W-:Y:S02]  /*00d0*/  UIADD3.X UR4, UPT, UPT, ~UR11, UR9, URZ, UP0, !UPT ;  /* 0x000000090b047290 */ /* 0x000fe400087fe5ff */
[----:B------:R-:W-:-:S04]  /*00e0*/  UISETP.GE.U32.AND UP0, UPT, UR7, 0x1ee1, UPT ;  /* 0x00001ee10700788c */ /* 0x000fc8000bf06070 */
[----:B------:R-:W-:Y:S01]  /*00f0*/  UISETP.GE.U32.AND.EX UP0, UPT, UR4, URZ, UPT, UP0 ;  /* 0x000000ff0400728c */ /* 0x000fe2000bf06100 */
[----:B------:R-:W1:Y:S08]  /*0100*/  @!P0 LDC R39, c[0x0][0x3a8] ;  /* 0x0000ea00ff278b82 */ /* 0x000e700000000800 */
[----:B0-----:R-:W-:Y:S05]  /*0110*/  BRA.U !UP0, `(.L_x_304) ;  /* 0x0000001908f47547 */ /* 0x001fea000b800000 */
[----:B------:R-:W0:Y:S01]  /*0120*/  S2R R35, SR_TID.X ;  /* 0x0000000000237919 */ /* 0x000e220000002100 */
[----:B------:R-:W2:Y:S01]  /*0130*/  LDCU.64 UR4, c[0x0][0x380] ;  /* 0x00007000ff0477ac */ /* 0x000ea20008000a00 */
[C---:B0-----:R-:W-:Y:S02]  /*0140*/  LOP3.LUT R0, R35.reuse, 0x1f, RZ, 0xc0, !PT ;  /* 0x0000001f23007812 */ /* 0x041fe400078ec0ff */
[----:B------:R-:W-:-:S05]  /*0150*/  LOP3.LUT R3, R35, 0x3e0, RZ, 0xc0, !PT ;  /* 0x000003e023037812 */ /* 0x000fca00078ec0ff */
[----:B------:R-:W-:-:S05]  /*0160*/  IMAD R0, R3, 0x13, R0 ;  /* 0x0000001303007824 */ /* 0x000fca00078e0200 */
[----:B------:R-:W-:-:S05]  /*0170*/  IADD3 R0, P0, PT, R0, UR10, RZ ;  /* 0x0000000a00007c10 */ /* 0x000fca000ff1e0ff */
[----:B------:R-:W-:Y:S02]  /*0180*/  IMAD.X R3, RZ, RZ, UR11, P0 ;  /* 0x0000000bff037e24 */ /* 0x000fe400080e06ff */
[----:B------:R-:W-:-:S03]  /*0190*/  IMAD.SHL.U32 R31, R0, 0x4, RZ ;  /* 0x00000004001f7824 */ /* 0x000fc600078e00ff */
[----:B------:R-:W-:Y:S02]  /*01a0*/  SHF.L.U64.HI R30, R0, 0x2, R3 ;  /* 0x00000002001e7819 */ /* 0x000fe40000010203 */
[----:B--2---:R-:W-:-:S04]  /*01b0*/  IADD3 R2, P0, PT, R31, UR4, RZ ;  /* 0x000000041f027c10 */ /* 0x004fc8000ff1e0ff */
[----:B------:R-:W-:-:S05]  /*01c0*/  IADD3.X R3, PT, PT, R30, UR5, RZ, P0, !PT ;  /* 0x000000051e037c10 */ /* 0x000fca00087fe4ff */
[----:B------:R-:W2:Y:S04]  /*01d0*/  LDG.E R5, desc[UR12][R2.64] ;  /* 0x0000000c02057981 */ /* 0x000ea8000c1e1900 */
[----:B------:R-:W3:Y:S04]  /*01e0*/  LDG.E R7, desc[UR12][R2.64+0x80] ;  /* 0x0000800c02077981 */ /* 0x000ee8000c1e1900 */
[----:B------:R-:W4:Y:S04]  /*01f0*/  LDG.E R9, desc[UR12][R2.64+0x100] ;  /* 0x0001000c02097981 */ /* 0x000f28000c1e1900 */
        /* <DEDUP_REMOVED lines=15> */
[----:B------:R-:W4:Y:S01]  /*02f0*/  LDG.E R8, desc[UR12][R2.64+0x900] ;  /* 0x0009000c02087981 */ /* 0x000f22000c1e1900 */
[----:B------:R-:W0:Y:S01]  /*0300*/  S2UR UR5, SR_CgaCtaId ;  /* 0x00000000000579c3 */ /* 0x000e220000008800 */
[----:B------:R-:W-:Y:S01]  /*0310*/  SHF.R.U32.HI R36, RZ, 0x5, R35 ;  /* 0x00000005ff247819 */ /* 0x000fe20000011623 */
[----:B------:R-:W-:Y:S01]  /*0320*/  UMOV UR4, 0x400 ;  /* 0x0000040000047882 */ /* 0x000fe20000000000 */
[----:B------:R-:W1:Y:S01]  /*0330*/  S2R R37, SR_LANEID ;  /* 0x0000000000257919 */ /* 0x000e620000000000 */
[----:B------:R-:W-:Y:S01]  /*0340*/  UISETP.NE.AND UP0, UPT, UR6, URZ, UPT ;  /* 0x000000ff0600728c */ /* 0x000fe2000bf05270 */
[----:B------:R-:W-:Y:S01]  /*0350*/  BSSY.RECONVERGENT B0, `(.L_x_305) ;  /* 0x0000148000007945 */ /* 0x000fe20003800200 */
[----:B0-----:R-:W-:Y:S01]  /*0360*/  ULEA UR4, UR5, UR4, 0x18 ;  /* 0x0000000405047291 */ /* 0x001fe2000f8ec0ff */
[----:B-1----:R-:W-:-:S05]  /*0370*/  IMAD R34, R36, 0x260, R37 ;  /* 0x0000026024227824 */ /* 0x002fca00078e0225 */
[----:B------:R-:W-:-:S05]  /*0380*/  LEA R34, R34, UR4, 0x2 ;  /* 0x0000000422227c11 */ /* 0x000fca000f8e10ff */
[----:B------:R-:W-:Y:S01]  /*0390*/  IMAD R33, R37, 0x48, R34 ;  /* 0x0000004825217824 */ /* 0x000fe200078e0222 */
[----:B--2---:R0:W-:Y:S04]  /*03a0*/  STS [R34], R5 ;  /* 0x0000000522007388 */ /* 0x0041e80000000800 */
[----:B---3--:R0:W-:Y:S04]  /*03b0*/  STS [R34+0x80], R7 ;  /* 0x0000800722007388 */ /* 0x0081e80000000800 */
[----:B----4-:R0:W-:Y:S04]  /*03c0*/  STS [R34+0x100], R9 ;  /* 0x0001000922007388 */ /* 0x0101e80000000800 */
[----:B------:R0:W-:Y:S04]  /*03d0*/  STS [R34+0x180], R11 ;  /* 0x0001800b22007388 */ /* 0x0001e80000000800 */
        /* <DEDUP_REMOVED lines=14> */
[----:B------:R0:W-:Y:S01]  /*04c0*/  STS [R34+0x900], R8 ;  /* 0x0009000822007388 */ /* 0x0001e20000000800 */
[----:B------:R-:W-:-:S03]  /*04d0*/  NOP ;  /* 0x0000000000007918 */ /* 0x000fc60000000000 */
[----:B------:R0:W1:Y:S04]  /*04e0*/  LDS R32, [R33] ;  /* 0x0000000021207984 */ /* 0x0000680000000800 */
[----:B------:R0:W2:Y:S04]  /*04f0*/  LDS R29, [R33+0x4] ;  /* 0x00000400211d7984 */ /* 0x0000a80000000800 */
[----:B------:R0:W3:Y:S04]  /*0500*/  LDS R28, [R33+0x8] ;  /* 0x00000800211c7984 */ /* 0x0000e80000000800 */
[----:B------:R0:W4:Y:S04]  /*0510*/  LDS R27, [R33+0xc] ;  /* 0x00000c00211b7984 */ /* 0x0001280000000800 */
[----:B------:R0:W0:Y:S04]  /*0520*/  LDS R26, [R33+0x10] ;  /* 0x00001000211a7984 */ /* 0x0000280000000800 */
        /* <DEDUP_REMOVED lines=13> */
[----:B------:R0:W0:Y:S01]  /*0600*/  LDS R9, [R33+0x48] ;  /* 0x0000480021097984 */ /* 0x0000220000000800 */
[----:B------:R-:W-:Y:S06]  /*0610*/  BAR.SYNC.DEFER_BLOCKING 0x0 ;  /* 0x0000000000007b1d */ /* 0x000fec0000010000 */
[----:B-1234-:R-:W-:Y:S05]  /*0620*/  BRA.U UP0, `(.L_x_306) ;  /* 0x0000000500247547 */ /* 0x01efea000b800000 */
[----:B0-----:R-:W-:Y:S02]  /*0630*/  IADD3 R8, PT, PT, R28, R29, R32 ;  /* 0x0000001d1c087210 */ /* 0x001fe40007ffe020 */
[C---:B------:R-:W-:Y:S02]  /*0640*/  ISETP.NE.AND P1, PT, R37.reuse, 0x1f, PT ;  /* 0x0000001f2500780c */ /* 0x040fe40003f25270 */
[----:B------:R-:W-:Y:S02]  /*0650*/  IADD3 R8, PT, PT, R26, R27, R8 ;  /* 0x0000001b1a087210 */ /* 0x000fe40007ffe008 */
[----:B------:R-:W-:Y:S02]  /*0660*/  ISETP.NE.AND P2, PT, R37, RZ, PT ;  /* 0x000000ff2500720c */ /* 0x000fe40003f45270 */
[----:B------:R-:W-:-:S04]  /*0670*/  IADD3 R8, PT, PT, R24, R25, R8 ;  /* 0x0000001918087210 */ /* 0x000fc80007ffe008 */
[----:B------:R-:W-:-:S03]  /*0680*/  IADD3 R8, PT, PT, R22, R23, R8 ;  /* 0x0000001716087210 */ /* 0x000fc60007ffe008 */
[----:B------:R-:W-:Y:S02]  /*0690*/  @!P1 LEA R42, R36, UR4, 0x2 ;  /* 0x00000004242a9c11 */ /* 0x000fe4000f8e10ff */
[----:B------:R-:W-:-:S04]  /*06a0*/  IADD3 R8, PT, PT, R20, R21, R8 ;  /* 0x0000001514087210 */ /* 0x000fc80007ffe008 */
[----:B------:R-:W-:-:S04]  /*06b0*/  IADD3 R8, PT, PT, R6, R7, R8 ;  /* 0x0000000706087210 */ /* 0x000fc80007ffe008 */
[----:B------:R-:W-:-:S04]  /*06c0*/  IADD3 R8, PT, PT, R4, R5, R8 ;  /* 0x0000000504087210 */ /* 0x000fc80007ffe008 */
[----:B------:R-:W-:-:S04]  /*06d0*/  IADD3 R8, PT, PT, R2, R3, R8 ;  /* 0x0000000302087210 */ /* 0x000fc80007ffe008 */
[----:B------:R-:W-:-:S05]  /*06e0*/  IADD3 R38, PT, PT, R9, R0, R8 ;  /* 0x0000000009267210 */ /* 0x000fca0007ffe008 */
[----:B------:R-:W0:Y:S02]  /*06f0*/  SHFL.UP P0, R9, R38, 0x1, RZ ;  /* 0x0420000026097989 */ /* 0x000e2400000000ff */
[----:B0-----:R-:W-:-:S05]  /*0700*/  @P0 IMAD.IADD R9, R38, 0x1, R9 ;  /* 0x0000000126090824 */ /* 0x001fca00078e0209 */
[----:B------:R-:W0:Y:S02]  /*0710*/  SHFL.UP P0, R12, R9, 0x2, RZ ;  /* 0x04400000090c7989 */ /* 0x000e2400000000ff */
[----:B0-----:R-:W-:-:S05]  /*0720*/  @P0 IMAD.IADD R12, R9, 0x1, R12 ;  /* 0x00000001090c0824 */ /* 0x001fca00078e020c */
[----:B------:R-:W0:Y:S02]  /*0730*/  SHFL.UP P0, R17, R12, 0x4, RZ ;  /* 0x048000000c117989 */ /* 0x000e2400000000ff */
[----:B0-----:R-:W-:-:S05]  /*0740*/  @P0 IMAD.IADD R17, R12, 0x1, R17 ;  /* 0x000000010c110824 */ /* 0x001fca00078e0211 */
[----:B------:R-:W0:Y:S02]  /*0750*/  SHFL.UP P0, R40, R17, 0x8, RZ ;  /* 0x0500000011287989 */ /* 0x000e2400000000ff */
[----:B0-----:R-:W-:-:S05]  /*0760*/  @P0 IMAD.IADD R40, R17, 0x1, R40 ;  /* 0x0000000111280824 */ /* 0x001fca00078e0228 */
[----:B------:R-:W0:Y:S02]  /*0770*/  SHFL.UP P0, R41, R40, 0x10, RZ ;  /* 0x0600000028297989 */ /* 0x000e2400000000ff */
[----:B0-----:R-:W-:Y:S01]  /*0780*/  @P0 IMAD.IADD R41, R40, 0x1, R41 ;  /* 0x0000000128290824 */ /* 0x001fe200078e0229 */
[----:B------:R-:W-:-:S03]  /*0790*/  ISETP.NE.AND P0, PT, R36, 0x2, PT ;  /* 0x000000022400780c */ /* 0x000fc60003f05270 */
[----:B------:R-:W-:Y:S01]  /*07a0*/  IMAD.IADD R38, R41, 0x1, -R38 ;  /* 0x0000000129267824 */ /* 0x000fe200078e0a26 */
[----:B------:R-:W-:Y:S01]  /*07b0*/  @!P1 STS [R42+0x10], R41 ;  /* 0x000010292a009388 */ /* 0x000fe20000000800 */
[----:B------:R-:W-:Y:S01]  /*07c0*/  BAR.SYNC.DEFER_BLOCKING 0x0 ;  /* 0x0000000000007b1d */ /* 0x000fe20000010000 */
[----:B------:R-:W-:Y:S02]  /*07d0*/  ISETP.NE.AND P1, PT, R36, 0xc, PT ;  /* 0x0000000c2400780c */ /* 0x000fe40003f25270 */
[----:B------:R-:W-:-:S03]  /*07e0*/  SEL R38, R38, RZ, P2 ;  /* 0x000000ff26267207 */ /* 0x000fc60001000000 */
[----:B------:R-:W0:Y:S04]  /*07f0*/  LDS.128 R8, [UR4+0x10] ;  /* 0x00001004ff087984 */ /* 0x000e280008000c00 */
[----:B------:R-:W1:Y:S04]  /*0800*/  LDS.128 R12, [UR4+0x20] ;  /* 0x00002004ff0c7984 */ /* 0x000e680008000c00 */
[----:B------:R-:W2:Y:S01]  /*0810*/  LDS.128 R16, [UR4+0x30] ;  /* 0x00003004ff107984 */ /* 0x000ea20008000c00 */
[----:B0-----:R-:W-:-:S04]  /*0820*/  IMAD.IADD R9, R8, 0x1, R9 ;  /* 0x0000000108097824 */ /* 0x001fc800078e0209 */
[----:B------:R-:W-:Y:S01]  /*0830*/  IMAD.IADD R10, R10, 0x1, R9 ;  /* 0x000000010a0a7824 */ /* 0x000fe200078e0209 */
[----:B------:R-:W-:Y:S02]  /*0840*/  SEL R8, R9, R8, !P0 ;  /* 0x0000000809087207 */ /* 0x000fe40004000000 */
[----:B------:R-:W-:Y:S01]  /*0850*/  ISETP.NE.AND P0, PT, R36, 0x3, PT ;  /* 0x000000032400780c */ /* 0x000fe20003f05270 */
[----:B------:R-:W-:-:S03]  /*0860*/  IMAD.IADD R11, R11, 0x1, R10 ;  /* 0x000000010b0b7824 */ /* 0x000fc600078e020a */
[----:B------:R-:W-:Y:S01]  /*0870*/  SEL R8, R10, R8, !P0 ;  /* 0x000000080a087207 */ /* 0x000fe20004000000 */
[----:B-1----:R-:W-:Y:S01]  /*0880*/  IMAD.IADD R12, R11, 0x1, R12 ;  /* 0x000000010b0c7824 */ /* 0x002fe200078e020c */
[----:B------:R-:W-:-:S03]  /*0890*/  ISETP.NE.AND P0, PT, R36, 0x4, PT ;  /* 0x000000042400780c */ /* 0x000fc60003f05270 */
[----:B------:R-:W-:Y:S01]  /*08a0*/  IMAD.IADD R13, R13, 0x1, R12 ;  /* 0x000000010d0d7824 */ /* 0x000fe200078e020c */
[----:B------:R-:W-:Y:S02]  /*08b0*/  SEL R8, R11, R8, !P0 ;  /* 0x000000080b087207 */ /* 0x000fe40004000000 */
[----:B------:R-:W-:Y:S01]  /*08c0*/  ISETP.NE.AND P0, PT, R36, 0x5, PT ;  /* 0x000000052400780c */ /* 0x000fe20003f05270 */
[----:B------:R-:W-:-:S03]  /*08d0*/  IMAD.IADD R14, R14, 0x1, R13 ;  /* 0x000000010e0e7824 */ /* 0x000fc600078e020d */
[----:B------:R-:W-:Y:S01]  /*08e0*/  SEL R8, R12, R8, !P0 ;  /* 0x000000080c087207 */ /* 0x000fe20004000000 */
[----:B------:R-:W-:Y:S01]  /*08f0*/  IMAD.IADD R15, R15, 0x1, R14 ;  /* 0x000000010f0f7824 */ /* 0x000fe200078e020e */
[----:B------:R-:W-:-:S03]  /*0900*/  ISETP.NE.AND P0, PT, R36, 0x6, PT ;  /* 0x000000062400780c */ /* 0x000fc60003f05270 */
[----:B--2---:R-:W-:Y:S01]  /*0910*/  IMAD.IADD R16, R15, 0x1, R16 ;  /* 0x000000010f107824 */ /* 0x004fe200078e0210 */
[----:B------:R-:W-:Y:S02]  /*0920*/  SEL R9, R13, R8, !P0 ;  /* 0x000000080d097207 */ /* 0x000fe40004000000 */
[----:B------:R-:W-:Y:S01]  /*0930*/  ISETP.NE.AND P0, PT, R36, 0x7, PT ;  /* 0x000000072400780c */ /* 0x000fe20003f05270 */
[----:B------:R-:W0:Y:S01]  /*0940*/  LDS R8, [UR4+0x40] ;  /* 0x00004004ff087984 */ /* 0x000e220008000800 */
[----:B------:R-:W-:Y:S02]  /*0950*/  IMAD.IADD R17, R17, 0x1, R16 ;  /* 0x0000000111117824 */ /* 0x000fe400078e0210 */
[----:B------:R-:W-:Y:S02]  /*0960*/  SEL R9, R14, R9, !P0 ;  /* 0x000000090e097207 */ /* 0x000fe40004000000 */
[----:B------:R-:W-:Y:S01]  /*0970*/  ISETP.NE.AND P0, PT, R36, 0x8, PT ;  /* 0x000000082400780c */ /* 0x000fe20003f05270 */
[----:B------:R-:W-:-:S03]  /*0980*/  IMAD.IADD R18, R18, 0x1, R17 ;  /* 0x0000000112127824 */ /* 0x000fc600078e0211 */
[----:B------:R-:W-:Y:S02]  /*0990*/  SEL R9, R15, R9, !P0 ;  /* 0x000000090f097207 */ /* 0x000fe40004000000 */
[----:B------:R-:W-:-:S04]  /*09a0*/  ISETP.NE.AND P0, PT, R36, 0x9, PT ;  /* 0x000000092400780c */ /* 0x000fc80003f05270 */
[----:B------:R-:W-:Y:S02]  /*09b0*/  SEL R9, R16, R9, !P0 ;  /* 0x0000000910097207 */ /* 0x000fe40004000000 */
[----:B------:R-:W-:-:S04]  /*09c0*/  ISETP.NE.AND P0, PT, R36, 0xa, PT ;  /* 0x0000000a2400780c */ /* 0x000fc80003f05270 */
[----:B------:R-:W-:Y:S02]  /*09d0*/  SEL R9, R17, R9, !P0 ;  /* 0x0000000911097207 */ /* 0x000fe40004000000 */
[----:B------:R-:W-:-:S04]  /*09e0*/  ISETP.NE.AND P0, PT, R36, 0xb, PT ;  /* 0x0000000b2400780c */ /* 0x000fc80003f05270 */
[----:B------:R-:W-:Y:S01]  /*09f0*/  SEL R9, R18, R9, !P0 ;  /* 0x0000000912097207 */ /* 0x000fe20004000000 */
[----:B------:R-:W-:Y:S01]  /*0a00*/  IMAD.IADD R18, R19, 0x1, R18 ;  /* 0x0000000113127824 */ /* 0x000fe200078e0212 */
[----:B------:R-:W-:-:S04]  /*0a10*/  ISETP.GE.U32.AND P0, PT, R35, 0x20, PT ;  /* 0x000000202300780c */ /* 0x000fc80003f06070 */
[C---:B------:R-:W-:Y:S02]  /*0a20*/  SEL R9, R18.reuse, R9, !P1 ;  /* 0x0000000912097207 */ /* 0x040fe40004800000 */
[----:B------:R-:W-:Y:S02]  /*0a30*/  ISETP.NE.AND P1, PT, R35, RZ, PT ;  /* 0x000000ff2300720c */ /* 0x000fe40003f25270 */
[----:B------:R-:W-:Y:S02]  /*0a40*/  SEL R10, R9, RZ, P0 ;  /* 0x000000ff090a7207 */ /* 0x000fe40000000000 */
[--C-:B0----5:R-:W-:Y:S02]  /*0a50*/  IADD3 R9, PT, PT, R18, R8, R39.reuse ;  /* 0x0000000812097210 */ /* 0x121fe40007ffe027 */
[----:B------:R-:W-:-:S07]  /*0a60*/  IADD3 R38, PT, PT, R10, R38, R39 ;  /* 0x000000260a267210 */ /* 0x000fce0007ffe027 */
[----:B------:R-:W-:Y:S05]  /*0a70*/  @P1 BRA `(.L_x_307) ;  /* 0x0000000c00541947 */ /* 0x000fea0003800000 */
[----:B------:R-:W0:Y:S01]  /*0a80*/  LDC.64 R10, c[0x0][0x390] ;  /* 0x0000e400ff0a7b82 */ /* 0x000e220000000a00 */
[----:B------:R-:W-:-:S05]  /*0a90*/  IMAD.MOV.U32 R8, RZ, RZ, 0x65 ;  /* 0x00000065ff087424 */ /* 0x000fca00078e00ff */
[----:B0-----:R0:W-:Y:S01]  /*0aa0*/  ST.E.64.STRONG.GPU desc[UR12][R10.64+0x100], R8 ;  /* 0x000100080a007985 */ /* 0x0011e2000c10fb0c */
[----:B------:R-:W-:Y:S05]  /*0ab0*/  BRA `(.L_x_307) ;  /* 0x0000000c00447947 */ /* 0x000fea0003800000 */
.L_x_306:
        /* <DEDUP_REMOVED lines=20> */
[----:B-----5:R-:W0:Y:S02]  /*0c00*/  SHFL.UP P0, R39, R40, 0x10, RZ ;  /* 0x0600000028277989 */ /* 0x020e2400000000ff */
[----:B0-----:R-:W-:Y:S01]  /*0c10*/  @P0 IMAD.IADD R39, R40, 0x1, R39 ;  /* 0x0000000128270824 */ /* 0x001fe200078e0227 */
[----:B------:R-:W-:-:S04]  /*0c20*/  ISETP.NE.AND P0, PT, R36, 0x2, PT ;  /* 0x000000022400780c */ /* 0x000fc80003f05270 */
[----:B------:R-:W-:Y:S01]  /*0c30*/  @!P1 STS [R42+0x10], R39 ;  /* 0x000010272a009388 */ /* 0x000fe20000000800 */
[----:B------:R-:W-:Y:S01]  /*0c40*/  BAR.SYNC.DEFER_BLOCKING 0x0 ;  /* 0x0000000000007b1d */ /* 0x000fe20000010000 */
[----:B------:R-:W-:-:S05]  /*0c50*/  ISETP.NE.AND P1, PT, R36, 0xc, PT ;  /* 0x0000000c2400780c */ /* 0x000fca0003f25270 */
[----:B------:R-:W0:Y:S04]  /*0c60*/  LDS.128 R8, [UR4+0x10] ;  /* 0x00001004ff087984 */ /* 0x000e280008000c00 */
[----:B------:R-:W1:Y:S04]  /*0c70*/  LDS.128 R12, [UR4+0x20] ;  /* 0x00002004ff0c7984 */ /* 0x000e680008000c00 */
[----:B------:R-:W2:Y:S01]  /*0c80*/  LDS.128 R16, [UR4+0x30] ;  /* 0x00003004ff107984 */ /* 0x000ea20008000c00 */
[----:B0-----:R-:W-:-:S04]  /*0c90*/  IMAD.IADD R9, R8, 0x1, R9 ;  /* 0x0000000108097824 */ /* 0x001fc800078e0209 */
[----:B------:R-:W-:Y:S01]  /*0ca0*/  IMAD.IADD R10, R10, 0x1, R9 ;  /* 0x000000010a0a7824 */ /* 0x000fe200078e0209 */
[----:B------:R-:W-:Y:S02]  /*0cb0*/  SEL R8, R9, R8, !P0 ;  /* 0x0000000809087207 */ /* 0x000fe40004000000 */
[----:B------:R-:W-:Y:S01]  /*0cc0*/  ISETP.NE.AND P0, PT, R36, 0x3, PT ;  /* 0x000000032400780c */ /* 0x000fe20003f05270 */
[----:B------:R-:W-:Y:S01]  /*0cd0*/  IMAD.IADD R11, R11, 0x1, R10 ;  /* 0x000000010b0b7824 */ /* 0x000fe200078e020a */
[----:B------:R-:W0:Y:S02]  /*0ce0*/  LDS R9, [UR4+0x40] ;  /* 0x00004004ff097984 */ /* 0x000e240008000800 */
        /* <DEDUP_REMOVED lines=13> */
[----:B------:R-:W-:-:S03]  /*0dc0*/  IMAD.IADD R17, R17, 0x1, R16 ;  /* 0x0000000111117824 */ /* 0x000fc600078e0210 */
[----:B------:R-:W-:Y:S01]  /*0dd0*/  SEL R8, R14, R8, !P0 ;  /* 0x000000080e087207 */ /* 0x000fe20004000000 */
[----:B------:R-:W-:Y:S01]  /*0de0*/  IMAD.IADD R18, R18, 0x1, R17 ;  /* 0x0000000112127824 */ /* 0x000fe200078e0211 */
[----:B------:R-:W-:-:S03]  /*0df0*/  ISETP.NE.AND P0, PT, R36, 0x8, PT ;  /* 0x000000082400780c */ /* 0x000fc60003f05270 */
[----:B------:R-:W-:Y:S01]  /*0e00*/  IMAD.IADD R19, R19, 0x1, R18 ;  /* 0x0000000113137824 */ /* 0x000fe200078e0212 */
[----:B------:R-:W-:Y:S02]  /*0e10*/  SEL R8, R15, R8, !P0 ;  /* 0x000000080f087207 */ /* 0x000fe40004000000 */
[----:B------:R-:W-:-:S04]  /*0e20*/  ISETP.NE.AND P0, PT, R36, 0x9, PT ;  /* 0x000000092400780c */ /* 0x000fc80003f05270 */
[----:B------:R-:W-:Y:S02]  /*0e30*/  SEL R8, R16, R8, !P0 ;  /* 0x0000000810087207 */ /* 0x000fe40004000000 */
[----:B------:R-:W-:Y:S01]  /*0e40*/  ISETP.NE.AND P0, PT, R36, 0xa, PT ;  /* 0x0000000a2400780c */ /* 0x000fe20003f05270 */
[----:B0-----:R-:W-:-:S03]  /*0e50*/  IMAD.IADD R9, R19, 0x1, R9 ;  /* 0x0000000113097824 */ /* 0x001fc600078e0209 */
[----:B------:R-:W-:Y:S01]  /*0e60*/  SEL R8, R17, R8, !P0 ;  /* 0x0000000811087207 */ /* 0x000fe20004000000 */
[----:B------:R-:W-:Y:S01]  /*0e70*/  IMAD.IADD R17, R39, 0x1, -R38 ;  /* 0x0000000127117824 */ /* 0x000fe200078e0a26 */
[----:B------:R-:W-:-:S04]  /*0e80*/  ISETP.NE.AND P0, PT, R36, 0xb, PT ;  /* 0x0000000b2400780c */ /* 0x000fc80003f05270 */
[----:B------:R-:W-:Y:S02]  /*0e90*/  SEL R8, R18, R8, !P0 ;  /* 0x0000000812087207 */ /* 0x000fe40004000000 */
[----:B------:R-:W-:Y:S02]  /*0ea0*/  ISETP.GT.U32.AND P0, PT, R35, 0x1f, PT ;  /* 0x0000001f2300780c */ /* 0x000fe40003f04070 */
[----:B------:R-:W-:Y:S02]  /*0eb0*/  SEL R11, R17, RZ, P2 ;  /* 0x000000ff110b7207 */ /* 0x000fe40001000000 */
[----:B------:R-:W-:Y:S02]  /*0ec0*/  SEL R8, R19, R8, !P1 ;  /* 0x0000000813087207 */ /* 0x000fe40004800000 */
[----:B------:R-:W-:-:S03]  /*0ed0*/  ISETP.GE.U32.AND P1, PT, R35, 0x20, PT ;  /* 0x000000202300780c */ /* 0x000fc60003f26070 */
[----:B------:R-:W-:-:S05]  /*0ee0*/  IMAD.IADD R38, R8, 0x1, R11 ;  /* 0x0000000108267824 */ /* 0x000fca00078e020b */
[----:B------:R-:W-:Y:S01]  /*0ef0*/  SEL R17, R17, R38, !P1 ;  /* 0x0000002611117207 */ /* 0x000fe20004800000 */
[----:B------:R-:W-:Y:S06]  /*0f00*/  @P0 BRA `(.L_x_308) ;  /* 0x00000008000c0947 */ /* 0x000fec0003800000 */
[----:B------:R-:W0:Y:S01]  /*0f10*/  LDC.64 R14, c[0x0][0x390] ;  /* 0x0000e400ff0e7b82 */ /* 0x000e220000000a00 */
[----:B------:R-:W-:Y:S01]  /*0f20*/  ISETP.NE.AND P1, PT, R35, RZ, PT ;  /* 0x000000ff2300720c */ /* 0x000fe20003f25270 */
[----:B------:R-:W-:Y:S01]  /*0f30*/  IMAD.U32 R45, RZ, RZ, UR6 ;  /* 0x00000006ff2d7e24 */ /* 0x000fe2000f8e00ff */
[----:B------:R-:W-:-:S05]  /*0f40*/  LOP3.LUT R18, RZ, R35, RZ, 0x33, !PT ;  /* 0x00000023ff127212 */ /* 0x000fca00078e33ff */
[----:B------:R-:W-:-:S06]  /*0f50*/  VIADD R18, R18, UR6 ;  /* 0x0000000612127c36 */ /* 0x000fcc0008000000 */
[----:B------:R-:W-:Y:S01]  /*0f60*/  @!P1 IMAD.MOV.U32 R8, RZ, RZ, 0x64 ;  /* 0x00000064ff089424 */ /* 0x000fe200078e00ff */
[----:B------:R1:W-:Y:S01]  /*0f70*/  @!P1 STS [UR4+0xc], R9 ;  /* 0x00000c09ff009988 */ /* 0x0003e20008000804 */
[----:B0-----:R-:W-:-:S04]  /*0f80*/  IMAD.WIDE R44, R45, 0x8, R14 ;  /* 0x000000082d2c7825 */ /* 0x001fc800078e020e */
[----:B------:R-:W-:Y:S01]  /*0f90*/  IMAD.WIDE R14, R18, 0x8, R14 ;  /* 0x00000008120e7825 */ /* 0x000fe200078e020e */
[----:B------:R1:W-:Y:S01]  /*0fa0*/  @!P1 ST.E.64.STRONG.GPU desc[UR12][R44.64+0x100], R8 ;  /* 0x000100082c009985 */ /* 0x0003e2000c10fb0c */
[----:B------:R-:W-:Y:S05]  /*0fb0*/  NANOSLEEP 0x226 ;  /* 0x000002260000795d */ /* 0x000fea0003800000 */
[----:B------:R-:W2:Y:S01]  /*0fc0*/  LD.E.64.STRONG.GPU R12, desc[UR12][R14.64+0x100] ;  /* 0x0001000c0e0c7980 */ /* 0x000ea2000c10fb00 */
[----:B------:R-:W-:Y:S01]  /*0fd0*/  UMOV UR5, 0xffffffff ;  /* 0xffffffff00057882 */ /* 0x000fe20000000000 */
[----:B--2---:R-:W-:Y:S02]  /*0fe0*/  ISETP.NE.AND P0, PT, R12, 0x63, PT ;  /* 0x000000630c00780c */ /* 0x004fe40003f05270 */
[----:B-1----:R-:W-:Y:S11]  /*0ff0*/  BRA.DIV UR5, `(.L_x_309) ;  /* 0x0000002e05bc7947 */ /* 0x002ff6000b800000 */
[----:B------:R-:W-:-:S13]  /*1000*/  VOTE.ANY P0, !P0 ;  /* 0x0000000000ff7806 */ /* 0x000fda0004000100 */
.L_x_338:
[----:B------:R-:W-:Y:S05]  /*1010*/  @!P0 BRA `(.L_x_310) ;  /* 0x0000000000248947 */ /* 0x000fea0003800000 */
[----:B------:R-:W-:-:S07]  /*1020*/  IMAD.MOV.U32 R8, RZ, RZ, 0x1de ;  /* 0x000001deff087424 */ /* 0x000fce00078e00ff */
.L_x_312:
[----:B------:R-:W-:Y:S05]  /*1030*/  NANOSLEEP R8 ;  /* 0x000000080000735d */ /* 0x000fea0003800000 */
[----:B------:R-:W2:Y:S01]  /*1040*/  LD.E.64.STRONG.GPU R12, desc[UR12][R14.64+0x100] ;  /* 0x0001000c0e0c7980 */ /* 0x000ea2000c10fb00 */
[----:B------:R-:W-:Y:S01]  /*1050*/  UMOV UR5, 0xffffffff ;  /* 0xffffffff00057882 */ /* 0x000fe20000000000 */
[----:B------:R-:W-:Y:S02]  /*1060*/  SHF.R.U32.HI R8, RZ, 0x1, R8 ;  /* 0x00000001ff087819 */ /* 0x000fe40000011608 */
[----:B--2---:R-:W-:Y:S01]  /*1070*/  ISETP.NE.AND P0, PT, R12, 0x63, PT ;  /* 0x000000630c00780c */ /* 0x004fe20003f05270 */
[----:B------:R-:W-:-:S12]  /*1080*/  BRA.DIV UR5, `(.L_x_311) ;  /* 0x0000002e05b87947 */ /* 0x000fd8000b800000 */
[----:B------:R-:W-:-:S13]  /*1090*/  VOTE.ANY P0, !P0 ;  /* 0x0000000000ff7806 */ /* 0x000fda0004000100 */
.L_x_341:
[----:B------:R-:W-:Y:S05]  /*10a0*/  @P0 BRA `(.L_x_312) ;  /* 0xfffffffc00e00947 */ /* 0x000fea000383ffff */
.L_x_310:
[----:B------:R-:W-:Y:S01]  /*10b0*/  UMOV UR5, 0xffffffff ;  /* 0xffffffff00057882 */ /* 0x000fe20000000000 */
[----:B------:R-:W-:Y:S02]  /*10c0*/  ISETP.NE.AND P0, PT, R12, 0x65, PT ;  /* 0x000000650c00780c */ /* 0x000fe40003f05270 */
[----:B------:R-:W-:Y:S11]  /*10d0*/  BRA.DIV UR5, `(.L_x_313) ;  /* 0x0000002e05c47947 */ /* 0x000ff6000b800000 */
[----:B------:R-:W0:Y:S01]  /*10e0*/  S2R R8, SR_GEMASK ;  /* 0x0000000000087919 */ /* 0x000e220000003c00 */
[----:B------:R-:W-:Y:S01]  /*10f0*/  VOTE.ANY R10, PT, !P0 ;  /* 0x00000000000a7806 */ /* 0x000fe200040e0100 */
[C---:B------:R-:W-:Y:S02]  /*1100*/  VIADD R38, R37.reuse, 0x2 ;  /* 0x0000000225267836 */ /* 0x040fe40000000000 */
[----:B------:R-:W-:Y:S01]  /*1110*/  VIADD R39, R37, 0x10 ;  /* 0x0000001025277836 */ /* 0x000fe20000000000 */
[----:B0-----:R-:W-:-:S05]  /*1120*/  LOP3.LUT R10, R10, 0x80000000, R8, 0xec, !PT ;  /* 0x800000000a0a7812 */ /* 0x001fca00078eec08 */
[----:B------:R-:W-:-:S05]  /*1130*/  VIADD R11, R10, 0xffffffff ;  /* 0xffffffff0a0b7836 */ /* 0x000fca0000000000 */
[----:B------:R-:W-:-:S04]  /*1140*/  LOP3.LUT R11, R10, R11, RZ, 0xc, !PT ;  /* 0x0000000b0a0b7212 */ /* 0x000fc800078e0cff */
[----:B------:R-:W0:Y:S02]  /*1150*/  POPC R15, R11 ;  /* 0x0000000b000f7309 */ /* 0x000e240000000000 */
[----:B0-----:R-:W0:Y:S01]  /*1160*/  SHFL.DOWN PT, R16, R13, 0x1, R15 ;  /* 0x082000000d107989 */ /* 0x001e2200000e000f */
[-C--:B------:R-:W-:Y:S02]  /*1170*/  ISETP.GE.AND P0, PT, R37, R15.reuse, PT ;  /* 0x0000000f2500720c */ /* 0x080fe40003f06270 */
[-C--:B------:R-:W-:Y:S02]  /*1180*/  ISETP.GT.AND P2, PT, R39, R15.reuse, PT ;  /* 0x0000000f2700720c */ /* 0x080fe40003f44270 */
[----:B0-----:R-:W-:Y:S02]  /*1190*/  SEL R16, R16, RZ, !P0 ;  /* 0x000000ff10107207 */ /* 0x001fe40004000000 */
[----:B------:R-:W-:-:S03]  /*11a0*/  ISETP.GT.AND P0, PT, R38, R15, PT ;  /* 0x0000000f2600720c */ /* 0x000fc60003f04270 */
[----:B------:R-:W-:-:S05]  /*11b0*/  IMAD.IADD R36, R16, 0x1, R13 ;  /* 0x0000000110247824 */ /* 0x000fca00078e020d */
[----:B------:R-:W0:Y:S02]  /*11c0*/  SHFL.DOWN PT, R16, R36, 0x2, R15 ;  /* 0x0840000024107989 */ /* 0x000e2400000e000f */
[----:B0-----:R-:W-:-:S05]  /*11d0*/  SEL R19, R16, RZ, !P0 ;  /* 0x000000ff10137207 */ /* 0x001fca0004000000 */
[----:B------:R-:W-:Y:S02]  /*11e0*/  IMAD.IADD R40, R36, 0x1, R19 ;  /* 0x0000000124287824 */ /* 0x000fe400078e0213 */
[C---:B------:R-:W-:Y:S02]  /*11f0*/  VIADD R19, R37.reuse, 0x4 ;  /* 0x0000000425137836 */ /* 0x040fe40000000000 */
[----:B------:R-:W-:Y:S01]  /*1200*/  VIADD R36, R37, 0x8 ;  /* 0x0000000825247836 */ /* 0x000fe20000000000 */
[----:B------:R-:W0:Y:S02]  /*1210*/  SHFL.DOWN PT, R16, R40, 0x4, R15 ;  /* 0x0880000028107989 */ /* 0x000e2400000e000f */
[----:B------:R-:W-:-:S04]  /*1220*/  ISETP.GT.AND P0, PT, R19, R15, PT ;  /* 0x0000000f1300720c */ /* 0x000fc80003f04270 */
[----:B0-----:R-:W-:Y:S02]  /*1230*/  SEL R11, R16, RZ, !P0 ;  /* 0x000000ff100b7207 */ /* 0x001fe40004000000 */
[----:B------:R-:W-:-:S03]  /*1240*/  ISETP.GT.AND P0, PT, R36, R15, PT ;  /* 0x0000000f2400720c */ /* 0x000fc60003f04270 */
[----:B------:R-:W-:Y:S02]  /*1250*/  IMAD.IADD R42, R40, 0x1, R11 ;  /* 0x00000001282a7824 */ /* 0x000fe400078e020b */
[----:B------:R-:W0:Y:S03]  /*1260*/  LDC.64 R10, c[0x0][0x390] ;  /* 0x0000e400ff0a7b82 */ /* 0x000e260000000a00 */
[----:B------:R-:W1:Y:S02]  /*1270*/  SHFL.DOWN PT, R16, R42, 0x8, R15 ;  /* 0x090000002a107989 */ /* 0x000e6400000e000f */
[----:B-1----:R-:W-:Y:S02]  /*1280*/  SEL R41, R16, RZ, !P0 ;  /* 0x000000ff10297207 */ /* 0x002fe40004000000 */
[----:B------:R-:W-:-:S03]  /*1290*/  ISETP.NE.AND P0, PT, R12, 0x65, PT ;  /* 0x000000650c00780c */ /* 0x000fc60003f05270 */
[----:B------:R-:W-:Y:S01]  /*12a0*/  IMAD.IADD R41, R42, 0x1, R41 ;  /* 0x000000012a297824 */ /* 0x000fe200078e0229 */
[----:B0-----:R-:W-:-:S04]  /*12b0*/  IADD3 R42, P3, PT, R10, 0x100, RZ ;  /* 0x000001000a2a7810 */ /* 0x001fc80007f7e0ff */
[----:B------:R-:W0:Y:S01]  /*12c0*/  SHFL.DOWN PT, R16, R41, 0x10, R15 ;  /* 0x0a00000029107989 */ /* 0x000e2200000e000f */
[----:B------:R-:W-:-:S04]  /*12d0*/  IMAD.X R43, RZ, RZ, R11, P3 ;  /* 0x000000ffff2b7224 */ /* 0x000fc800018e060b */
[----:B------:R-:W-:Y:S02]  /*12e0*/  VOTE.ALL P0, P0 ;  /* 0x0000000000ff7806 */ /* 0x000fe40000000000 */
[----:B0-----:R-:W-:-:S05]  /*12f0*/  SEL R16, R16, RZ, !P2 ;  /* 0x000000ff10107207 */ /* 0x001fca0005000000 */
[----:B------:R-:W-:-:S07]  /*1300*/  IMAD.IADD R40, R41, 0x1, R16 ;  /* 0x0000000129287824 */ /* 0x000fce00078e0210 */
.L_x_350:
[----:B------:R-:W-:Y:S05]  /*1310*/  @!P0 BRA `(.L_x_314) ;  /* 0x0000000000cc8947 */ /* 0x000fea0003800000 */
[----:B------:R-:W-:-:S07]  /*1320*/  IMAD.MOV.U32 R11, RZ, RZ, 0x1de ;  /* 0x000001deff0b7424 */ /* 0x000fce00078e00ff */
.L_x_320:
[----:B------:R-:W-:-:S05]  /*1330*/  IMAD.WIDE R14, R18, 0x8, R42 ;  /* 0x00000008120e7825 */ /* 0x000fca00078e022a */
[----:B------:R-:W2:Y:S01]  /*1340*/  LD.E.64.STRONG.GPU R12, desc[UR12][R14.64+-0x100] ;  /* 0xffff000c0e0c7980 */ /* 0x000ea2000c10fb00 */
[----:B------:R-:W-:Y:S05]  /*1350*/  YIELD ;  /* 0x0000000000007946 */ /* 0x000fea0003800000 */
[----:B------:R-:W-:Y:S01]  /*1360*/  UMOV UR5, 0xffffffff ;  /* 0xffffffff00057882 */ /* 0x000fe20000000000 */
[----:B------:R-:W-:Y:S02]  /*1370*/  SHF.R.U32.HI R11, RZ, 0x1, R11 ;  /* 0x00000001ff0b7819 */ /* 0x000fe4000001160b */
[----:B--2---:R-:W-:Y:S01]  /*1380*/  ISETP.NE.AND P0, PT, R12, 0x63, PT ;  /* 0x000000630c00780c */ /* 0x004fe20003f05270 */
[----:B------:R-:W-:-:S12]  /*1390*/  BRA.DIV UR5, `(.L_x_315) ;  /* 0x0000003205147947 */ /* 0x000fd8000b800000 */
[----:B------:R-:W-:-:S13]  /*13a0*/  VOTE.ANY P0, !P0 ;  /* 0x0000000000ff7806 */ /* 0x000fda0004000100 */
.L_x_353:
[----:B------:R-:W-:Y:S05]  /*13b0*/  @!P0 BRA `(.L_x_316) ;  /* 0x0000000000248947 */ /* 0x000fea0003800000 */
[----:B------:R-:W-:-:S07]  /*13c0*/  IMAD.MOV.U32 R16, RZ, RZ, R11 ;  /* 0x000000ffff107224 */ /* 0x000fce00078e000b */
.L_x_318:
[----:B------:R-:W-:Y:S05]  /*13d0*/  NANOSLEEP R16 ;  /* 0x000000100000735d */ /* 0x000fea0003800000 */
[----:B------:R-:W2:Y:S01]  /*13e0*/  LD.E.64.STRONG.GPU R12, desc[UR12][R14.64+-0x100] ;  /* 0xffff000c0e0c7980 */ /* 0x000ea2000c10fb00 */
[----:B------:R-:W-:Y:S01]  /*13f0*/  UMOV UR5, 0xffffffff ;  /* 0xffffffff00057882 */ /* 0x000fe20000000000 */
[----:B------:R-:W-:Y:S02]  /*1400*/  SHF.R.U32.HI R16, RZ, 0x1, R16 ;  /* 0x00000001ff107819 */ /* 0x000fe40000011610 */
[----:B--2---:R-:W-:Y:S01]  /*1410*/  ISETP.NE.AND P0, PT, R12, 0x63, PT ;  /* 0x000000630c00780c */ /* 0x004fe20003f05270 */
[----:B------:R-:W-:-:S12]  /*1420*/  BRA.DIV UR5, `(.L_x_317) ;  /* 0x0000003205107947 */ /* 0x000fd8000b800000 */
[----:B------:R-:W-:-:S13]  /*1430*/  VOTE.ANY P0, !P0 ;  /* 0x0000000000ff7806 */ /* 0x000fda0004000100 */
.L_x_356:
[----:B------:R-:W-:Y:S05]  /*1440*/  @P0 BRA `(.L_x_318) ;  /* 0xfffffffc00e00947 */ /* 0x000fea000383ffff */
.L_x_316:
[----:B------:R-:W-:Y:S01]  /*1450*/  UMOV UR5, 0xffffffff ;  /* 0xffffffff00057882 */ /* 0x000fe20000000000 */
[----:B------:R-:W-:Y:S02]  /*1460*/  ISETP.NE.AND P0, PT, R12, 0x65, PT ;  /* 0x000000650c00780c */ /* 0x000fe40003f05270 */
[----:B------:R-:W-:Y:S11]  /*1470*/  BRA.DIV UR5, `(.L_x_319) ;  /* 0x00000032051c7947 */ /* 0x000ff6000b800000 */
[----:B------:R-:W-:Y:S01]  /*1480*/  VOTE.ANY R10, PT, !P0 ;  /* 0x00000000000a7806 */ /* 0x000fe200040e0100 */
[----:B------:R-:W-:-:S03]  /*1490*/  VIADD R18, R18, 0xffffffe0 ;  /* 0xffffffe012127836 */ /* 0x000fc60000000000 */
[----:B------:R-:W-:-:S05]  /*14a0*/  LOP3.LUT R10, R10, 0x80000000, R8, 0xec, !PT ;  /* 0x800000000a0a7812 */ /* 0x000fca00078eec08 */
[----:B------:R-:W-:-:S05]  /*14b0*/  VIADD R15, R10, 0xffffffff ;  /* 0xffffffff0a0f7836 */ /* 0x000fca0000000000 */
[----:B------:R-:W-:-:S06]  /*14c0*/  LOP3.LUT R15, R10, R15, RZ, 0xc, !PT ;  /* 0x0000000f0a0f7212 */ /* 0x000fcc00078e0cff */
        /* <DEDUP_REMOVED lines=17> */
[----:B------:R-:W-:-:S03]  /*15e0*/  ISETP.NE.AND P0, PT, R12, 0x65, PT ;  /* 0x000000650c00780c */ /* 0x000fc60003f05270 */
[----:B------:R-:W-:-:S05]  /*15f0*/  IMAD.IADD R41, R13, 0x1, R16 ;  /* 0x000000010d297824 */ /* 0x000fca00078e0210 */
[----:B------:R-:W0:Y:S05]  /*1600*/  SHFL.DOWN PT, R16, R41, 0x10, R15 ;  /* 0x0a00000029107989 */ /* 0x000e2a00000e000f */
[----:B------:R-:W-:Y:S02]  /*1610*/  VOTE.ALL P0, P0 ;  /* 0x0000000000ff7806 */ /* 0x000fe40000000000 */
[----:B0-----:R-:W-:-:S04]  /*1620*/  SEL R16, R16, RZ, !P2 ;  /* 0x000000ff10107207 */ /* 0x001fc80005000000 */
[----:B------:R-:W-:-:S07]  /*1630*/  IADD3 R40, PT, PT, R41, R16, R40 ;  /* 0x0000001029287210 */ /* 0x000fce0007ffe028 */
.L_x_365:
[----:B------:R-:W-:Y:S05]  /*1640*/  @P0 BRA `(.L_x_320) ;  /* 0xfffffffc00380947 */ /* 0x000fea000383ffff */
.L_x_314:
[----:B------:R-:W-:Y:S01]  /*1650*/  ISETP.NE.AND P0, PT, R37, RZ, PT ;  /* 0x000000ff2500720c */ /* 0x000fe20003f05270 */
[----:B------:R-:W0:Y:S01]  /*1660*/  @!P1 S2R R11, SR_CgaCtaId ;  /* 0x00000000000b9919 */ /* 0x000e220000008800 */
[----:B------:R-:W-:Y:S01]  /*1670*/  @!P1 MOV R10, 0x400 ;  /* 0x00000400000a9802 */ /* 0x000fe20000000f00 */
[----:B------:R-:W-:Y:S02]  /*1680*/  @!P1 IMAD.IADD R9, R9, 0x1, R40 ;  /* 0x0000000109099824 */ /* 0x000fe400078e0228 */
[----:B------:R-:W-:Y:S02]  /*1690*/  @!P1 IMAD.MOV.U32 R8, RZ, RZ, 0x65 ;  /* 0x00000065ff089424 */ /* 0x000fe400078e00ff */
[----:B------:R-:W-:-:S03]  /*16a0*/  IMAD.MOV.U32 R38, RZ, RZ, R17 ;  /* 0x000000ffff267224 */ /* 0x000fc600078e0011 */
[----:B------:R1:W-:Y:S03]  /*16b0*/  @!P1 ST.E.64.STRONG.GPU desc[UR12][R44.64+0x100], R8 ;  /* 0x000100082c009985 */ /* 0x0003e6000c10fb0c */
[----:B------:R-:W-:Y:S01]  /*16c0*/  @!P0 MOV R12, 0x400 ;  /* 0x00000400000c8802 */ /* 0x000fe20000000f00 */
[----:B------:R-:W2:Y:S01]  /*16d0*/  @!P0 S2R R13, SR_CgaCtaId ;  /* 0x00000000000d8919 */ /* 0x000ea20000008800 */
[----:B------:R-:W-:Y:S01]  /*16e0*/  @!P0 IMAD.MOV.U32 R38, RZ, RZ, R40 ;  /* 0x000000ffff268224 */ /* 0x000fe200078e0028 */
[----:B0-----:R-:W-:-:S05]  /*16f0*/  @!P1 LEA R10, R11, R10, 0x18 ;  /* 0x0000000a0b0a9211 */ /* 0x001fca00078ec0ff */
[----:B------:R1:W-:Y:S04]  /*1700*/  @!P1 STS [R10+0x8], R9 ;  /* 0x000008090a009388 */ /* 0x0003e80000000800 */
[----:B------:R1:W-:Y:S01]  /*1710*/  @!P1 STS [R10+0x4], R40 ;  /* 0x000004280a009388 */ /* 0x0003e20000000800 */
[----:B--2---:R-:W-:-:S05]  /*1720*/  @!P0 LEA R13, R13, R12, 0x18 ;  /* 0x0000000c0d0d8211 */ /* 0x004fca00078ec0ff */
[----:B------:R1:W-:Y:S02]  /*1730*/  @!P0 STS [R13+0x54], R40 ;  /* 0x000054280d008388 */ /* 0x0003e40000000800 */
.L_x_308:
[----:B------:R-:W-:Y:S05]  /*1740*/  WARPSYNC.ALL ;  /* 0x0000000000007948 */ /* 0x000fea0003800000 */
[----:B------:R-:W0:Y:S08]  /*1750*/  S2UR UR7, SR_CgaCtaId ;  /* 0x00000000000779c3 */ /* 0x000e300000008800 */
[----:B------:R-:W-:Y:S01]  /*1760*/  BAR.SYNC.DEFER_BLOCKING 0x0 ;  /* 0x0000000000007b1d */ /* 0x000fe20000010000 */
[----:B------:R-:W-:-:S05]  /*1770*/  ISETP.NE.AND P0, PT, R35, RZ, PT ;  /* 0x000000ff2300720c */ /* 0x000fca0003f05270 */
[----:B------:R-:W-:Y:S02]  /*1780*/  UMOV UR5, 0x400 ;  /* 0x0000040000057882 */ /* 0x000fe40000000000 */
[----:B0-----:R-:W-:-:S09]  /*1790*/  ULEA UR5, UR7, UR5, 0x18 ;  /* 0x0000000507057291 */ /* 0x001fd2000f8ec0ff */
[----:B-1----:R-:W0:Y:S02]  /*17a0*/  LDS R8, [UR5+0x54] ;  /* 0x00005405ff087984 */ /* 0x002e240008000800 */
[----:B0-----:R-:W-:-:S05]  /*17b0*/  SEL R9, R8, RZ, P0 ;  /* 0x000000ff08097207 */ /* 0x001fca0000000000 */
[----:B------:R-:W-:-:S07]  /*17c0*/  IMAD.IADD R38, R9, 0x1, R38 ;  /* 0x0000000109267824 */ /* 0x000fce00078e0226 */
.L_x_307:
[----:B------:R-:W-:Y:S05]  /*17d0*/  BSYNC.RECONVERGENT B0 ;  /* 0x0000000000007941 */ /* 0x000fea0003800200 */
.L_x_305:
[----:B------:R-:W-:Y:S01]  /*17e0*/  IMAD.IADD R32, R32, 0x1, R38 ;  /* 0x0000000120207824 */ /* 0x000fe200078e0226 */
[----:B------:R-:W-:Y:S03]  /*17f0*/  BAR.SYNC.DEFER_BLOCKING 0x0 ;  /* 0x0000000000007b1d */ /* 0x000fe60000010000 */
[----:B------:R-:W-:-:S03]  /*1800*/  IMAD.IADD R29, R29, 0x1, R32 ;  /* 0x000000011d1d7824 */ /* 0x000fc600078e0220 */
[----:B------:R-:W1:Y:S01]  /*1810*/  LDCU.64 UR8, c[0x0][0x388] ;  /* 0x00007100ff0877ac */ /* 0x000e620008000a00 */
[----:B------:R-:W-:-:S04]  /*1820*/  IMAD.IADD R28, R28, 0x1, R29 ;  /* 0x000000011c1c7824 */ /* 0x000fc800078e021d */
[----:B------:R-:W-:-:S04]  /*1830*/  IMAD.IADD R27, R27, 0x1, R28 ;  /* 0x000000011b1b7824 */ /* 0x000fc800078e021c */
[----:B------:R-:W-:-:S04]  /*1840*/  IMAD.IADD R26, R26, 0x1, R27 ;  /* 0x000000011a1a7824 */ /* 0x000fc800078e021b */
[----:B------:R-:W-:-:S04]  /*1850*/  IMAD.IADD R25, R25, 0x1, R26 ;  /* 0x0000000119197824 */ /* 0x000fc800078e021a */
[----:B------:R-:W-:Y:S01]  /*1860*/  IMAD.IADD R24, R24, 0x1, R25 ;  /* 0x0000000118187824 */ /* 0x000fe200078e0219 */
[----:B------:R-:W-:Y:S03]  /*1870*/  STS [R33], R38 ;  /* 0x0000002621007388 */ /* 0x000fe60000000800 */
[----:B------:R-:W-:Y:S01]  /*1880*/  IMAD.IADD R23, R23, 0x1, R24 ;  /* 0x0000000117177824 */ /* 0x000fe200078e0218 */
[----:B------:R-:W-:Y:S03]  /*1890*/  STS [R33+0x4], R32 ;  /* 0x0000042021007388 */ /* 0x000fe60000000800 */
        /* <DEDUP_REMOVED lines=19> */
[----:B------:R-:W-:Y:S04]  /*19d0*/  STS [R33+0x2c], R20 ;  /* 0x00002c1421007388 */ /* 0x000fe80000000800 */
[----:B------:R-:W-:Y:S04]  /*19e0*/  STS [R33+0x30], R7 ;  /* 0x0000300721007388 */ /* 0x000fe80000000800 */
[----:B------:R-:W-:Y:S04]  /*19f0*/  STS [R33+0x34], R6 ;  /* 0x0000340621007388 */ /* 0x000fe80000000800 */
[----:B------:R-:W-:Y:S04]  /*1a00*/  STS [R33+0x38], R5 ;  /* 0x0000380521007388 */ /* 0x000fe80000000800 */
[----:B------:R-:W-:Y:S04]  /*1a10*/  STS [R33+0x3c], R4 ;  /* 0x00003c0421007388 */ /* 0x000fe80000000800 */
[----:B------:R-:W-:Y:S04]  /*1a20*/  STS [R33+0x40], R3 ;  /* 0x0000400321007388 */ /* 0x000fe80000000800 */
[----:B------:R1:W-:Y:S04]  /*1a30*/  STS [R33+0x44], R2 ;  /* 0x0000440221007388 */ /* 0x0003e80000000800 */
[----:B------:R-:W-:Y:S01]  /*1a40*/  STS [R33+0x48], R0 ;  /* 0x0000480021007388 */ /* 0x000fe20000000800 */
[----:B------:R-:W-:-:S03]  /*1a50*/  NOP ;  /* 0x0000000000007918 */ /* 0x000fc60000000000 */
[----:B0-----:R-:W0:Y:S01]  /*1a60*/  LDS R9, [R34] ;  /* 0x0000000022097984 */ /* 0x001e220000000800 */
[----:B-1----:R-:W-:-:S03]  /*1a70*/  IADD3 R2, P0, PT, R31, UR8, RZ ;  /* 0x000000081f027c10 */ /* 0x002fc6000ff1e0ff */
[----:B------:R-:W1:Y:S01]  /*1a80*/  LDS R7, [R34+0x80] ;  /* 0x0000800022077984 */ /* 0x000e620000000800 */
[----:B------:R-:W-:-:S03]  /*1a90*/  IADD3.X R3, PT, PT, R30, UR9, RZ, P0, !PT ;  /* 0x000000091e037c10 */ /* 0x000fc600087fe4ff */
[----:B------:R-:W2:Y:S04]  /*1aa0*/  LDS R11, [R34+0x100] ;  /* 0x00010000220b7984 */ /* 0x000ea80000000800 */
[----:B------:R-:W3:Y:S04]  /*1ab0*/  LDS R13, [R34+0x180] ;  /* 0x00018000220d7984 */ /* 0x000ee80000000800 */
[----:B------:R-:W4:Y:S04]  /*1ac0*/  LDS R5, [R34+0x200] ;  /* 0x0002000022057984 */ /* 0x000f280000000800 */
[----:B------:R-:W5:Y:S04]  /*1ad0*/  LDS R15, [R34+0x280] ;  /* 0x00028000220f7984 */ /* 0x000f680000000800 */
        /* <DEDUP_REMOVED lines=13> */
[----:B0-----:R-:W-:Y:S04]  /*1bb0*/  STG.E desc[UR12][R2.64], R9 ;  /* 0x0000000902007986 */ /* 0x001fe8000c10190c */
[----:B-1----:R-:W-:Y:S04]  /*1bc0*/  STG.E desc[UR12][R2.64+0x80], R7 ;  /* 0x0000800702007986 */ /* 0x002fe8000c10190c */
[----:B--2---:R-:W-:Y:S04]  /*1bd0*/  STG.E desc[UR12][R2.64+0x100], R11 ;  /* 0x0001000b02007986 */ /* 0x004fe8000c10190c */
[----:B---3--:R-:W-:Y:S04]  /*1be0*/  STG.E desc[UR12][R2.64+0x180], R13 ;  /* 0x0001800d02007986 */ /* 0x008fe8000c10190c */
[----:B----4-:R-:W-:Y:S04]  /*1bf0*/  STG.E desc[UR12][R2.64+0x200], R5 ;  /* 0x0002000502007986 */ /* 0x010fe8000c10190c */
[----:B-----5:R-:W-:Y:S04]  /*1c00*/  STG.E desc[UR12][R2.64+0x280], R15 ;  /* 0x0002800f02007986 */ /* 0x020fe8000c10190c */
[----:B------:R-:W-:Y:S04]  /*1c10*/  STG.E desc[UR12][R2.64+0x300], R17 ;  /* 0x0003001102007986 */ /* 0x000fe8000c10190c */
        /* <DEDUP_REMOVED lines=11> */
[----:B------:R-:W-:Y:S01]  /*1cd0*/  STG.E desc[UR12][R2.64+0x900], R43 ;  /* 0x0009002b02007986 */ /* 0x000fe2000c10190c */
[----:B------:R-:W-:Y:S05]  /*1ce0*/  EXIT ;  /* 0x000000000000794d */ /* 0x000fea0003800000 */
.L_x_304:
[----:B------:R-:W-:-:S04]  /*1cf0*/  ISETP.NE.U32.AND P0, PT, RZ, UR7, PT ;  /* 0x00000007ff007c0c */ /* 0x000fc8000bf05070 */
[----:B------:R-:W-:-:S13]  /*1d00*/  ISETP.NE.AND.EX P0, PT, RZ, UR4, PT, P0 ;  /* 0x00000004ff007c0c */ /* 0x000fda000bf05300 */
[----:B------:R-:W-:Y:S05]  /*1d10*/  @!P0 EXIT ;  /* 0x000000000000894d */ /* 0x000fea0003800000 */
[----:B------:R-:W0:Y:S02]  /*1d20*/  LDCU.64 UR4, c[0x0][0x380] ;  /* 0x00007000ff0477ac */ /* 0x000e240008000a00 */
[----:B0-----:R-:W-:-:S06]  /*1d30*/  UIMAD.WIDE UR4, UR6, 0x7b80, UR4 ;  /* 0x00007b80060478a5 */ /* 0x001fcc000f8e0204 */
[----:B------:R-:W-:Y:S02]  /*1d40*/  IMAD.U32 R2, RZ, RZ, UR4 ;  /* 0x00000004ff027e24 */ /* 0x000fe4000f8e00ff */
[----:B------:R-:W-:-:S05]  /*1d50*/  IMAD.U32 R3, RZ, RZ, UR5 ;  /* 0x00000005ff037e24 */ /* 0x000fca000f8e00ff */
[----:B------:R0:W2:Y:S01]  /*1d60*/  LDG.E R0, desc[UR12][R2.64] ;  /* 0x0000000c02007981 */ /* 0x0000a2000c1e1900 */
[----:B------:R-:W3:Y:S02]  /*1d70*/  S2R R31, SR_TID.X ;  /* 0x00000000001f7919 */ /* 0x000ee40000002100 */
[C---:B---3--:R-:W-:Y:S02]  /*1d80*/  LOP3.LUT R30, R31.reuse, 0x1f, RZ, 0xc0, !PT ;  /* 0x0000001f1f1e7812 */ /* 0x048fe400078ec0ff */
[----:B------:R-:W-:-:S05]  /*1d90*/  LOP3.LUT R5, R31, 0x3e0, RZ, 0xc0, !PT ;  /* 0x000003e01f057812 */ /* 0x000fca00078ec0ff */
[----:B------:R-:W-:-:S04]  /*1da0*/  IMAD R30, R5, 0x13, R30 ;  /* 0x00000013051e7824 */ /* 0x000fc800078e021e */
[C---:B------:R-:W-:Y:S01]  /*1db0*/  VIADD R4, R30.reuse, 0x20 ;  /* 0x000000201e047836 */ /* 0x040fe20000000000 */
[C---:B------:R-:W-:Y:S01]  /*1dc0*/  ISETP.GE.U32.AND P1, PT, R30.reuse, UR7, PT ;  /* 0x000000071e007c0c */ /* 0x040fe2000bf26070 */
[C---:B------:R-:W-:Y:S01]  /*1dd0*/  VIADD R5, R30.reuse, 0x40 ;  /* 0x000000401e057836 */ /* 0x040fe20000000000 */
[C---:B0-----:R-:W-:Y:S01]  /*1de0*/  LEA R2, P0, R30.reuse, UR4, 0x2 ;  /* 0x000000041e027c11 */ /* 0x041fe2000f8010ff */
[----:B------:R-:W-:Y:S01]  /*1df0*/  VIADD R3, R30, 0x80 ;  /* 0x000000801e037836 */ /* 0x000fe20000000000 */
[----:B------:R-:W-:Y:S01]  /*1e00*/  ISETP.GE.U32.AND P2, PT, R4, UR7, PT ;  /* 0x0000000704007c0c */ /* 0x000fe2000bf46070 */
[C---:B------:R-:W-:Y:S01]  /*1e10*/  VIADD R4, R30.reuse, 0xa0 ;  /* 0x000000a01e047836 */ /* 0x040fe20000000000 */
[----:B------:R-:W-:Y:S01]  /*1e20*/  ISETP.GE.U32.AND P3, PT, R5, UR7, PT ;  /* 0x0000000705007c0c */ /* 0x000fe2000bf66070 */
[----:B------:R-:W-:Y:S01]  /*1e30*/  VIADD R5, R30, 0xc0 ;  /* 0x000000c01e057836 */ /* 0x000fe20000000000 */
[----:B------:R-:W-:Y:S01]  /*1e40*/  ISETP.GE.U32.AND P5, PT, R3, UR7, PT ;  /* 0x0000000703007c0c */ /* 0x000fe2000bfa6070 */
[----:B------:R-:W-:Y:S01]  /*1e50*/  IMAD.X R3, RZ, RZ, UR5, P0 ;  /* 0x00000005ff037e24 */ /* 0x000fe200080e06ff */
[----:B------:R-:W-:Y:S01]  /*1e60*/  ISETP.GE.U32.AND P6, PT, R4, UR7, PT ;  /* 0x0000000704007c0c */ /* 0x000fe2000bfc6070 */
[C---:B------:R-:W-:Y:S01]  /*1e70*/  VIADD R6, R30.reuse, 0x60 ;  /* 0x000000601e067836 */ /* 0x040fe20000000000 */
[----:B------:R-:W-:Y:S01]  /*1e80*/  ISETP.GE.U32.AND P0, PT, R5, UR7, PT ;  /* 0x0000000705007c0c */ /* 0x000fe2000bf06070 */
[----:B------:R-:W-:-:S02]  /*1e90*/  VIADD R5, R30, 0xe0 ;  /* 0x000000e01e057836 */ /* 0x000fc40000000000 */
[----:B------:R-:W-:Y:S01]  /*1ea0*/  VIADD R37, R30, 0x100 ;  /* 0x000001001e257836 */ /* 0x000fe20000000000 */
[----:B------:R-:W-:Y:S01]  /*1eb0*/  ISETP.GE.U32.AND P4, PT, R6, UR7, PT ;  /* 0x0000000706007c0c */ /* 0x000fe2000bf86070 */
[C---:B------:R-:W-:Y:S02]  /*1ec0*/  VIADD R7, R30.reuse, 0x140 ;  /* 0x000001401e077836 */ /* 0x040fe40000000000 */
[C---:B------:R-:W-:Y:S02]  /*1ed0*/  VIADD R36, R30.reuse, 0x120 ;  /* 0x000001201e247836 */ /* 0x040fe40000000000 */
[C---:B------:R-:W-:Y:S02]  /*1ee0*/  VIADD R35, R30.reuse, 0x220 ;  /* 0x000002201e237836 */ /* 0x040fe40000000000 */
[----:B------:R-:W-:Y:S02]  /*1ef0*/  VIADD R34, R30, 0x240 ;  /* 0x000002401e227836 */ /* 0x000fe40000000000 */
[----:B--2---:R-:W-:-:S02]  /*1f00*/  IMAD.MOV.U32 R4, RZ, RZ, R0 ;  /* 0x000000ffff047224 */ /* 0x004fc400078e0000 */
[----:B------:R-:W2:Y:S02]  /*1f10*/  @!P1 LDG.E R0, desc[UR12][R2.64] ;  /* 0x0000000c02009981 */ /* 0x000ea4000c1e1900 */
[--C-:B------:R-:W-:Y:S01]  /*1f20*/  IMAD.MOV.U32 R12, RZ, RZ, R4.reuse ;  /* 0x000000ffff0c7224 */ /* 0x100fe200078e0004 */
[----:B------:R-:W-:Y:S01]  /*1f30*/  ISETP.GE.U32.AND P1, PT, R5, UR7, PT ;  /* 0x0000000705007c0c */ /* 0x000fe2000bf26070 */
[--C-:B------:R-:W-:Y:S02]  /*1f40*/  IMAD.MOV.U32 R8, RZ, RZ, R4.reuse ;  /* 0x000000ffff087224 */ /* 0x100fe400078e0004 */
[C---:B------:R-:W-:Y:S02]  /*1f50*/  VIADD R5, R30.reuse, 0x160 ;  /* 0x000001601e057836 */ /* 0x040fe40000000000 */
[--C-:B------:R-:W-:Y:S01]  /*1f60*/  IMAD.MOV.U32 R6, RZ, RZ, R4.reuse ;  /* 0x000000ffff067224 */ /* 0x100fe200078e0004 */
[----:B------:R-:W3:Y:S01]  /*1f70*/  @!P5 LDG.E R12, desc[UR12][R2.64+0x200] ;  /* 0x0002000c020cd981 */ /* 0x000ee2000c1e1900 */
[--C-:B------:R-:W-:Y:S01]  /*1f80*/  IMAD.MOV.U32 R14, RZ, RZ, R4.reuse ;  /* 0x000000ffff0e7224 */ /* 0x100fe200078e0004 */
[----:B------:R-:W-:Y:S01]  /*1f90*/  ISETP.GE.U32.AND P5, PT, R37, UR7, PT ;  /* 0x0000000725007c0c */ /* 0x000fe2000bfa6070 */
[----:B------:R-:W-:Y:S01]  /*1fa0*/  IMAD.MOV.U32 R16, RZ, RZ, R4 ;  /* 0x000000ffff107224 */ /* 0x000fe200078e0004 */
[----:B------:R-:W4:Y:S01]  /*1fb0*/  @!P3 LDG.E R8, desc[UR12][R2.64+0x100] ;  /* 0x0001000c0208b981 */ /* 0x000f22000c1e1900 */
[----:B------:R-:W-:Y:S01]  /*1fc0*/  ISETP.GE.U32.AND P3, PT, R5, UR7, PT ;  /* 0x0000000705007c0c */ /* 0x000fe2000bf66070 */
[----:B------:R-:W-:-:S02]  /*1fd0*/  VIADD R5, R30, 0x1a0 ;  /* 0x000001a01e057836 */ /* 0x000fc40000000000 */
[----:B------:R-:W4:Y:S01]  /*1fe0*/  @!P2 LDG.E R6, desc[UR12][R2.64+0x80] ;  /* 0x0000800c0206a981 */ /* 0x000f22000c1e1900 */
[----:B------:R-:W-:Y:S01]  /*1ff0*/  ISETP.GE.U32.AND P2, PT, R7, UR7, PT ;  /* 0x0000000707007c0c */ /* 0x000fe2000bf46070 */
[--C-:B------:R-:W-:Y:S02]  /*2000*/  IMAD.MOV.U32 R10, RZ, RZ, R4.reuse ;  /* 0x000000ffff0a7224 */ /* 0x100fe400078e0004 */
[----:B------:R-:W4:Y:S01]  /*2010*/  @!P6 LDG.E R14, desc[UR12][R2.64+0x280] ;  /* 0x0002800c020ee981 */ /* 0x000f22000c1e1900 */
[----:B------:R-:W-:Y:S01]  /*2020*/  ISETP.GE.U32.AND P6, PT, R36, UR7, PT ;  /* 0x0000000724007c0c */ /* 0x000fe2000bfc6070 */
[----:B------:R-:W-:Y:S02]  /*2030*/  IMAD.MOV.U32 R20, RZ, RZ, R4 ;  /* 0x000000ffff147224 */ /* 0x000fe400078e0004 */
[----:B------:R-:W4:Y:S01]  /*2040*/  @!P0 LDG.E R16, desc[UR12][R2.64+0x300] ;  /* 0x0003000c02108981 */ /* 0x000f22000c1e1900 */
[----:B------:R-:W-:Y:S01]  /*2050*/  ISETP.GE.U32.AND P0, PT, R5, UR7, PT ;  /* 0x0000000705007c0c */ /* 0x000fe2000bf06070 */
[----:B------:R-:W-:-:S02]  /*2060*/  VIADD R7, R30, 0x180 ;  /* 0x000001801e077836 */ /* 0x000fc40000000000 */
[C---:B------:R-:W-:Y:S01]  /*2070*/  VIADD R5, R30.reuse, 0x1e0 ;  /* 0x000001e01e057836 */ /* 0x040fe20000000000 */
[----:B------:R-:W4:Y:S01]  /*2080*/  @!P4 LDG.E R10, desc[UR12][R2.64+0x180] ;  /* 0x0001800c020ac981 */ /* 0x000f22000c1e1900 */
[--C-:B------:R-:W-:Y:S01]  /*2090*/  IMAD.MOV.U32 R18, RZ, RZ, R4.reuse ;  /* 0x000000ffff127224 */ /* 0x100fe200078e0004 */
[----:B------:R-:W-:Y:S01]  /*20a0*/  ISETP.GE.U32.AND P4, PT, R7, UR7, PT ;  /* 0x0000000707007c0c */ /* 0x000fe2000bf86070 */
[--C-:B------:R-:W-:Y:S01]  /*20b0*/  IMAD.MOV.U32 R22, RZ, RZ, R4.reuse ;  /* 0x000000ffff167224 */ /* 0x100fe200078e0004 */
[----:B------:R-:W4:Y:S01]  /*20c0*/  @!P5 LDG.E R20, desc[UR12][R2.64+0x400] ;  /* 0x0004000c0214d981 */ /* 0x000f22000c1e1900 */
[--C-:B------:R-:W-:Y:S01]  /*20d0*/  IMAD.MOV.U32 R24, RZ, RZ, R4.reuse ;  /* 0x000000ffff187224 */ /* 0x100fe200078e0004 */
[----:B------:R-:W-:Y:S01]  /*20e0*/  ISETP.GE.U32.AND P5, PT, R5, UR7, PT ;  /* 0x0000000705007c0c */ /* 0x000fe2000bfa6070 */
[----:B------:R-:W-:Y:S01]  /*20f0*/  IMAD.MOV.U32 R26, RZ, RZ, R4 ;  /* 0x000000ffff1a7224 */ /* 0x000fe200078e0004 */
[----:B------:R-:W4:Y:S01]  /*2100*/  @!P1 LDG.E R18, desc[UR12][R2.64+0x380] ;  /* 0x0003800c02129981 */ /* 0x000f22000c1e1900 */
[----:B------:R-:W-:-:S02]  /*2110*/  VIADD R7, R30, 0x1c0 ;  /* 0x000001c01e077836 */ /* 0x000fc40000000000 */
[----:B------:R-:W-:Y:S01]  /*2120*/  VIADD R5, R30, 0x200 ;  /* 0x000002001e057836 */ /* 0x000fe20000000000 */
[----:B------:R-:W4:Y:S02]  /*2130*/  @!P6 LDG.E R22, desc[UR12][R2.64+0x480] ;  /* 0x0004800c0216e981 */ /* 0x000f24000c1e1900 */
[----:B------:R-:W-:Y:S02]  /*2140*/  ISETP.GE.U32.AND P1, PT, R7, UR7, PT ;  /* 0x0000000707007c0c */ /* 0x000fe4000bf26070 */
[----:B------:R-:W4:Y:S01]  /*2150*/  @!P2 LDG.E R24, desc[UR12][R2.64+0x500] ;  /* 0x0005000c0218a981 */ /* 0x000f22000c1e1900 */
[----:B------:R-:W-:Y:S02]  /*2160*/  ISETP.GE.U32.AND P6, PT, R5, UR7, PT ;  /* 0x0000000705007c0c */ /* 0x000fe4000bfc6070 */
[----:B------:R-:W-:Y:S01]  /*2170*/  ISETP.GE.U32.AND P2, PT, R35, UR7, PT ;  /* 0x0000000723007c0c */ /* 0x000fe2000bf46070 */
[----:B------:R-:W4:Y:S01]  /*2180*/  @!P3 LDG.E R26, desc[UR12][R2.64+0x580] ;  /* 0x0005800c021ab981 */ /* 0x000f22000c1e1900 */
[----:B------:R-:W-:Y:S01]  /*2190*/  ISETP.GE.U32.AND P3, PT, R34, UR7, PT ;  /* 0x0000000722007c0c */ /* 0x000fe2000bf66070 */
[----:B------:R-:W-:-:S02]  /*21a0*/  IMAD.MOV.U32 R28, RZ, RZ, R4 ;  /* 0x000000ffff1c7224 */ /* 0x000fc400078e0004 */
[--C-:B------:R-:W-:Y:S02]  /*21b0*/  IMAD.MOV.U32 R40, RZ, RZ, R4.reuse ;  /* 0x000000ffff287224 */ /* 0x100fe400078e0004 */
[--C-:B------:R-:W-:Y:S02]  /*21c0*/  IMAD.MOV.U32 R42, RZ, RZ, R4.reuse ;  /* 0x000000ffff2a7224 */ /* 0x100fe400078e0004 */
[--C-:B------:R-:W-:Y:S01]  /*21d0*/  IMAD.MOV.U32 R44, RZ, RZ, R4.reuse ;  /* 0x000000ffff2c7224 */ /* 0x100fe200078e0004 */
[----:B------:R-:W4:Y:S01]  /*21e0*/  @!P4 LDG.E R28, desc[UR12][R2.64+0x600] ;  /* 0x0006000c021cc981 */ /* 0x000f22000c1e1900 */
[--C-:B------:R-:W-:Y:S02]  /*21f0*/  IMAD.MOV.U32 R5, RZ, RZ, R4.reuse ;  /* 0x000000ffff057224 */ /* 0x100fe400078e0004 */
[----:B------:R-:W-:Y:S01]  /*2200*/  IMAD.MOV.U32 R7, RZ, RZ, R4 ;  /* 0x000000ffff077224 */ /* 0x000fe200078e0004 */
[----:B------:R-:W4:Y:S04]  /*2210*/  @!P0 LDG.E R40, desc[UR12][R2.64+0x680] ;  /* 0x0006800c02288981 */ /* 0x000f28000c1e1900 */
[----:B------:R-:W4:Y:S04]  /*2220*/  @!P1 LDG.E R42, desc[UR12][R2.64+0x700] ;  /* 0x0007000c022a9981 */ /* 0x000f28000c1e1900 */
[----:B------:R-:W4:Y:S04]  /*2230*/  @!P5 LDG.E R44, desc[UR12][R2.64+0x780] ;  /* 0x0007800c022cd981 */ /* 0x000f28000c1e1900 */
[----:B------:R-:W4:Y:S04]  /*2240*/  @!P6 LDG.E R5, desc[UR12][R2.64+0x800] ;  /* 0x0008000c0205e981 */ /* 0x000f28000c1e1900 */
[----:B------:R-:W4:Y:S04]  /*2250*/  @!P2 LDG.E R7, desc[UR12][R2.64+0x880] ;  /* 0x0008800c0207a981 */ /* 0x000f28000c1e1900 */
[----:B------:R-:W4:Y:S01]  /*2260*/  @!P3 LDG.E R4, desc[UR12][R2.64+0x900] ;  /* 0x0009000c0204b981 */ /* 0x000f22000c1e1900 */
[----:B------:R-:W0:Y:S01]  /*2270*/  S2R R38, SR_LANEID ;  /* 0x0000000000267919 */ /* 0x000e220000000000 */
[----:B------:R-:W1:Y:S01]  /*2280*/  S2UR UR5, SR_CgaCtaId ;  /* 0x00000000000579c3 */ /* 0x000e620000008800 */
[----:B------:R-:W-:Y:S01]  /*2290*/  SHF.R.U32.HI R41, RZ, 0x5, R31 ;  /* 0x00000005ff297819 */ /* 0x000fe2000001161f */
[----:B------:R-:W-:-:S02]  /*22a0*/  UMOV UR4, 0x400 ;  /* 0x0000040000047882 */ /* 0x000fc40000000000 */
[----:B-1----:R-:W-:Y:S02]  /*22b0*/  ULEA UR4, UR5, UR4, 0x18 ;  /* 0x0000000405047291 */ /* 0x002fe4000f8ec0ff */
[----:B0-----:R-:W-:-:S05]  /*22c0*/  IMAD R29, R41, 0x260, R38 ;  /* 0x00000260291d7824 */ /* 0x001fca00078e0226 */
[----:B------:R-:W-:Y:S01]  /*22d0*/  LEA R29, R29, UR4, 0x2 ;  /* 0x000000041d1d7c11 */ /* 0x000fe2000f8e10ff */
[----:B------:R-:W-:-:S04]  /*22e0*/  UISETP.NE.AND UP0, UPT, UR6, URZ, UPT ;  /* 0x000000ff0600728c */ /* 0x000fc8000bf05270 */
[----:B--2---:R-:W-:Y:S04]  /*22f0*/  STS [R29], R0 ;  /* 0x000000001d007388 */ /* 0x004fe80000000800 */
[----:B---3--:R-:W-:Y:S04]  /*2300*/  STS [R29+0x200], R12 ;  /* 0x0002000c1d007388 */ /* 0x008fe80000000800 */
[----:B----4-:R0:W-:Y:S04]  /*2310*/  STS [R29+0x100], R8 ;  /* 0x000100081d007388 */ /* 0x0101e80000000800 */
[----:B------:R1:W-:Y:S01]  /*2320*/  STS [R29+0x80], R6 ;  /* 0x000080061d007388 */ /* 0x0003e20000000800 */
[----:B0-----:R-:W-:-:S03]  /*2330*/  IMAD R8, R38, 0x48, R29 ;  /* 0x0000004826087824 */ /* 0x001fc600078e021d */
        /* <DEDUP_REMOVED lines=16> */
[----:B------:R1:W0:Y:S04]  /*2440*/  LDS R32, [R8] ;  /* 0x0000000008207984 */ /* 0x0002280000000800 */
        /* <DEDUP_REMOVED lines=19> */
[----:B--234-:R-:W-:Y:S05]  /*2580*/  BRA.U UP0, `(.L_x_321) ;  /* 0x0000000500047547 */ /* 0x01cfea000b800000 */
[----:B01----:R-:W-:Y:S02]  /*2590*/  IADD3 R8, PT, PT, R28, R33, R32 ;  /* 0x000000211c087210 */ /* 0x003fe40007ffe020 */
[----:B------:R-:W-:Y:S02]  /*25a0*/  ISETP.NE.AND P1, PT, R38, 0x1f, PT ;  /* 0x0000001f2600780c */ /* 0x000fe40003f25270 */
[----:B------:R-:W-:Y:S02]  /*25b0*/  IADD3 R8, PT, PT, R26, R27, R8 ;  /* 0x0000001b1a087210 */ /* 0x000fe40007ffe008 */
[----:B------:R-:W-:Y:S02]  /*25c0*/  ISETP.NE.AND P2, PT, R41, 0xc, PT ;  /* 0x0000000c2900780c */ /* 0x000fe40003f45270 */
        /* <DEDUP_REMOVED lines=47> */
[----:B------:R-:W-:-:S04]  /*28c0*/  ISETP.NE.AND P0, PT, R41, 0x8, PT ;  /* 0x000000082900780c */ /* 0x000fc80003f05270 */
[----:B------:R-:W-:Y:S02]  /*28d0*/  SEL R8, R15, R8, !P0 ;  /* 0x000000080f087207 */ /* 0x000fe40004000000 */
[C---:B------:R-:W-:Y:S02]  /*28e0*/  ISETP.NE.AND P0, PT, R41.reuse, 0xa, PT ;  /* 0x0000000a2900780c */ /* 0x040fe40003f05270 */
[----:B------:R-:W-:Y:S02]  /*28f0*/  SEL R8, R16, R8, !P1 ;  /* 0x0000000810087207 */ /* 0x000fe40004800000 */
[----:B------:R-:W-:Y:S02]  /*2900*/  ISETP.NE.AND P1, PT, R41, 0xb, PT ;  /* 0x0000000b2900780c */ /* 0x000fe40003f25270 */
[----:B------:R-:W-:Y:S02]  /*2910*/  SEL R8, R17, R8, !P0 ;  /* 0x0000000811087207 */ /* 0x000fe40004000000 */
[----:B------:R-:W-:-:S02]  /*2920*/  ISETP.GE.U32.AND P0, PT, R31, 0x20, PT ;  /* 0x000000201f00780c */ /* 0x000fc40003f06070 */
[----:B------:R-:W-:Y:S01]  /*2930*/  SEL R8, R18, R8, !P1 ;  /* 0x0000000812087207 */ /* 0x000fe20004800000 */
[----:B------:R-:W-:Y:S01]  /*2940*/  @!P2 IMAD.IADD R8, R19, 0x1, R18 ;  /* 0x000000011308a824 */ /* 0x000fe200078e0212 */
[----:B------:R-:W-:-:S04]  /*2950*/  ISETP.NE.AND P1, PT, R38, RZ, PT ;  /* 0x000000ff2600720c */ /* 0x000fc80003f25270 */
[----:B------:R-:W-:Y:S02]  /*2960*/  SEL R40, R40, RZ, P1 ;  /* 0x000000ff28287207 */ /* 0x000fe40000800000 */
[----:B------:R-:W-:-:S04]  /*2970*/  SEL R8, R8, RZ, P0 ;  /* 0x000000ff08087207 */ /* 0x000fc80000000000 */
[----:B-----5:R-:W-:Y:S01]  /*2980*/  IADD3 R39, PT, PT, R8, R40, R39 ;  /* 0x0000002808277210 */ /* 0x020fe20007ffe027 */
[----:B------:R-:W-:Y:S06]  /*2990*/  BRA `(.L_x_322) ;  /* 0x0000000c00547947 */ /* 0x000fec0003800000 */
.L_x_321:
[----:B01----:R-:W-:Y:S02]  /*29a0*/  IADD3 R8, PT, PT, R28, R33, R32 ;  /* 0x000000211c087210 */ /* 0x003fe40007ffe020 */
[----:B------:R-:W-:Y:S02]  /*29b0*/  ISETP.NE.AND P1, PT, R38, 0x1f, PT ;  /* 0x0000001f2600780c */ /* 0x000fe40003f25270 */
        /* <DEDUP_REMOVED lines=9> */
[----:B-----5:R-:W-:-:S05]  /*2a50*/  IADD3 R39, PT, PT, R9, R0, R8 ;  /* 0x0000000009277210 */ /* 0x020fca0007ffe008 */
        /* <DEDUP_REMOVED lines=28> */
[----:B------:R-:W-:Y:S01]  /*2c20*/  IMAD.IADD R14, R14, 0x1, R13 ;  /* 0x000000010e0e7824 */ /* 0x000fe200078e020d */
[----:B------:R-:W0:Y:S02]  /*2c30*/  LDS R11, [UR4+0x40] ;  /* 0x00004004ff0b7984 */ /* 0x000e240008000800 */
        /* <DEDUP_REMOVED lines=14> */
[----:B------:R-:W-:-:S04]  /*2d20*/  ISETP.NE.AND P0, PT, R41, 0xa, PT ;  /* 0x0000000a2900780c */ /* 0x000fc80003f05270 */
[----:B------:R-:W-:Y:S01]  /*2d30*/  SEL R8, R17, R8, !P0 ;  /* 0x0000000811087207 */ /* 0x000fe20004000000 */
[----:B------:R-:W-:Y:S01]  /*2d40*/  IMAD.IADD R17, R40, 0x1, -R39 ;  /* 0x0000000128117824 */ /* 0x000fe200078e0a27 */
[----:B------:R-:W-:-:S04]  /*2d50*/  ISETP.NE.AND P0, PT, R41, 0xb, PT ;  /* 0x0000000b2900780c */ /* 0x000fc80003f05270 */
[----:B------:R-:W-:Y:S02]  /*2d60*/  SEL R8, R18, R8, !P0 ;  /* 0x0000000812087207 */ /* 0x000fe40004000000 */
[----:B------:R-:W-:Y:S01]  /*2d70*/  ISETP.GT.U32.AND P0, PT, R31, 0x1f, PT ;  /* 0x0000001f1f00780c */ /* 0x000fe20003f04070 */
[----:B0-----:R-:W-:Y:S01]  /*2d80*/  IMAD.IADD R11, R19, 0x1, R11 ;  /* 0x00000001130b7824 */ /* 0x001fe200078e020b */
        /* <DEDUP_REMOVED lines=22> */
.L_x_368:
[----:B------:R-:W-:Y:S05]  /*2ef0*/  @!P0 BRA `(.L_x_325) ;  /* 0x0000000000248947 */ /* 0x000fea0003800000 */
[----:B------:R-:W-:-:S07]  /*2f00*/  IMAD.MOV.U32 R14, RZ, RZ, 0x1de ;  /* 0x000001deff0e7424 */ /* 0x000fce00078e00ff */
.L_x_327:
[----:B------:R-:W-:Y:S05]  /*2f10*/  NANOSLEEP R14 ;  /* 0x0000000e0000735d */ /* 0x000fea0003800000 */
[----:B------:R-:W2:Y:S01]  /*2f20*/  LD.E.64.STRONG.GPU R8, desc[UR12][R12.64+0x100] ;  /* 0x0001000c0c087980 */ /* 0x000ea2000c10fb00 */
[----:B------:R-:W-:Y:S01]  /*2f30*/  UMOV UR5, 0xffffffff ;  /* 0xffffffff00057882 */ /* 0x000fe20000000000 */
[----:B------:R-:W-:Y:S02]  /*2f40*/  SHF.R.U32.HI R14, RZ, 0x1, R14 ;  /* 0x00000001ff0e7819 */ /* 0x000fe4000001160e */
[----:B--2---:R-:W-:Y:S01]  /*2f50*/  ISETP.NE.AND P0, PT, R8, 0x63, PT ;  /* 0x000000630800780c */ /* 0x004fe20003f05270 */
[----:B------:R-:W-:-:S12]  /*2f60*/  BRA.DIV UR5, `(.L_x_326) ;  /* 0x0000001a05607947 */ /* 0x000fd8000b800000 */
[----:B------:R-:W-:-:S13]  /*2f70*/  VOTE.ANY P0, !P0 ;  /* 0x0000000000ff7806 */ /* 0x000fda0004000100 */
.L_x_371:
[----:B------:R-:W-:Y:S05]  /*2f80*/  @P0 BRA `(.L_x_327) ;  /* 0xfffffffc00e00947 */ /* 0x000fea000383ffff */
.L_x_325:
[----:B------:R-:W-:Y:S01]  /*2f90*/  UMOV UR5, 0xffffffff ;  /* 0xffffffff00057882 */ /* 0x000fe20000000000 */
[----:B------:R-:W-:Y:S02]  /*2fa0*/  ISETP.NE.AND P2, PT, R8, 0x65, PT ;  /* 0x000000650800780c */ /* 0x000fe40003f45270 */
[----:B------:R-:W-:Y:S11]  /*2fb0*/  BRA.DIV UR5, `(.L_x_328) ;  /* 0x0000001a056c7947 */ /* 0x000ff6000b800000 */
[----:B------:R-:W0:Y:S01]  /*2fc0*/  S2R R19, SR_GEMASK ;  /* 0x0000000000137919 */ /* 0x000e220000003c00 */
[----:B------:R-:W-:-:S04]  /*2fd0*/  VOTE.ANY R10, PT, !P2 ;  /* 0x00000000000a7806 */ /* 0x000fc800050e0100 */
[----:B0-----:R-:W-:-:S05]  /*2fe0*/  LOP3.LUT R10, R10, 0x80000000, R19, 0xec, !PT ;  /* 0x800000000a0a7812 */ /* 0x001fca00078eec13 */
[----:B------:R-:W-:-:S05]  /*2ff0*/  VIADD R13, R10, 0xffffffff ;  /* 0xffffffff0a0d7836 */ /* 0x000fca0000000000 */
[----:B------:R-:W-:Y:S01]  /*3000*/  LOP3.LUT R13, R10, R13, RZ, 0xc, !PT ;  /* 0x0000000d0a0d7212 */ /* 0x000fe200078e0cff */
[----:B------:R-:W-:-:S03]  /*3010*/  VIADD R10, R38, 0x2 ;  /* 0x00000002260a7836 */ /* 0x000fc60000000000 */
[----:B------:R-:W0:Y:S02]  /*3020*/  POPC R15, R13 ;  /* 0x0000000d000f7309 */ /* 0x000e240000000000 */
[----:B0-----:R-:W0:Y:S01]  /*3030*/  SHFL.DOWN PT, R16, R9, 0x1, R15 ;  /* 0x0820000009107989 */ /* 0x001e2200000e000f */
[----:B------:R-:W-:-:S04]  /*3040*/  ISETP.GE.AND P0, PT, R38, R15, PT ;  /* 0x0000000f2600720c */ /* 0x000fc80003f06270 */
[----:B0-----:R-:W-:Y:S02]  /*3050*/  SEL R16, R16, RZ, !P0 ;  /* 0x000000ff10107207 */ /* 0x001fe40004000000 */
[----:B------:R-:W-:Y:S01]  /*3060*/  ISETP.GT.AND P0, PT, R10, R15, PT ;  /* 0x0000000f0a00720c */ /* 0x000fe20003f04270 */
[----:B------:R-:W-:Y:S02]  /*3070*/  VIADD R10, R38, 0x4 ;  /* 0x00000004260a7836 */ /* 0x000fe40000000000 */
[----:B------:R-:W-:-:S05]  /*3080*/  IMAD.IADD R12, R16, 0x1, R9 ;  /* 0x00000001100c7824 */ /* 0x000fca00078e0209 */
[----:B------:R-:W0:Y:S02]  /*3090*/  SHFL.DOWN PT, R16, R12, 0x2, R15 ;  /* 0x084000000c107989 */ /* 0x000e2400000e000f */
[----:B0-----:R-:W-:Y:S02]  /*30a0*/  SEL R39, R16, RZ, !P0 ;  /* 0x000000ff10277207 */ /* 0x001fe40004000000 */
[----:B------:R-:W-:Y:S01]  /*30b0*/  ISETP.GT.AND P0, PT, R10, R15, PT ;  /* 0x0000000f0a00720c */ /* 0x000fe20003f04270 */
[----:B------:R-:W-:Y:S02]  /*30c0*/  VIADD R10, R38, 0x8 ;  /* 0x00000008260a7836 */ /* 0x000fe40000000000 */
[----:B------:R-:W-:Y:S02]  /*30d0*/  IMAD.IADD R40, R12, 0x1, R39 ;  /* 0x000000010c287824 */ /* 0x000fe400078e0227 */
[----:B------:R-:W0:Y:S03]  /*30e0*/  LDC.64 R12, c[0x0][0x390] ;  /* 0x0000e400ff0c7b82 */ /* 0x000e260000000a00 */
[----:B------:R-:W1:Y:S02]  /*30f0*/  SHFL.DOWN PT, R16, R40, 0x4, R15 ;  /* 0x0880000028107989 */ /* 0x000e6400000e000f */
[----:B-1----:R-:W-:-:S02]  /*3100*/  SEL R9, R16, RZ, !P0 ;  /* 0x000000ff10097207 */ /* 0x002fc40004000000 */
[----:B------:R-:W-:-:S03]  /*3110*/  ISETP.GT.AND P0, PT, R10, R15, PT ;  /* 0x0000000f0a00720c */ /* 0x000fc60003f04270 */
[----:B------:R-:W-:Y:S01]  /*3120*/  IMAD.IADD R9, R40, 0x1, R9 ;  /* 0x0000000128097824 */ /* 0x000fe200078e0209 */
[----:B0-----:R-:W-:-:S04]  /*3130*/  IADD3 R40, P3, PT, R12, 0x100, RZ ;  /* 0x000001000c287810 */ /* 0x001fc80007f7e0ff */
[----:B------:R-:W0:Y:S01]  /*3140*/  SHFL.DOWN PT, R16, R9, 0x8, R15 ;  /* 0x0900000009107989 */ /* 0x000e2200000e000f */
[----:B------:R-:W-:Y:S01]  /*3150*/  IMAD.X R41, RZ, RZ, R13, P3 ;  /* 0x000000ffff297224 */ /* 0x000fe200018e060d */
[----:B0-----:R-:W-:Y:S02]  /*3160*/  SEL R16, R16, RZ, !P0 ;  /* 0x000000ff10107207 */ /* 0x001fe40004000000 */
[----:B------:R-:W-:Y:S01]  /*3170*/  ISETP.NE.AND P0, PT, R8, 0x65, PT ;  /* 0x000000650800780c */ /* 0x000fe20003f05270 */
[----:B------:R-:W-:Y:S02]  /*3180*/  VIADD R8, R38, 0x10 ;  /* 0x0000001026087836 */ /* 0x000fe40000000000 */
[----:B------:R-:W-:-:S03]  /*3190*/  IMAD.IADD R44, R9, 0x1, R16 ;  /* 0x00000001092c7824 */ /* 0x000fc600078e0210 */
[----:B------:R-:W-:Y:S02]  /*31a0*/  ISETP.GT.AND P2, PT, R8, R15, PT ;  /* 0x0000000f0800720c */ /* 0x000fe40003f44270 */
[----:B------:R-:W0:Y:S05]  /*31b0*/  SHFL.DOWN PT, R16, R44, 0x10, R15 ;  /* 0x0a0000002c107989 */ /* 0x000e2a00000e000f */
[----:B------:R-:W-:Y:S02]  /*31c0*/  VOTE.ALL P0, P0 ;  /* 0x0000000000ff7806 */ /* 0x000fe40000000000 */
[----:B0-----:R-:W-:-:S05]  /*31d0*/  SEL R9, R16, RZ, !P2 ;  /* 0x000000ff10097207 */ /* 0x001fca0005000000 */
[----:B------:R-:W-:-:S07]  /*31e0*/  IMAD.IADD R12, R44, 0x1, R9 ;  /* 0x000000012c0c7824 */ /* 0x000fce00078e0209 */
.L_x_380:
[----:B------:R-:W-:Y:S05]  /*31f0*/  @!P0 BRA `(.L_x_329) ;  /* 0x0000000000dc8947 */ /* 0x000fea0003800000 */
[----:B------:R-:W-:-:S07]  /*3200*/  IMAD.MOV.U32 R39, RZ, RZ, 0x1de ;  /* 0x000001deff277424 */ /* 0x000fce00078e00ff */
.L_x_335:
        /* <DEDUP_REMOVED lines=8> */
.L_x_383:
[----:B------:R-:W-:Y:S05]  /*3290*/  @!P0 BRA `(.L_x_331) ;  /* 0x0000000000248947 */ /* 0x000fea0003800000 */
[----:B------:R-:W-:-:S07]  /*32a0*/  IMAD.MOV.U32 R13, RZ, RZ, R39 ;  /* 0x000000ffff0d7224 */ /* 0x000fce00078e0027 */
.L_x_333:
[----:B------:R-:W-:Y:S05]  /*32b0*/  NANOSLEEP R13 ;  /* 0x0000000d0000735d */ /* 0x000fea0003800000 */
[----:B------:R-:W2:Y:S01]  /*32c0*/  LD.E.64.STRONG.GPU R8, desc[UR12][R14.64+-0x100] ;  /* 0xffff000c0e087980 */ /* 0x000ea2000c10fb00 */
[----:B------:R-:W-:Y:S01]  /*32d0*/  UMOV UR5, 0xffffffff ;  /* 0xffffffff00057882 */ /* 0x000fe20000000000 */
[----:B------:R-:W-:Y:S02]  /*32e0*/  SHF.R.U32.HI R13, RZ, 0x1, R13 ;  /* 0x00000001ff0d7819 */ /* 0x000fe4000001160d */
[----:B--2---:R-:W-:Y:S01]  /*32f0*/  ISETP.NE.AND P0, PT, R8, 0x63, PT ;  /* 0x000000630800780c */ /* 0x004fe20003f05270 */
[----:B------:R-:W-:-:S12]  /*3300*/  BRA.DIV UR5, `(.L_x_332) ;  /* 0x0000001a05bc7947 */ /* 0x000fd8000b800000 */
[----:B------:R-:W-:-:S13]  /*3310*/  VOTE.ANY P0, !P0 ;  /* 0x0000000000ff7806 */ /* 0x000fda0004000100 */
.L_x_386:
[----:B------:R-:W-:Y:S05]  /*3320*/  @P0 BRA `(.L_x_333) ;  /* 0xfffffffc00e00947 */ /* 0x000fea000383ffff */
.L_x_331:
[----:B------:R-:W-:Y:S01]  /*3330*/  UMOV UR5, 0xffffffff ;  /* 0xffffffff00057882 */ /* 0x000fe20000000000 */
[----:B------:R-:W-:Y:S02]  /*3340*/  ISETP.NE.AND P0, PT, R8, 0x65, PT ;  /* 0x000000650800780c */ /* 0x000fe40003f05270 */
[----:B------:R-:W-:Y:S11]  /*3350*/  BRA.DIV UR5, `(.L_x_334) ;  /* 0x0000001a05c87947 */ /* 0x000ff6000b800000 */
[----:B------:R-:W-:Y:S01]  /*3360*/  VOTE.ANY R10, PT, !P0 ;  /* 0x00000000000a7806 */ /* 0x000fe200040e0100 */
[----:B------:R-:W-:-:S03]  /*3370*/  VIADD R18, R18, 0xffffffe0 ;  /* 0xffffffe012127836 */ /* 0x000fc60000000000 */
[----:B------:R-:W-:-:S05]  /*3380*/  LOP3.LUT R10, R10, 0x80000000, R19, 0xec, !PT ;  /* 0x800000000a0a7812 */ /* 0x000fca00078eec13 */
        /* <DEDUP_REMOVED lines=14> */
[----:B------:R-:W-:-:S05]  /*3470*/  IMAD.IADD R45, R44, 0x1, R45 ;  /* 0x000000012c2d7824 */ /* 0x000fca00078e022d */
[----:B------:R-:W0:Y:S02]  /*3480*/  SHFL.DOWN PT, R16, R45, 0x4, R15 ;  /* 0x088000002d107989 */ /* 0x000e2400000e000f */
[----:B0-----:R-:W-:Y:S02]  /*3490*/  SEL R16, R16, RZ, !P0 ;  /* 0x000000ff10107207 */ /* 0x001fe40004000000 */
[----:B------:R-:W-:-:S03]  /*34a0*/  ISETP.GT.AND P0, PT, R10, R15, PT ;  /* 0x0000000f0a00720c */ /* 0x000fc60003f04270 */
[----:B------:R-:W-:-:S05]  /*34b0*/  IMAD.IADD R9, R45, 0x1, R16 ;  /* 0x000000012d097824 */ /* 0x000fca00078e0210 */
[----:B------:R-:W0:Y:S02]  /*34c0*/  SHFL.DOWN PT, R16, R9, 0x8, R15 ;  /* 0x0900000009107989 */ /* 0x000e2400000e000f */
[----:B0-----:R-:W-:Y:S02]  /*34d0*/  SEL R16, R16, RZ, !P0 ;  /* 0x000000ff10107207 */ /* 0x001fe40004000000 */
[----:B------:R-:W-:Y:S01]  /*34e0*/  ISETP.NE.AND P0, PT, R8, 0x65, PT ;  /* 0x000000650800780c */ /* 0x000fe20003f05270 */
[----:B------:R-:W-:Y:S02]  /*34f0*/  VIADD R8, R38, 0x10 ;  /* 0x0000001026087836 */ /* 0x000fe40000000000 */
[----:B------:R-:W-:-:S03]  /*3500*/  IMAD.IADD R44, R9, 0x1, R16 ;  /* 0x00000001092c7824 */ /* 0x000fc600078e0210 */
[----:B------:R-:W-:Y:S02]  /*3510*/  ISETP.GT.AND P2, PT, R8, R15, PT ;  /* 0x0000000f0800720c */ /* 0x000fe40003f44270 */
[----:B------:R-:W0:Y:S05]  /*3520*/  SHFL.DOWN PT, R16, R44, 0x10, R15 ;  /* 0x0a0000002c107989 */ /* 0x000e2a00000e000f */
[----:B------:R-:W-:Y:S02]  /*3530*/  VOTE.ALL P0, P0 ;  /* 0x0000000000ff7806 */ /* 0x000fe40000000000 */
[----:B0-----:R-:W-:-:S04]  /*3540*/  SEL R13, R16, RZ, !P2 ;  /* 0x000000ff100d7207 */ /* 0x001fc80005000000 */
[----:B------:R-:W-:-:S07]  /*3550*/  IADD3 R12, PT, PT, R44, R13, R12 ;  /* 0x0000000d2c0c7210 */ /* 0x000fce0007ffe00c */
.L_x_395:
[----:B------:R-:W-:Y:S05]  /*3560*/  @P0 BRA `(.L_x_335) ;  /* 0xfffffffc00280947 */ /* 0x000fea000383ffff */
.L_x_329:
[----:B------:R-:W-:Y:S01]  /*3570*/  ISETP.NE.AND P0, PT, R38, RZ, PT ;  /* 0x000000ff2600720c */ /* 0x000fe20003f05270 */
[----:B------:R-:W0:Y:S01]  /*3580*/  @!P1 S2R R9, SR_CgaCtaId ;  /* 0x0000000000099919 */ /* 0x000e220000008800 */
[----:B------:R-:W-:Y:S01]  /*3590*/  @!P1 MOV R8, 0x400 ;  /* 0x0000040000089802 */ /* 0x000fe20000000f00 */
[----:B------:R-:W-:Y:S02]  /*35a0*/  @!P1 IMAD.IADD R11, R11, 0x1, R12 ;  /* 0x000000010b0b9824 */ /* 0x000fe400078e020c */
[----:B------:R-:W-:-:S05]  /*35b0*/  @!P1 IMAD.MOV.U32 R10, RZ, RZ, 0x65 ;  /* 0x00000065ff0a9424 */ /* 0x000fca00078e00ff */
[----:B------:R1:W-:Y:S03]  /*35c0*/  @!P1 ST.E.64.STRONG.GPU desc[UR12][R42.64+0x100], R10 ;  /* 0x0001000a2a009985 */ /* 0x0003e6000c10fb0c */
[----:B------:R-:W-:Y:S01]  /*35d0*/  @!P0 MOV R13, 0x400 ;  /* 0x00000400000d8802 */ /* 0x000fe20000000f00 */
[----:B------:R-:W2:Y:S01]  /*35e0*/  @!P0 S2R R14, SR_CgaCtaId ;  /* 0x00000000000e8919 */ /* 0x000ea20000008800 */
[----:B0-----:R-:W-:Y:S01]  /*35f0*/  @!P1 LEA R9, R9, R8, 0x18 ;  /* 0x0000000809099211 */ /* 0x001fe200078ec0ff */
[----:B------:R-:W-:Y:S02]  /*3600*/  IMAD.MOV.U32 R8, RZ, RZ, R17 ;  /* 0x000000ffff087224 */ /* 0x000fe400078e0011 */
[----:B------:R-:W-:Y:S02]  /*3610*/  @!P0 IMAD.MOV.U32 R8, RZ, RZ, R12 ;  /* 0x000000ffff088224 */ /* 0x000fe400078e000c */
[----:B------:R1:W-:Y:S04]  /*3620*/  @!P1 STS [R9+0x8], R11 ;  /* 0x0000080b09009388 */ /* 0x0003e80000000800 */
[----:B------:R1:W-:Y:S01]  /*3630*/  @!P1 STS [R9+0x4], R12 ;  /* 0x0000040c09009388 */ /* 0x0003e20000000800 */
[----:B--2---:R-:W-:-:S05]  /*3640*/  @!P0 LEA R13, R14, R13, 0x18 ;  /* 0x0000000d0e0d8211 */ /* 0x004fca00078ec0ff */
[----:B------:R1:W-:Y:S02]  /*3650*/  @!P0 STS [R13+0x54], R12 ;  /* 0x0000540c0d008388 */ /* 0x0003e40000000800 */
.L_x_323:
        /* <DEDUP_REMOVED lines=9> */
.L_x_322:
[----:B------:R-:W-:Y:S01]  /*36f0*/  IMAD.IADD R32, R32, 0x1, R39 ;  /* 0x0000000120207824 */ /* 0x000fe200078e0227 */
[----:B------:R-:W0:Y:S01]  /*3700*/  S2R R8, SR_LANEID ;  /* 0x0000000000087919 */ /* 0x000e220000000000 */
[----:B------:R-:W-:Y:S02]  /*3710*/  BAR.SYNC.DEFER_BLOCKING 0x0 ;  /* 0x0000000000007b1d */ /* 0x000fe40000010000 */
[----:B------:R-:W-:Y:S01]  /*3720*/  IMAD.IADD R33, R33, 0x1, R32 ;  /* 0x0000000121217824 */ /* 0x000fe200078e0220 */
[----:B------:R-:W-:Y:S01]  /*3730*/  ISETP.NE.AND P0, PT, R31, RZ, PT ;  /* 0x000000ff1f00720c */ /* 0x000fe20003f05270 */
[----:B------:R-:W-:Y:S02]  /*3740*/  IMAD.U32 R12, RZ, RZ, UR7 ;  /* 0x00000007ff0c7e24 */ /* 0x000fe4000f8e00ff */
[----:B------:R-:W-:Y:S01]  /*3750*/  IMAD.IADD R28, R28, 0x1, R33 ;  /* 0x000000011c1c7824 */ /* 0x000fe200078e0221 */
[----:B------:R-:W1:Y:S03]  /*3760*/  LDCU.64 UR8, c[0x0][0x388] ;  /* 0x00007100ff0877ac */ /* 0x000e660008000a00 */
[----:B------:R-:W-:-:S04]  /*3770*/  IMAD.IADD R27, R27, 0x1, R28 ;  /* 0x000000011b1b7824 */ /* 0x000fc800078e021c */
[----:B------:R-:W-:-:S04]  /*3780*/  IMAD.IADD R26, R26, 0x1, R27 ;  /* 0x000000011a1a7824 */ /* 0x000fc800078e021b */
[----:B------:R-:W-:-:S04]  /*3790*/  IMAD.IADD R25, R25, 0x1, R26 ;  /* 0x0000000119197824 */ /* 0x000fc800078e021a */
[----:B------:R-:W-:-:S04]  /*37a0*/  IMAD.IADD R24, R24, 0x1, R25 ;  /* 0x0000000118187824 */ /* 0x000fc800078e0219 */
[----:B------:R-:W-:Y:S02]  /*37b0*/  IMAD.IADD R23, R23, 0x1, R24 ;  /* 0x0000000117177824 */ /* 0x000fe400078e0218 */
[----:B0-----:R-:W-:Y:S02]  /*37c0*/  IMAD R8, R8, 0x48, R29 ;  /* 0x0000004808087824 */ /* 0x001fe400078e021d */
[----:B------:R-:W-:-:S03]  /*37d0*/  IMAD.IADD R22, R22, 0x1, R23 ;  /* 0x0000000116167824 */ /* 0x000fc600078e0217 */
[----:B------:R-:W-:Y:S01]  /*37e0*/  STS [R8], R39 ;  /* 0x0000002708007388 */ /* 0x000fe20000000800 */
[----:B------:R-:W-:-:S03]  /*37f0*/  IMAD.IADD R21, R21, 0x1, R22 ;  /* 0x0000000115157824 */ /* 0x000fc600078e0216 */
[----:B------:R-:W-:Y:S01]  /*3800*/  STS [R8+0x4], R32 ;  /* 0x0000042008007388 */ /* 0x000fe20000000800 */
        /* <DEDUP_REMOVED lines=15> */
[----:B------:R-:W-:Y:S04]  /*3900*/  STS [R8+0x24], R22 ;  /* 0x0000241608007388 */ /* 0x000fe80000000800 */
        /* <DEDUP_REMOVED lines=8> */
[----:B------:R0:W-:Y:S01]  /*3990*/  STS [R8+0x48], R0 ;  /* 0x0000480008007388 */ /* 0x0001e20000000800 */
[----:B------:R-:W-:-:S03]  /*39a0*/  NOP ;  /* 0x0000000000007918 */ /* 0x000fc60000000000 */
[----:B------:R-:W-:Y:S04]  /*39b0*/  LDS R39, [R29] ;  /* 0x000000001d277984 */ /* 0x000fe80000000800 */
[----:B------:R-:W-:Y:S04]  /*39c0*/  LDS R41, [R29+0x80] ;  /* 0x000080001d297984 */ /* 0x000fe80000000800 */
        /* <DEDUP_REMOVED lines=17> */
[----:B------:R2:W-:Y:S01]  /*3ae0*/  @!P0 STS [UR4+0x7b80], R12 ;  /* 0x007b800cff008988 */ /* 0x0005e20008000804 */
[----:B------:R-:W-:Y:S01]  /*3af0*/  BAR.SYNC.DEFER_BLOCKING 0x0 ;  /* 0x0000000000007b1d */ /* 0x000fe20000010000 */
[----:B0-----:R-:W-:-:S05]  /*3b00*/  IADD3 R0, P0, PT, R30, UR10, RZ ;  /* 0x0000000a1e007c10 */ /* 0x001fca000ff1e0ff */
[----:B------:R-:W0:Y:S01]  /*3b10*/  S2R R2, SR_TID.X ;  /* 0x0000000000027919 */ /* 0x000e220000002100 */
[----:B------:R-:W3:Y:S01]  /*3b20*/  LDS R31, [UR4+0x7b80] ;  /* 0x007b8004ff1f7984 */ /* 0x000ee20008000800 */
[C---:B0-----:R-:W-:Y:S02]  /*3b30*/  LOP3.LUT R3, R2.reuse, 0x3e0, RZ, 0xc0, !PT ;  /* 0x000003e002037812 */ /* 0x041fe400078ec0ff */
[----:B------:R-:W-:-:S05]  /*3b40*/  LOP3.LUT R2, R2, 0x1f, RZ, 0xc0, !PT ;  /* 0x0000001f02027812 */ /* 0x000fca00078ec0ff */
[----:B------:R-:W-:Y:S02]  /*3b50*/  IMAD R8, R3, 0x13, R2 ;  /* 0x0000001303087824 */ /* 0x000fe400078e0202 */
[----:B------:R-:W-:Y:S01]  /*3b60*/  IMAD.X R3, RZ, RZ, UR11, P0 ;  /* 0x0000000bff037e24 */ /* 0x000fe200080e06ff */
[----:B-1----:R-:W-:Y:S01]  /*3b70*/  LEA R2, P0, R0, UR8, 0x2 ;  /* 0x0000000800027c11 */ /* 0x002fe2000f8010ff */
[C---:B------:R-:W-:Y:S02]  /*3b80*/  VIADD R10, R8.reuse, 0x20 ;  /* 0x00000020080a7836 */ /* 0x040fe40000000000 */
[----:B--2---:R-:W-:Y:S01]  /*3b90*/  VIADD R12, R8, 0xa0 ;  /* 0x000000a0080c7836 */ /* 0x004fe20000000000 */
[----:B------:R-:W-:Y:S01]  /*3ba0*/  LEA.HI.X R3, R0, UR9, R3, 0x2, P0 ;  /* 0x0000000900037c11 */ /* 0x000fe200080f1403 */
[----:B------:R-:W-:Y:S01]  /*3bb0*/  VIADD R0, R8, 0x40 ;  /* 0x0000004008007836 */ /* 0x000fe20000000000 */
[-C--:B---3--:R-:W-:Y:S02]  /*3bc0*/  ISETP.GE.AND P1, PT, R30, R31.reuse, PT ;  /* 0x0000001f1e00720c */ /* 0x088fe40003f26270 */
[-C--:B------:R-:W-:Y:S01]  /*3bd0*/  ISETP.GE.AND P2, PT, R10, R31.reuse, PT ;  /* 0x0000001f0a00720c */ /* 0x080fe20003f46270 */
[----:B------:R-:W-:Y:S01]  /*3be0*/  VIADD R10, R8, 0x60 ;  /* 0x00000060080a7836 */ /* 0x000fe20000000000 */
[-C--:B------:R-:W-:Y:S01]  /*3bf0*/  ISETP.GE.AND P3, PT, R0, R31.reuse, PT ;  /* 0x0000001f0000720c */ /* 0x080fe20003f66270 */
[----:B------:R-:W-:Y:S01]  /*3c00*/  VIADD R0, R8, 0x80 ;  /* 0x0000008008007836 */ /* 0x000fe20000000000 */
[----:B------:R-:W-:-:S02]  /*3c10*/  ISETP.GE.AND P6, PT, R12, R31, PT ;  /* 0x0000001f0c00720c */ /* 0x000fc40003fc6270 */
[-C--:B------:R-:W-:Y:S01]  /*3c20*/  ISETP.GE.AND P4, PT, R10, R31.reuse, PT ;  /* 0x0000001f0a00720c */ /* 0x080fe20003f86270 */
[----:B------:R-:W-:Y:S01]  /*3c30*/  VIADD R10, R8, 0xc0 ;  /* 0x000000c0080a7836 */ /* 0x000fe20000000000 */
[-C--:B------:R-:W-:Y:S01]  /*3c40*/  ISETP.GE.AND P5, PT, R0, R31.reuse, PT ;  /* 0x0000001f0000720c */ /* 0x080fe20003fa6270 */
[----:B------:R-:W-:Y:S02]  /*3c50*/  VIADD R0, R8, 0xe0 ;  /* 0x000000e008007836 */ /* 0x000fe40000000000 */
[----:B------:R0:W-:Y:S01]  /*3c60*/  @!P1 STG.E desc[UR12][R2.64], R39 ;  /* 0x0000002702009986 */ /* 0x0001e2000c10190c */
[-C--:B------:R-:W-:Y:S01]  /*3c70*/  ISETP.GE.AND P0, PT, R10, R31.reuse, PT ;  /* 0x0000001f0a00720c */ /* 0x080fe20003f06270 */
[----:B------:R-:W-:Y:S01]  /*3c80*/  VIADD R10, R8, 0x160 ;  /* 0x00000160080a7836 */ /* 0x000fe20000000000 */
[-C--:B------:R-:W-:Y:S01]  /*3c90*/  ISETP.GE.AND P1, PT, R0, R31.reuse, PT ;  /* 0x0000001f0000720c */ /* 0x080fe20003f26270 */
[----:B------:R-:W-:Y:S01]  /*3ca0*/  VIADD R0, R8, 0x140 ;  /* 0x0000014008007836 */ /* 0x000fe20000000000 */
[----:B------:R0:W-:Y:S01]  /*3cb0*/  @!P2 STG.E desc[UR12][R2.64+0x80], R41 ;  /* 0x000080290200a986 */ /* 0x0001e2000c10190c */
[----:B------:R-:W-:-:S03]  /*3cc0*/  ISETP.GE.AND P2, PT, R37, R31, PT ;  /* 0x0000001f2500720c */ /* 0x000fc60003f46270 */
[----:B------:R0:W-:Y:S01]  /*3cd0*/  @!P3 STG.E desc[UR12][R2.64+0x100], R43 ;  /* 0x0001002b0200b986 */ /* 0x0001e2000c10190c */
[----:B------:R-:W-:-:S03]  /*3ce0*/  ISETP.GE.AND P3, PT, R36, R31, PT ;  /* 0x0000001f2400720c */ /* 0x000fc60003f66270 */
[----:B------:R0:W-:Y:S01]  /*3cf0*/  @!P4 STG.E desc[UR12][R2.64+0x180], R45 ;  /* 0x0001802d0200c986 */ /* 0x0001e2000c10190c */
[-C--:B------:R-:W-:Y:S01]  /*3d00*/  ISETP.GE.AND P4, PT, R0, R31.reuse, PT ;  /* 0x0000001f0000720c */ /* 0x080fe20003f86270 */
[----:B------:R-:W-:Y:S02]  /*3d10*/  VIADD R0, R8, 0x180 ;  /* 0x0000018008007836 */ /* 0x000fe40000000000 */
[----:B------:R0:W-:Y:S01]  /*3d20*/  @!P5 STG.E desc[UR12][R2.64+0x200], R4 ;  /* 0x000200040200d986 */ /* 0x0001e2000c10190c */
[-C--:B------:R-:W-:Y:S01]  /*3d30*/  ISETP.GE.AND P5, PT, R10, R31.reuse, PT ;  /* 0x0000001f0a00720c */ /* 0x080fe20003fa6270 */
[----:B------:R-:W-:Y:S02]  /*3d40*/  VIADD R10, R8, 0x1a0 ;  /* 0x000001a0080a7836 */ /* 0x000fe40000000000 */
[----:B------:R0:W-:Y:S01]  /*3d50*/  @!P6 STG.E desc[UR12][R2.64+0x280], R6 ;  /* 0x000280060200e986 */ /* 0x0001e2000c10190c */
[----:B------:R-:W-:Y:S01]  /*3d60*/  ISETP.GE.AND P6, PT, R0, R31, PT ;  /* 0x0000001f0000720c */ /* 0x000fe20003fc6270 */
[----:B------:R-:W-:-:S02]  /*3d70*/  VIADD R0, R8, 0x1c0 ;  /* 0x000001c008007836 */ /* 0x000fc40000000000 */
[----:B------:R0:W-:Y:S01]  /*3d80*/  @!P0 STG.E desc[UR12][R2.64+0x300], R33 ;  /* 0x0003002102008986 */ /* 0x0001e2000c10190c */
[-C--:B------:R-:W-:Y:S01]  /*3d90*/  ISETP.GE.AND P0, PT, R10, R31.reuse, PT ;  /* 0x0000001f0a00720c */ /* 0x080fe20003f06270 */
[C---:B------:R-:W-:Y:S02]  /*3da0*/  VIADD R10, R8.reuse, 0x1e0 ;  /* 0x000001e0080a7836 */ /* 0x040fe40000000000 */
[----:B------:R-:W-:Y:S01]  /*3db0*/  VIADD R8, R8, 0x200 ;  /* 0x0000020008087836 */ /* 0x000fe20000000000 */
[----:B------:R0:W-:Y:S01]  /*3dc0*/  @!P1 STG.E desc[UR12][R2.64+0x380], R25 ;  /* 0x0003801902009986 */ /* 0x0001e2000c10190c */
[----:B------:R-:W-:-:S03]  /*3dd0*/  ISETP.GE.AND P1, PT, R0, R31, PT ;  /* 0x0000001f0000720c */ /* 0x000fc60003f26270 */
        /* <DEDUP_REMOVED lines=8> */
[----:B------:R0:W-:Y:S04]  /*3e60*/  @!P6 STG.E desc[UR12][R2.64+0x600], R15 ;  /* 0x0006000f0200e986 */ /* 0x0001e8000c10190c */
[----:B------:R0:W-:Y:S04]  /*3e70*/  @!P0 STG.E desc[UR12][R2.64+0x680], R13 ;  /* 0x0006800d02008986 */ /* 0x0001e8000c10190c */
[----:B------:R0:W-:Y:S04]  /*3e80*/  @!P1 STG.E desc[UR12][R2.64+0x700], R11 ;  /* 0x0007000b02009986 */ /* 0x0001e8000c10190c */
[----:B------:R0:W-:Y:S04]  /*3e90*/  @!P2 STG.E desc[UR12][R2.64+0x780], R9 ;  /* 0x000780090200a986 */ /* 0x0001e8000c10190c */
[----:B------:R0:W-:Y:S04]  /*3ea0*/  @!P3 STG.E desc[UR12][R2.64+0x800], R7 ;  /* 0x000800070200b986 */ /* 0x0001e8000c10190c */
[----:B------:R0:W-:Y:S01]  /*3eb0*/  @!P4 STG.E desc[UR12][R2.64+0x880], R5 ;  /* 0x000880050200c986 */ /* 0x0001e2000c10190c */
[----:B------:R-:W-:Y:S05]  /*3ec0*/  @P5 EXIT ;  /* 0x000000000000594d */ /* 0x000fea0003800000 */
[----:B------:R-:W-:Y:S01]  /*3ed0*/  STG.E desc[UR12][R2.64+0x900], R27 ;  /* 0x0009001b02007986 */ /* 0x000fe2000c10190c */
[----:B------:R-:W-:Y:S05]  /*3ee0*/  EXIT ;  /* 0x000000000000794d */ /* 0x000fea0003800000 */
.L_x_309:
[----:B------:R-:W-:Y:S01]  /*3ef0*/  BSSY B1, `(.L_x_336) ;  /* 0x0000006000017945 */ /* 0x000fe20003800000 */
[----:B------:R-:W-:Y:S01]  /*3f00*/  PLOP3.LUT P0, PT, P0, PT, PT, 0x8, 0x80 ;  /* 0x000000000080781c */ /* 0x000fe2000070e170 */
[----:B------:R-:W-:-:S12]  /*3f10*/  IMAD.MOV.U32 R10, RZ, RZ, -0x1 ;  /* 0xffffffffff0a7424 */ /* 0x000fd800078e00ff */
[----:B------:R-:W-:Y:S05]  /*3f20*/  WARPSYNC.COLLECTIVE R10, `(.L_x_337) ;  /* 0x000000000a087348 */ /* 0x000fea0003c00000 */
[----:B------:R-:W-:Y:S01]  /*3f30*/  VOTE.ANY P0, P0 ;  /* 0x0000000000ff7806 */ /* 0x000fe20000000100 */
[----:B------:R-:W-:-:S12]  /*3f40*/  ENDCOLLECTIVE ;  /* 0x000000000000791b */ /* 0x000fd80003800000 */
.L_x_337:
[----:B------:R-:W-:Y:S05]  /*3f50*/  BSYNC B1 ;  /* 0x0000000000017941 */ /* 0x000fea0003800000 */
.L_x_336:
[----:B------:R-:W-:Y:S05]  /*3f60*/  BRA `(.L_x_338) ;  /* 0xffffffd000287947 */ /* 0x000fea000383ffff */
.L_x_311:
[----:B------:R-:W-:Y:S01]  /*3f70*/  BSSY B1, `(.L_x_339) ;  /* 0x0000006000017945 */ /* 0x000fe20003800000 */
[----:B------:R-:W-:Y:S01]  /*3f80*/  PLOP3.LUT P0, PT, P0, PT, PT, 0x8, 0x80 ;  /* 0x000000000080781c */ /* 0x000fe2000070e170 */
[----:B------:R-:W-:-:S12]  /*3f90*/  IMAD.MOV.U32 R10, RZ, RZ, -0x1 ;  /* 0xffffffffff0a7424 */ /* 0x000fd800078e00ff */
[----:B------:R-:W-:Y:S05]  /*3fa0*/  WARPSYNC.COLLECTIVE R10, `(.L_x_340) ;  /* 0x000000000a087348 */ /* 0x000fea0003c00000 */
[----:B------:R-:W-:Y:S01]  /*3fb0*/  VOTE.ANY P0, P0 ;  /* 0x0000000000ff7806 */ /* 0x000fe20000000100 */
[----:B------:R-:W-:-:S12]  /*3fc0*/  ENDCOLLECTIVE ;  /* 0x000000000000791b */ /* 0x000fd80003800000 */
.L_x_340:
[----:B------:R-:W-:Y:S05]  /*3fd0*/  BSYNC B1 ;  /* 0x0000000000017941 */ /* 0x000fea0003800000 */
.L_x_339:
[----:B------:R-:W-:Y:S05]  /*3fe0*/  BRA `(.L_x_341) ;  /* 0xffffffd0002c7947 */ /* 0x000fea000383ffff */
.L_x_313:
[----:B------:R-:W0:Y:S01]  /*3ff0*/  S2R R8, SR_GEMASK ;  /* 0x0000000000087919 */ /* 0x000e220000003c00 */
[----:B------:R-:W-:Y:S01]  /*4000*/  BSSY B1, `(.L_x_342) ;  /* 0x0000006000017945 */ /* 0x000fe20003800000 */
[----:B------:R-:W-:Y:S01]  /*4010*/  PLOP3.LUT P2, PT, P0, PT, PT, 0x8, 0x80 ;  /* 0x000000000080781c */ /* 0x000fe2000074e170 */
[----:B------:R-:W-:-:S12]  /*4020*/  IMAD.MOV.U32 R10, RZ, RZ, -0x1 ;  /* 0xffffffffff0a7424 */ /* 0x000fd800078e00ff */
[----:B0-----:R-:W-:Y:S05]  /*4030*/  WARPSYNC.COLLECTIVE R10, `(.L_x_343) ;  /* 0x000000000a087348 */ /* 0x001fea0003c00000 */
[----:B------:R-:W-:Y:S01]  /*4040*/  VOTE.ANY R10, PT, P2 ;  /* 0x00000000000a7806 */ /* 0x000fe200010e0100 */
[----:B0-----:R-:W-:Y:S06]  /*4050*/  ENDCOLLECTIVE ;  /* 0x000000000000791b */ /* 0x001fec0003800000 */
.L_x_343:
[----:B------:R-:W-:Y:S05]  /*4060*/  BSYNC B1 ;  /* 0x0000000000017941 */ /* 0x000fea0003800000 */
.L_x_342:
[----:B------:R-:W-:Y:S01]  /*4070*/  LOP3.LUT R10, R10, 0x80000000, R8, 0xec, !PT ;  /* 0x800000000a0a7812 */ /* 0x000fe200078eec08 */
[----:B------:R-:W-:Y:S01]  /*4080*/  IMAD.MOV.U32 R14, RZ, RZ, 0x1 ;  /* 0x00000001ff0e7424 */ /* 0x000fe200078e00ff */
[----:B------:R-:W-:Y:S01]  /*4090*/  ISETP.NE.AND P0, PT, R12, 0x65, PT ;  /* 0x000000650c00780c */ /* 0x000fe20003f05270 */
[C---:B------:R-:W-:Y:S02]  /*40a0*/  VIADD R38, R37.reuse, 0x2 ;  /* 0x0000000225267836 */ /* 0x040fe40000000000 */
[C---:B------:R-:W-:Y:S02]  /*40b0*/  VIADD R11, R10.reuse, 0xffffffff ;  /* 0xffffffff0a0b7836 */ /* 0x040fe40000000000 */
[C---:B------:R-:W-:Y:S02]  /*40c0*/  VIADD R19, R37.reuse, 0x4 ;  /* 0x0000000425137836 */ /* 0x040fe40000000000 */
[----:B------:R-:W-:Y:S01]  /*40d0*/  VIADD R39, R37, 0x10 ;  /* 0x0000001025277836 */ /* 0x000fe20000000000 */
[----:B------:R-:W-:Y:S01]  /*40e0*/  LOP3.LUT R11, R10, R11, RZ, 0xc, !PT ;  /* 0x0000000b0a0b7212 */ /* 0x000fe200078e0cff */
[----:B------:R-:W-:-:S03]  /*40f0*/  IMAD.MOV.U32 R10, RZ, RZ, -0x1 ;  /* 0xffffffffff0a7424 */ /* 0x000fc600078e00ff */
[----:B------:R0:W1:Y:S04]  /*4100*/  POPC R15, R11 ;  /* 0x0000000b000f7309 */ /* 0x0000680000000000 */
[----:B01----:R-:W-:Y:S05]  /*4110*/  WARPSYNC.COLLECTIVE R10, `(.L_x_344) ;  /* 0x000000000a087348 */ /* 0x003fea0003c00000 */
[----:B-1----:R1:W2:Y:S02]  /*4120*/  SHFL.DOWN P2, R16, R13, R14, R15 ;  /* 0x0800000e0d107389 */ /* 0x0022a4000004000f */
[----:B012---:R-:W-:Y:S05]  /*4130*/  ENDCOLLECTIVE ;  /* 0x000000000000791b */ /* 0x007fea0003800000 */
.L_x_344:
[----:B------:R-:W-:Y:S01]  /*4140*/  IMAD.MOV.U32 R14, RZ, RZ, 0x2 ;  /* 0x00000002ff0e7424 */ /* 0x000fe200078e00ff */
[----:B------:R-:W-:-:S04]  /*4150*/  ISETP.GE.AND P2, PT, R37, R15, PT ;  /* 0x0000000f2500720c */ /* 0x000fc80003f46270 */
[----:B------:R-:W-:-:S05]  /*4160*/  SEL R16, R16, RZ, !P2 ;  /* 0x000000ff10107207 */ /* 0x000fca0005000000 */
[----:B------:R-:W-:-:S04]  /*4170*/  IMAD.IADD R36, R16, 0x1, R13 ;  /* 0x0000000110247824 */ /* 0x000fc800078e020d */
[----:B------:R-:W-:-:S07]  /*4180*/  IMAD.MOV.U32 R13, RZ, RZ, R36 ;  /* 0x000000ffff0d7224 */ /* 0x000fce00078e0024 */
[----:B------:R-:W-:Y:S05]  /*4190*/  WARPSYNC.COLLECTIVE R10, `(.L_x_345) ;  /* 0x000000000a087348 */ /* 0x000fea0003c00000 */
[----:B------:R0:W1:Y:S02]  /*41a0*/  SHFL.DOWN P2, R16, R13, R14, R15 ;  /* 0x0800000e0d107389 */ /* 0x000064000004000f */
[----:B01----:R-:W-:Y:S05]  /*41b0*/  ENDCOLLECTIVE ;  /* 0x000000000000791b */ /* 0x003fea0003800000 */
.L_x_345:
[----:B------:R-:W-:Y:S01]  /*41c0*/  IMAD.MOV.U32 R14, RZ, RZ, 0x4 ;  /* 0x00000004ff0e7424 */ /* 0x000fe200078e00ff */
[----:B------:R-:W-:-:S04]  /*41d0*/  ISETP.GT.AND P2, PT, R38, R15, PT ;  /* 0x0000000f2600720c */ /* 0x000fc80003f44270 */
[----:B------:R-:W-:-:S05]  /*41e0*/  SEL R11, R16, RZ, !P2 ;  /* 0x000000ff100b7207 */ /* 0x000fca0005000000 */
[----:B------:R-:W-:Y:S02]  /*41f0*/  IMAD.IADD R40, R36, 0x1, R11 ;  /* 0x0000000124287824 */ /* 0x000fe400078e020b */
[----:B------:R-:W-:Y:S02]  /*4200*/  VIADD R36, R37, 0x8 ;  /* 0x0000000825247836 */ /* 0x000fe40000000000 */
[----:B------:R-:W-:-:S07]  /*4210*/  IMAD.MOV.U32 R13, RZ, RZ, R40 ;  /* 0x000000ffff0d7224 */ /* 0x000fce00078e0028 */
[----:B------:R-:W-:Y:S05]  /*4220*/  WARPSYNC.COLLECTIVE R10, `(.L_x_346) ;  /* 0x000000000a087348 */ /* 0x000fea0003c00000 */
[----:B------:R0:W1:Y:S02]  /*4230*/  SHFL.DOWN P2, R16, R13, R14, R15 ;  /* 0x0800000e0d107389 */ /* 0x000064000004000f */
[----:B01----:R-:W-:Y:S05]  /*4240*/  ENDCOLLECTIVE ;  /* 0x000000000000791b */ /* 0x003fea0003800000 */
.L_x_346:
[----:B------:R-:W-:Y:S01]  /*4250*/  IMAD.MOV.U32 R14, RZ, RZ, 0x8 ;  /* 0x00000008ff0e7424 */ /* 0x000fe200078e00ff */
[----:B------:R-:W-:-:S04]  /*4260*/  ISETP.GT.AND P2, PT, R19, R15, PT ;  /* 0x0000000f1300720c */ /* 0x000fc80003f44270 */
[----:B------:R-:W-:-:S05]  /*4270*/  SEL R11, R16, RZ, !P2 ;  /* 0x000000ff100b7207 */ /* 0x000fca0005000000 */
[----:B------:R-:W-:-:S04]  /*4280*/  IMAD.IADD R42, R40, 0x1, R11 ;  /* 0x00000001282a7824 */ /* 0x000fc800078e020b */
[----:B------:R-:W-:-:S07]  /*4290*/  IMAD.MOV.U32 R13, RZ, RZ, R42 ;  /* 0x000000ffff0d7224 */ /* 0x000fce00078e002a */
[----:B------:R-:W-:Y:S05]  /*42a0*/  WARPSYNC.COLLECTIVE R10, `(.L_x_347) ;  /* 0x000000000a087348 */ /* 0x000fea0003c00000 */
[----:B------:R0:W1:Y:S02]  /*42b0*/  SHFL.DOWN P2, R16, R13, R14, R15 ;  /* 0x0800000e0d107389 */ /* 0x000064000004000f */
[----:B01----:R-:W-:Y:S05]  /*42c0*/  ENDCOLLECTIVE ;  /* 0x000000000000791b */ /* 0x003fea0003800000 */
.L_x_347:
        /* <DEDUP_REMOVED lines=8> */
.L_x_348:
[----:B------:R-:W-:Y:S05]  /*4350*/  WARPSYNC.COLLECTIVE R10, `(.L_x_349) ;  /* 0x000000000a087348 */ /* 0x000fea0003c00000 */
[----:B------:R-:W-:Y:S01]  /*4360*/  VOTE.ALL P0, P0 ;  /* 0x0000000000ff7806 */ /* 0x000fe20000000000 */
[----:B------:R-:W-:-:S12]  /*4370*/  ENDCOLLECTIVE ;  /* 0x000000000000791b */ /* 0x000fd80003800000 */
.L_x_349:
[----:B------:R-:W0:Y:S01]  /*4380*/  LDC.64 R12, c[0x0][0x390] ;  /* 0x0000e400ff0c7b82 */ /* 0x000e220000000a00 */
[----:B------:R-:W-:-:S04]  /*4390*/  ISETP.GT.AND P2, PT, R39, R15, PT ;  /* 0x0000000f2700720c */ /* 0x000fc80003f44270 */
[----:B------:R-:W-:-:S05]  /*43a0*/  SEL R16, R16, RZ, !P2 ;  /* 0x000000ff10107207 */ /* 0x000fca0005000000 */
[----:B------:R-:W-:Y:S01]  /*43b0*/  IMAD.IADD R40, R41, 0x1, R16 ;  /* 0x0000000129287824 */ /* 0x000fe200078e0210 */
[----:B0-----:R-:W-:-:S05]  /*43c0*/  IADD3 R42, P2, PT, R12, 0x100, RZ ;  /* 0x000001000c2a7810 */ /* 0x001fca0007f5e0ff */
[----:B------:R-:W-:Y:S01]  /*43d0*/  IMAD.X R43, RZ, RZ, R13, P2 ;  /* 0x000000ffff2b7224 */ /* 0x000fe200010e060d */
[----:B------:R-:W-:Y:S07]  /*43e0*/  BRA `(.L_x_350) ;  /* 0xffffffcc00c87947 */ /* 0x000fee000383ffff */
.L_x_315:
[----:B------:R-:W-:Y:S01]  /*43f0*/  BSSY B1, `(.L_x_351) ;  /* 0x0000006000017945 */ /* 0x000fe20003800000 */
[----:B------:R-:W-:Y:S01]  /*4400*/  PLOP3.LUT P0, PT, P0, PT, PT, 0x8, 0x80 ;  /* 0x000000000080781c */ /* 0x000fe2000070e170 */
[----:B------:R-:W-:-:S12]  /*4410*/  IMAD.MOV.U32 R10, RZ, RZ, -0x1 ;  /* 0xffffffffff0a7424 */ /* 0x000fd800078e00ff */
[----:B------:R-:W-:Y:S05]  /*4420*/  WARPSYNC.COLLECTIVE R10, `(.L_x_352) ;  /* 0x000000000a087348 */ /* 0x000fea0003c00000 */
[----:B------:R-:W-:Y:S01]  /*4430*/  VOTE.ANY P0, P0 ;  /* 0x0000000000ff7806 */ /* 0x000fe20000000100 */
[----:B------:R-:W-:-:S12]  /*4440*/  ENDCOLLECTIVE ;  /* 0x000000000000791b */ /* 0x000fd80003800000 */
.L_x_352:
[----:B------:R-:W-:Y:S05]  /*4450*/  BSYNC B1 ;  /* 0x0000000000017941 */ /* 0x000fea0003800000 */
.L_x_351:
[----:B------:R-:W-:Y:S05]  /*4460*/  BRA `(.L_x_353) ;  /* 0xffffffcc00d07947 */ /* 0x000fea000383ffff */
.L_x_317:
[----:B------:R-:W-:Y:S01]  /*4470*/  BSSY B1, `(.L_x_354) ;  /* 0x0000006000017945 */ /* 0x000fe20003800000 */
[----:B------:R-:W-:Y:S01]  /*4480*/  PLOP3.LUT P0, PT, P0, PT, PT, 0x8, 0x80 ;  /* 0x000000000080781c */ /* 0x000fe2000070e170 */
[----:B------:R-:W-:-:S12]  /*4490*/  IMAD.MOV.U32 R10, RZ, RZ, -0x1 ;  /* 0xffffffffff0a7424 */ /* 0x000fd800078e00ff */
[----:B------:R-:W-:Y:S05]  /*44a0*/  WARPSYNC.COLLECTIVE R10, `(.L_x_355) ;  /* 0x000000000a087348 */ /* 0x000fea0003c00000 */
[----:B------:R-:W-:Y:S01]  /*44b0*/  VOTE.ANY P0, P0 ;  /* 0x0000000000ff7806 */ /* 0x000fe20000000100 */
[----:B------:R-:W-:-:S12]  /*44c0*/  ENDCOLLECTIVE ;  /* 0x000000000000791b */ /* 0x000fd80003800000 */
.L_x_355:
[----:B------:R-:W-:Y:S05]  /*44d0*/  BSYNC B1 ;  /* 0x0000000000017941 */ /* 0x000fea0003800000 */
.L_x_354:
[----:B------:R-:W-:Y:S05]  /*44e0*/  BRA `(.L_x_356) ;  /* 0xffffffcc00d47947 */ /* 0x000fea000383ffff */
.L_x_319:
[----:B------:R-:W-:Y:S01]  /*44f0*/  BSSY B1, `(.L_x_357) ;  /* 0x0000006000017945 */ /* 0x000fe20003800000 */
[----:B------:R-:W-:Y:S01]  /*4500*/  PLOP3.LUT P2, PT, P0, PT, PT, 0x8, 0x80 ;  /* 0x000000000080781c */ /* 0x000fe2000074e170 */
[----:B------:R-:W-:-:S12]  /*4510*/  IMAD.MOV.U32 R10, RZ, RZ, -0x1 ;  /* 0xffffffffff0a7424 */ /* 0x000fd800078e00ff */
[----:B------:R-:W-:Y:S05]  /*4520*/  WARPSYNC.COLLECTIVE R10, `(.L_x_358) ;  /* 0x000000000a087348 */ /* 0x000fea0003c00000 */
[----:B------:R-:W-:Y:S01]  /*4530*/  VOTE.ANY R10, PT, P2 ;  /* 0x00000000000a7806 */ /* 0x000fe200010e0100 */
[----:B------:R-:W-:Y:S06]  /*4540*/  ENDCOLLECTIVE ;  /* 0x000000000000791b */ /* 0x000fec0003800000 */
.L_x_358:
[----:B------:R-:W-:Y:S05]  /*4550*/  BSYNC B1 ;  /* 0x0000000000017941 */ /* 0x000fea0003800000 */
.L_x_357:
[----:B------:R-:W-:Y:S01]  /*4560*/  LOP3.LUT R10, R10, 0x80000000, R8, 0xec, !PT ;  /* 0x800000000a0a7812 */ /* 0x000fe200078eec08 */
[----:B------:R-:W-:Y:S02]  /*4570*/  IMAD.MOV.U32 R14, RZ, RZ, 0x1 ;  /* 0x00000001ff0e7424 */ /* 0x000fe400078e00ff */
[----:B------:R-:W-:Y:S02]  /*4580*/  VIADD R18, R18, 0xffffffe0 ;  /* 0xffffffe012127836 */ /* 0x000fe40000000000 */
[----:B------:R-:W-:-:S05]  /*4590*/  VIADD R15, R10, 0xffffffff ;  /* 0xffffffff0a0f7836 */ /* 0x000fca0000000000 */
[----:B------:R-:W-:Y:S01]  /*45a0*/  LOP3.LUT R15, R10, R15, RZ, 0xc, !PT ;  /* 0x0000000f0a0f7212 */ /* 0x000fe200078e0cff */
[----:B------:R-:W-:-:S05]  /*45b0*/  IMAD.MOV.U32 R10, RZ, RZ, -0x1 ;  /* 0xffffffffff0a7424 */ /* 0x000fca00078e00ff */
[----:B------:R-:W0:Y:S02]  /*45c0*/  POPC R15, R15 ;  /* 0x0000000f000f7309 */ /* 0x000e240000000000 */
[----:B0-----:R-:W-:Y:S05]  /*45d0*/  WARPSYNC.COLLECTIVE R10, `(.L_x_359) ;  /* 0x000000000a087348 */ /* 0x001fea0003c00000 */
[----:B0-----:R0:W1:Y:S02]  /*45e0*/  SHFL.DOWN P2, R16, R13, R14, R15 ;  /* 0x0800000e0d107389 */ /* 0x001064000004000f */
[----:B01----:R-:W-:Y:S05]  /*45f0*/  ENDCOLLECTIVE ;  /* 0x000000000000791b */ /* 0x003fea0003800000 */
.L_x_359:
[----:B------:R-:W-:Y:S01]  /*4600*/  ISETP.GE.AND P0, PT, R37, R15, PT ;  /* 0x0000000f2500720c */ /* 0x000fe20003f06270 */
[----:B------:R-:W-:-:S03]  /*4610*/  IMAD.MOV.U32 R14, RZ, RZ, 0x2 ;  /* 0x00000002ff0e7424 */ /* 0x000fc600078e00ff */
[----:B------:R-:W-:Y:S02]  /*4620*/  SEL R16, R16, RZ, !P0 ;  /* 0x000000ff10107207 */ /* 0x000fe40004000000 */
[----:B------:R-:W-:-:S03]  /*4630*/  ISETP.GT.AND P0, PT, R38, R15, PT ;  /* 0x0000000f2600720c */ /* 0x000fc60003f04270 */
[----:B------:R-:W-:-:S04]  /*4640*/  IMAD.IADD R41, R16, 0x1, R13 ;  /* 0x0000000110297824 */ /* 0x000fc800078e020d */
[----:B------:R-:W-:-:S07]  /*4650*/  IMAD.MOV.U32 R13, RZ, RZ, R41 ;  /* 0x000000ffff0d7224 */ /* 0x000fce00078e0029 */
[----:B------:R-:W-:Y:S05]  /*4660*/  WARPSYNC.COLLECTIVE R10, `(.L_x_360) ;  /* 0x000000000a087348 */ /* 0x000fea0003c00000 */
[----:B------:R0:W1:Y:S02]  /*4670*/  SHFL.DOWN P2, R16, R13, R14, R15 ;  /* 0x0800000e0d107389 */ /* 0x000064000004000f */
[----:B01----:R-:W-:Y:S05]  /*4680*/  ENDCOLLECTIVE ;  /* 0x000000000000791b */ /* 0x003fea0003800000 */
.L_x_360:
[----:B------:R-:W-:Y:S01]  /*4690*/  IMAD.MOV.U32 R14, RZ, RZ, 0x4 ;  /* 0x00000004ff0e7424 */ /* 0x000fe200078e00ff */
[----:B------:R-:W-:Y:S02]  /*46a0*/  SEL R16, R16, RZ, !P0 ;  /* 0x000000ff10107207 */ /* 0x000fe40004000000 */
[----:B------:R-:W-:-:S03]  /*46b0*/  ISETP.GT.AND P0, PT, R19, R15, PT ;  /* 0x0000000f1300720c */ /* 0x000fc60003f04270 */
[----:B------:R-:W-:-:S04]  /*46c0*/  IMAD.IADD R41, R41, 0x1, R16 ;  /* 0x0000000129297824 */ /* 0x000fc800078e0210 */
[----:B------:R-:W-:-:S07]  /*46d0*/  IMAD.MOV.U32 R13, RZ, RZ, R41 ;  /* 0x000000ffff0d7224 */ /* 0x000fce00078e0029 */
[----:B------:R-:W-:Y:S05]  /*46e0*/  WARPSYNC.COLLECTIVE R10, `(.L_x_361) ;  /* 0x000000000a087348 */ /* 0x000fea0003c00000 */
[----:B------:R0:W1:Y:S02]  /*46f0*/  SHFL.DOWN P2, R16, R13, R14, R15 ;  /* 0x0800000e0d107389 */ /* 0x000064000004000f */
[----:B01----:R-:W-:Y:S05]  /*4700*/  ENDCOLLECTIVE ;  /* 0x000000000000791b */ /* 0x003fea0003800000 */
.L_x_361:
[----:B------:R-:W-:Y:S01]  /*4710*/  IMAD.MOV.U32 R14, RZ, RZ, 0x8 ;  /* 0x00000008ff0e7424 */ /* 0x000fe200078e00ff */
[----:B------:R-:W-:Y:S02]  /*4720*/  SEL R16, R16, RZ, !P0 ;  /* 0x000000ff10107207 */ /* 0x000fe40004000000 */
[----:B------:R-:W-:-:S03]  /*4730*/  ISETP.GT.AND P0, PT, R36, R15, PT ;  /* 0x0000000f2400720c */ /* 0x000fc60003f04270 */
[----:B------:R-:W-:-:S10]  /*4740*/  IMAD.IADD R13, R41, 0x1, R16 ;  /* 0x00000001290d7824 */ /* 0x000fd400078e0210 */
[----:B------:R-:W-:Y:S05]  /*4750*/  WARPSYNC.COLLECTIVE R10, `(.L_x_362) ;  /* 0x000000000a087348 */ /* 0x000fea0003c00000 */
[----:B------:R0:W1:Y:S02]  /*4760*/  SHFL.DOWN P2, R16, R13, R14, R15 ;  /* 0x0800000e0d107389 */ /* 0x000064000004000f */
[----:B01----:R-:W-:Y:S05]  /*4770*/  ENDCOLLECTIVE ;  /* 0x000000000000791b */ /* 0x003fea0003800000 */
.L_x_362:
        /* <DEDUP_REMOVED lines=8> */
.L_x_363:
[----:B------:R-:W-:Y:S02]  /*4800*/  SEL R16, R16, RZ, !P0 ;  /* 0x000000ff10107207 */ /* 0x000fe40004000000 */
[----:B------:R-:W-:Y:S02]  /*4810*/  ISETP.NE.AND P0, PT, R12, 0x65, PT ;  /* 0x000000650c00780c */ /* 0x000fe40003f05270 */
[----:B------:R-:W-:-:S11]  /*4820*/  IADD3 R40, PT, PT, R41, R16, R40 ;  /* 0x0000001029287210 */ /* 0x000fd60007ffe028 */
[----:B------:R-:W-:Y:S05]  /*4830*/  WARPSYNC.COLLECTIVE R10, `(.L_x_364) ;  /* 0x000000000a087348 */ /* 0x000fea0003c00000 */
[----:B------:R-:W-:Y:S01]  /*4840*/  VOTE.ALL P0, P0 ;  /* 0x0000000000ff7806 */ /* 0x000fe20000000000 */
[----:B------:R-:W-:-:S12]  /*4850*/  ENDCOLLECTIVE ;  /* 0x000000000000791b */ /* 0x000fd80003800000 */
.L_x_364:
[----:B------:R-:W-:Y:S05]  /*4860*/  BRA `(.L_x_365) ;  /* 0xffffffcc00747947 */ /* 0x000fea000383ffff */
.L_x_324:
[----:B------:R-:W-:Y:S01]  /*4870*/  BSSY B0, `(.L_x_366) ;  /* 0x0000006000007945 */ /* 0x000fe20003800000 */
[----:B------:R-:W-:Y:S01]  /*4880*/  PLOP3.LUT P0, PT, P0, PT, PT, 0x8, 0x80 ;  /* 0x000000000080781c */ /* 0x000fe2000070e170 */
[----:B------:R-:W-:-:S12]  /*4890*/  IMAD.MOV.U32 R10, RZ, RZ, -0x1 ;  /* 0xffffffffff0a7424 */ /* 0x000fd800078e00ff */
[----:B------:R-:W-:Y:S05]  /*48a0*/  WARPSYNC.COLLECTIVE R10, `(.L_x_367) ;  /* 0x000000000a087348 */ /* 0x000fea0003c00000 */
[----:B------:R-:W-:Y:S01]  /*48b0*/  VOTE.ANY P0, P0 ;  /* 0x0000000000ff7806 */ /* 0x000fe20000000100 */
[----:B------:R-:W-:-:S12]  /*48c0*/  ENDCOLLECTIVE ;  /* 0x000000000000791b */ /* 0x000fd80003800000 */
.L_x_367:
[----:B------:R-:W-:Y:S05]  /*48d0*/  BSYNC B0 ;  /* 0x0000000000007941 */ /* 0x000fea0003800000 */
.L_x_366:
[----:B------:R-:W-:Y:S05]  /*48e0*/  BRA `(.L_x_368) ;  /* 0xffffffe400807947 */ /* 0x000fea000383ffff */
.L_x_326:
[----:B------:R-:W-:Y:S01]  /*48f0*/  BSSY B0, `(.L_x_369) ;  /* 0x0000006000007945 */ /* 0x000fe20003800000 */
[----:B------:R-:W-:Y:S01]  /*4900*/  PLOP3.LUT P0, PT, P0, PT, PT, 0x8, 0x80 ;  /* 0x000000000080781c */ /* 0x000fe2000070e170 */
[----:B------:R-:W-:-:S12]  /*4910*/  IMAD.MOV.U32 R10, RZ, RZ, -0x1 ;  /* 0xffffffffff0a7424 */ /* 0x000fd800078e00ff */
[----:B------:R-:W-:Y:S05]  /*4920*/  WARPSYNC.COLLECTIVE R10, `(.L_x_370) ;  /* 0x000000000a087348 */ /* 0x000fea0003c00000 */
[----:B------:R-:W-:Y:S01]  /*4930*/  VOTE.ANY P0, P0 ;  /* 0x0000000000ff7806 */ /* 0x000fe20000000100 */
[----:B------:R-:W-:-:S12]  /*4940*/  ENDCOLLECTIVE ;  /* 0x000000000000791b */ /* 0x000fd80003800000 */
.L_x_370:
[----:B------:R-:W-:Y:S05]  /*4950*/  BSYNC B0 ;  /* 0x0000000000007941 */ /* 0x000fea0003800000 */
.L_x_369:
[----:B------:R-:W-:Y:S05]  /*4960*/  BRA `(.L_x_371) ;  /* 0xffffffe400847947 */ /* 0x000fea000383ffff */
.L_x_328:
[----:B------:R-:W0:Y:S01]  /*4970*/  S2R R19, SR_GEMASK ;  /* 0x0000000000137919 */ /* 0x000e220000003c00 */
[----:B------:R-:W-:Y:S01]  /*4980*/  BSSY B0, `(.L_x_372) ;  /* 0x0000007000007945 */ /* 0x000fe20003800000 */
[----:B------:R-:W-:Y:S01]  /*4990*/  ISETP.NE.AND P0, PT, R8, 0x65, PT ;  /* 0x000000650800780c */ /* 0x000fe20003f05270 */
[----:B------:R-:W-:Y:S01]  /*49a0*/  IMAD.MOV.U32 R10, RZ, RZ, -0x1 ;  /* 0xffffffffff0a7424 */ /* 0x000fe200078e00ff */
[----:B------:R-:W-:-:S13]  /*49b0*/  PLOP3.LUT P2, PT, P2, PT, PT, 0x8, 0x80 ;  /* 0x000000000080781c */ /* 0x000fda000174e170 */
[----:B0-----:R-:W-:Y:S05]  /*49c0*/  WARPSYNC.COLLECTIVE R10, `(.L_x_373) ;  /* 0x000000000a087348 */ /* 0x001fea0003c00000 */
[----:B------:R-:W-:Y:S01]  /*49d0*/  VOTE.ANY R10, PT, P2 ;  /* 0x00000000000a7806 */ /* 0x000fe200010e0100 */
[----:B0-----:R-:W-:Y:S06]  /*49e0*/  ENDCOLLECTIVE ;  /* 0x000000000000791b */ /* 0x001fec0003800000 */
.L_x_373:
[----:B------:R-:W-:Y:S05]  /*49f0*/  BSYNC B0 ;  /* 0x0000000000007941 */ /* 0x000fea0003800000 */
.L_x_372:
[----:B------:R-:W-:Y:S01]  /*4a00*/  LOP3.LUT R10, R10, 0x80000000, R19, 0xec, !PT ;  /* 0x800000000a0a7812 */ /* 0x000fe200078eec13 */
[----:B------:R-:W-:-:S04]  /*4a10*/  IMAD.MOV.U32 R14, RZ, RZ, 0x1 ;  /* 0x00000001ff0e7424 */ /* 0x000fc800078e00ff */
[----:B------:R-:W-:-:S05]  /*4a20*/  VIADD R13, R10, 0xffffffff ;  /* 0xffffffff0a0d7836 */ /* 0x000fca0000000000 */
[----:B------:R-:W-:Y:S01]  /*4a30*/  LOP3.LUT R8, R10, R13, RZ, 0xc, !PT ;  /* 0x0000000d0a087212 */ /* 0x000fe200078e0cff */
[----:B------:R-:W-:Y:S02]  /*4a40*/  IMAD.MOV.U32 R13, RZ, RZ, R9 ;  /* 0x000000ffff0d7224 */ /* 0x000fe400078e0009 */
[----:B------:R-:W-:Y:S01]  /*4a50*/  IMAD.MOV.U32 R10, RZ, RZ, -0x1 ;  /* 0xffffffffff0a7424 */ /* 0x000fe200078e00ff */
[----:B------:R0:W1:Y:S02]  /*4a60*/  POPC R15, R8 ;  /* 0x00000008000f7309 */ /* 0x0000640000000000 */
[----:B0-----:R-:W-:-:S07]  /*4a70*/  VIADD R8, R38, 0x4 ;  /* 0x0000000426087836 */ /* 0x001fce0000000000 */
[----:B-1----:R-:W-:Y:S05]  /*4a80*/  WARPSYNC.COLLECTIVE R10, `(.L_x_374) ;  /* 0x000000000a087348 */ /* 0x002fea0003c00000 */
[----:B-1----:R0:W1:Y:S02]  /*4a90*/  SHFL.DOWN P2, R16, R13, R14, R15 ;  /* 0x0800000e0d107389 */ /* 0x002064000004000f */
[----:B01----:R-:W-:Y:S05]  /*4aa0*/  ENDCOLLECTIVE ;  /* 0x000000000000791b */ /* 0x003fea0003800000 */
.L_x_374:
[----:B------:R-:W-:Y:S01]  /*4ab0*/  IMAD.MOV.U32 R14, RZ, RZ, 0x2 ;  /* 0x00000002ff0e7424 */ /* 0x000fe200078e00ff */
[----:B------:R-:W-:-:S04]  /*4ac0*/  ISETP.GE.AND P2, PT, R38, R15, PT ;  /* 0x0000000f2600720c */ /* 0x000fc80003f46270 */
[----:B------:R-:W-:Y:S01]  /*4ad0*/  SEL R12, R16, RZ, !P2 ;  /* 0x000000ff100c7207 */ /* 0x000fe20005000000 */
[----:B------:R-:W-:-:S04]  /*4ae0*/  VIADD R16, R38, 0x2 ;  /* 0x0000000226107836 */ /* 0x000fc80000000000 */
[----:B------:R-:W-:Y:S01]  /*4af0*/  IMAD.IADD R12, R12, 0x1, R9 ;  /* 0x000000010c0c7824 */ /* 0x000fe200078e0209 */
[----:B------:R-:W-:-:S03]  /*4b00*/  ISETP.GT.AND P3, PT, R16, R15, PT ;  /* 0x0000000f1000720c */ /* 0x000fc60003f64270 */
[----:B------:R-:W-:-:S10]  /*4b10*/  IMAD.MOV.U32 R13, RZ, RZ, R12 ;  /* 0x000000ffff0d7224 */ /* 0x000fd400078e000c */
[----:B------:R-:W-:Y:S05]  /*4b20*/  WARPSYNC.COLLECTIVE R10, `(.L_x_375) ;  /* 0x000000000a087348 */ /* 0x000fea0003c00000 */
[----:B------:R0:W1:Y:S02]  /*4b30*/  SHFL.DOWN P2, R16, R13, R14, R15 ;  /* 0x0800000e0d107389 */ /* 0x000064000004000f */
[----:B01----:R-:W-:Y:S05]  /*4b40*/  ENDCOLLECTIVE ;  /* 0x000000000000791b */ /* 0x003fea0003800000 */
.L_x_375:
[----:B------:R-:W-:Y:S01]  /*4b50*/  IMAD.MOV.U32 R14, RZ, RZ, 0x4 ;  /* 0x00000004ff0e7424 */ /* 0x000fe200078e00ff */
[----:B------:R-:W-:Y:S02]  /*4b60*/  SEL R9, R16, RZ, !P3 ;  /* 0x000000ff10097207 */ /* 0x000fe40005800000 */
[----:B------:R-:W-:Y:S01]  /*4b70*/  ISETP.GT.AND P3, PT, R8, R15, PT ;  /* 0x0000000f0800720c */ /* 0x000fe20003f64270 */
[----:B------:R-:W-:Y:S02]  /*4b80*/  VIADD R8, R38, 0x8 ;  /* 0x0000000826087836 */ /* 0x000fe40000000000 */
[----:B------:R-:W-:-:S04]  /*4b90*/  IMAD.IADD R40, R12, 0x1, R9 ;  /* 0x000000010c287824 */ /* 0x000fc800078e0209 */
[----:B------:R-:W-:-:S07]  /*4ba0*/  IMAD.MOV.U32 R13, RZ, RZ, R40 ;  /* 0x000000ffff0d7224 */ /* 0x000fce00078e0028 */
[----:B------:R-:W-:Y:S05]  /*4bb0*/  WARPSYNC.COLLECTIVE R10, `(.L_x_376) ;  /* 0x000000000a087348 */ /* 0x000fea0003c00000 */
[----:B------:R0:W1:Y:S02]  /*4bc0*/  SHFL.DOWN P2, R16, R13, R14, R15 ;  /* 0x0800000e0d107389 */ /* 0x000064000004000f */
[----:B01----:R-:W-:Y:S05]  /*4bd0*/  ENDCOLLECTIVE ;  /* 0x000000000000791b */ /* 0x003fea0003800000 */
.L_x_376:
        /* <DEDUP_REMOVED lines=9> */
.L_x_377:
[----:B------:R-:W-:Y:S01]  /*4c70*/  IMAD.MOV.U32 R14, RZ, RZ, 0x10 ;  /* 0x00000010ff0e7424 */ /* 0x000fe200078e00ff */
[----:B------:R-:W-:-:S05]  /*4c80*/  SEL R16, R16, RZ, !P3 ;  /* 0x000000ff10107207 */ /* 0x000fca0005800000 */
[----:B------:R-:W-:-:S04]  /*4c90*/  IMAD.IADD R44, R9, 0x1, R16 ;  /* 0x00000001092c7824 */ /* 0x000fc800078e0210 */
[----:B------:R-:W-:-:S07]  /*4ca0*/  IMAD.MOV.U32 R13, RZ, RZ, R44 ;  /* 0x000000ffff0d7224 */ /* 0x000fce00078e002c */
[----:B------:R-:W-:Y:S05]  /*4cb0*/  WARPSYNC.COLLECTIVE R10, `(.L_x_378) ;  /* 0x000000000a087348 */ /* 0x000fea0003c00000 */
[----:B------:R0:W1:Y:S02]  /*4cc0*/  SHFL.DOWN P2, R16, R13, R14, R15 ;  /* 0x0800000e0d107389 */ /* 0x000064000004000f */
[----:B01----:R-:W-:Y:S05]  /*4cd0*/  ENDCOLLECTIVE ;  /* 0x000000000000791b */ /* 0x003fea0003800000 */
.L_x_378:
[----:B------:R-:W-:Y:S05]  /*4ce0*/  WARPSYNC.COLLECTIVE R10, `(.L_x_379) ;  /* 0x000000000a087348 */ /* 0x000fea0003c00000 */
[----:B------:R-:W-:Y:S01]  /*4cf0*/  VOTE.ALL P0, P0 ;  /* 0x0000000000ff7806 */ /* 0x000fe20000000000 */
[----:B------:R-:W-:-:S12]  /*4d00*/  ENDCOLLECTIVE ;  /* 0x000000000000791b */ /* 0x000fd80003800000 */
.L_x_379:
[----:B------:R-:W-:-:S04]  /*4d10*/  ISETP.GT.AND P2, PT, R8, R15, PT ;  /* 0x0000000f0800720c */ /* 0x000fc80003f44270 */
[----:B------:R-:W-:-:S05]  /*4d20*/  SEL R9, R16, RZ, !P2 ;  /* 0x000000ff10097207 */ /* 0x000fca0005000000 */
[----:B------:R-:W-:Y:S02]  /*4d30*/  IMAD.IADD R12, R44, 0x1, R9 ;  /* 0x000000012c0c7824 */ /* 0x000fe400078e0209 */
[----:B------:R-:W0:Y:S02]  /*4d40*/  LDC.64 R8, c[0x0][0x390] ;  /* 0x0000e400ff087b82 */ /* 0x000e240000000a00 */
[----:B0-----:R-:W-:-:S05]  /*4d50*/  IADD3 R40, P2, PT, R8, 0x100, RZ ;  /* 0x0000010008287810 */ /* 0x001fca0007f5e0ff */
[----:B------:R-:W-:Y:S01]  /*4d60*/  IMAD.X R41, RZ, RZ, R9, P2 ;  /* 0x000000ffff297224 */ /* 0x000fe200010e0609 */
[----:B------:R-:W-:Y:S07]  /*4d70*/  BRA `(.L_x_380) ;  /* 0xffffffe4001c7947 */ /* 0x000fee000383ffff */
.L_x_330:
[----:B------:R-:W-:Y:S01]  /*4d80*/  BSSY B0, `(.L_x_381) ;  /* 0x0000006000007945 */ /* 0x000fe20003800000 */
[----:B------:R-:W-:Y:S01]  /*4d90*/  PLOP3.LUT P0, PT, P0, PT, PT, 0x8, 0x80 ;  /* 0x000000000080781c */ /* 0x000fe2000070e170 */
[----:B------:R-:W-:-:S12]  /*4da0*/  IMAD.MOV.U32 R10, RZ, RZ, -0x1 ;  /* 0xffffffffff0a7424 */ /* 0x000fd800078e00ff */
[----:B------:R-:W-:Y:S05]  /*4db0*/  WARPSYNC.COLLECTIVE R10, `(.L_x_382) ;  /* 0x000000000a087348 */ /* 0x000fea0003c00000 */
[----:B------:R-:W-:Y:S01]  /*4dc0*/  VOTE.ANY P0, P0 ;  /* 0x0000000000ff7806 */ /* 0x000fe20000000100 */
[----:B------:R-:W-:-:S12]  /*4dd0*/  ENDCOLLECTIVE ;  /* 0x000000000000791b */ /* 0x000fd80003800000 */
.L_x_382:
[----:B------:R-:W-:Y:S05]  /*4de0*/  BSYNC B0 ;  /* 0x0000000000007941 */ /* 0x000fea0003800000 */
.L_x_381:
[----:B------:R-:W-:Y:S05]  /*4df0*/  BRA `(.L_x_383) ;  /* 0xffffffe400247947 */ /* 0x000fea000383ffff */
.L_x_332:
[----:B------:R-:W-:Y:S01]  /*4e00*/  BSSY B0, `(.L_x_384) ;  /* 0x0000006000007945 */ /* 0x000fe20003800000 */
[----:B------:R-:W-:Y:S01]  /*4e10*/  PLOP3.LUT P0, PT, P0, PT, PT, 0x8, 0x80 ;  /* 0x000000000080781c */ /* 0x000fe2000070e170 */
[----:B------:R-:W-:-:S12]  /*4e20*/  IMAD.MOV.U32 R10, RZ, RZ, -0x1 ;  /* 0xffffffffff0a7424 */ /* 0x000fd800078e00ff */
[----:B------:R-:W-:Y:S05]  /*4e30*/  WARPSYNC.COLLECTIVE R10, `(.L_x_385) ;  /* 0x000000000a087348 */ /* 0x000fea0003c00000 */
[----:B------:R-:W-:Y:S01]  /*4e40*/  VOTE.ANY P0, P0 ;  /* 0x0000000000ff7806 */ /* 0x000fe20000000100 */
[----:B------:R-:W-:-:S12]  /*4e50*/  ENDCOLLECTIVE ;  /* 0x000000000000791b */ /* 0x000fd80003800000 */
.L_x_385:
[----:B------:R-:W-:Y:S05]  /*4e60*/  BSYNC B0 ;  /* 0x0000000000007941 */ /* 0x000fea0003800000 */
.L_x_384:
[----:B------:R-:W-:Y:S05]  /*4e70*/  BRA `(.L_x_386) ;  /* 0xffffffe400287947 */ /* 0x000fea000383ffff */
.L_x_334:
[----:B------:R-:W-:Y:S01]  /*4e80*/  BSSY B0, `(.L_x_387) ;  /* 0x0000006000007945 */ /* 0x000fe20003800000 */
[----:B------:R-:W-:Y:S01]  /*4e90*/  PLOP3.LUT P2, PT, P0, PT, PT, 0x8, 0x80 ;  /* 0x000000000080781c */ /* 0x000fe2000074e170 */
[----:B------:R-:W-:-:S12]  /*4ea0*/  IMAD.MOV.U32 R10, RZ, RZ, -0x1 ;  /* 0xffffffffff0a7424 */ /* 0x000fd800078e00ff */
[----:B------:R-:W-:Y:S05]  /*4eb0*/  WARPSYNC.COLLECTIVE R10, `(.L_x_388) ;  /* 0x000000000a087348 */ /* 0x000fea0003c00000 */
[----:B------:R-:W-:Y:S01]  /*4ec0*/  VOTE.ANY R10, PT, P2 ;  /* 0x00000000000a7806 */ /* 0x000fe200010e0100 */
[----:B------:R-:W-:Y:S06]  /*4ed0*/  ENDCOLLECTIVE ;  /* 0x000000000000791b */ /* 0x000fec0003800000 */
.L_x_388:
[----:B------:R-:W-:Y:S05]  /*4ee0*/  BSYNC B0 ;  /* 0x0000000000007941 */ /* 0x000fea0003800000 */
.L_x_387:
[----:B------:R-:W-:Y:S01]  /*4ef0*/  LOP3.LUT R10, R10, 0x80000000, R19, 0xec, !PT ;  /* 0x800000000a0a7812 */ /* 0x000fe200078eec13 */
[----:B------:R-:W-:Y:S02]  /*4f00*/  IMAD.MOV.U32 R14, RZ, RZ, 0x1 ;  /* 0x00000001ff0e7424 */ /* 0x000fe400078e00ff */
[----:B------:R-:W-:Y:S02]  /*4f10*/  VIADD R18, R18, 0xffffffe0 ;  /* 0xffffffe012127836 */ /* 0x000fe40000000000 */
[----:B------:R-:W-:-:S05]  /*4f20*/  VIADD R13, R10, 0xffffffff ;  /* 0xffffffff0a0d7836 */ /* 0x000fca0000000000 */
[----:B------:R-:W-:Y:S01]  /*4f30*/  LOP3.LUT R45, R10, R13, RZ, 0xc, !PT ;  /* 0x0000000d0a2d7212 */ /* 0x000fe200078e0cff */
[----:B------:R-:W-:Y:S02]  /*4f40*/  IMAD.MOV.U32 R13, RZ, RZ, R9 ;  /* 0x000000ffff0d7224 */ /* 0x000fe400078e0009 */
[----:B------:R-:W-:Y:S01]  /*4f50*/  IMAD.MOV.U32 R10, RZ, RZ, -0x1 ;  /* 0xffffffffff0a7424 */ /* 0x000fe200078e00ff */
[----:B------:R0:W1:Y:S06]  /*4f60*/  POPC R15, R45 ;  /* 0x0000002d000f7309 */ /* 0x00006c0000000000 */
[----:B01----:R-:W-:Y:S05]  /*4f70*/  WARPSYNC.COLLECTIVE R10, `(.L_x_389) ;  /* 0x000000000a087348 */ /* 0x003fea0003c00000 */
[----:B-1----:R1:W2:Y:S02]  /*4f80*/  SHFL.DOWN P2, R16, R13, R14, R15 ;  /* 0x0800000e0d107389 */ /* 0x0022a4000004000f */
[----:B012---:R-:W-:Y:S05]  /*4f90*/  ENDCOLLECTIVE ;  /* 0x000000000000791b */ /* 0x007fea0003800000 */
.L_x_389:
[----:B------:R-:W-:Y:S01]  /*4fa0*/  ISETP.GE.AND P0, PT, R38, R15, PT ;  /* 0x0000000f2600720c */ /* 0x000fe20003f06270 */
[----:B------:R-:W-:-:S03]  /*4fb0*/  IMAD.MOV.U32 R14, RZ, RZ, 0x2 ;  /* 0x00000002ff0e7424 */ /* 0x000fc600078e00ff */
[----:B------:R-:W-:-:S05]  /*4fc0*/  SEL R16, R16, RZ, !P0 ;  /* 0x000000ff10107207 */ /* 0x000fca0004000000 */
[----:B------:R-:W-:Y:S02]  /*4fd0*/  IMAD.IADD R44, R16, 0x1, R9 ;  /* 0x00000001102c7824 */ /* 0x000fe400078e0209 */
[----:B------:R-:W-:Y:S02]  /*4fe0*/  VIADD R16, R38, 0x2 ;  /* 0x0000000226107836 */ /* 0x000fe40000000000 */
[----:B------:R-:W-:-:S03]  /*4ff0*/  IMAD.MOV.U32 R13, RZ, RZ, R44 ;  /* 0x000000ffff0d7224 */ /* 0x000fc600078e002c */
[----:B------:R-:W-:-:S13]  /*5000*/  ISETP.GT.AND P0, PT, R16, R15, PT ;  /* 0x0000000f1000720c */ /* 0x000fda0003f04270 */
[----:B------:R-:W-:Y:S05]  /*5010*/  WARPSYNC.COLLECTIVE R10, `(.L_x_390) ;  /* 0x000000000a087348 */ /* 0x000fea0003c00000 */
[----:B------:R0:W1:Y:S02]  /*5020*/  SHFL.DOWN P2, R16, R13, R14, R15 ;  /* 0x0800000e0d107389 */ /* 0x000064000004000f */
[----:B01----:R-:W-:Y:S05]  /*5030*/  ENDCOLLECTIVE ;  /* 0x000000000000791b */ /* 0x003fea0003800000 */
.L_x_390:
[----:B------:R-:W-:Y:S01]  /*5040*/  IMAD.MOV.U32 R14, RZ, RZ, 0x4 ;  /* 0x00000004ff0e7424 */ /* 0x000fe200078e00ff */
        /* <DEDUP_REMOVED lines=8> */
.L_x_391:
[----:B------:R-:W-:Y:S01]  /*50d0*/  IMAD.MOV.U32 R14, RZ, RZ, 0x8 ;  /* 0x00000008ff0e7424 */ /* 0x000fe200078e00ff */
        /* <DEDUP_REMOVED lines=8> */
.L_x_392:
        /* <DEDUP_REMOVED lines=9> */
.L_x_393:
[----:B------:R-:W-:Y:S02]  /*51f0*/  SEL R9, R16, RZ, !P0 ;  /* 0x000000ff10097207 */ /* 0x000fe40004000000 */
[----:B------:R-:W-:Y:S02]  /*5200*/  ISETP.NE.AND P0, PT, R8, 0x65, PT ;  /* 0x000000650800780c */ /* 0x000fe40003f05270 */
[----:B------:R-:W-:-:S11]  /*5210*/  IADD3 R12, PT, PT, R44, R9, R12 ;  /* 0x000000092c0c7210 */ /* 0x000fd60007ffe00c */
[----:B------:R-:W-:Y:S05]  /*5220*/  WARPSYNC.COLLECTIVE R10, `(.L_x_394) ;  /* 0x000000000a087348 */ /* 0x000fea0003c00000 */
[----:B------:R-:W-:Y:S01]  /*5230*/  VOTE.ALL P0, P0 ;  /* 0x0000000000ff7806 */ /* 0x000fe20000000000 */
[----:B------:R-:W-:-:S12]  /*5240*/  ENDCOLLECTIVE ;  /* 0x000000000000791b */ /* 0x000fd80003800000 */
.L_x_394:
[----:B------:R-:W-:Y:S05]  /*5250*/  BRA `(.L_x_395) ;  /* 0xffffffe000c07947 */ /* 0x000fea000383ffff */
.L_x_396:
        /* <DEDUP_REMOVED lines=10> */
.L_x_689:


//--------------------- .text._ZN3cub18CUB_300001_SM_10006detail4scan16DeviceScanKernelINS2_10policy_hubIiiijN4cuda3std3__44plusIvEEE10Policy1000EN6thrust24THRUST_300001_SM_1000_NS6detail15normal_iteratorINSD_10device_ptrIiEEEESI_NS0_13ScanTileStateIiLb1EEES9_NS1_10InputValueIiPiEEjiLb0EiEEvT0_T1_T2_iT3_T4_T5_ --------------------------
	.section	.text._ZN3cub18CUB_300001_SM_10006detail4scan16DeviceScanKernelINS2_10policy_hubIiiijN4cuda3std3__44plusIvEEE10Policy1000EN6thrust24THRUST_300001_SM_1000_NS6detail15normal_iteratorINSD_10device_ptrIiEEEESI_NS0_13ScanTileStateIiLb1EEES9_NS1_10InputValueIiPiEEjiLb0EiEEvT0_T1_T2_iT3_T4_T5_,"ax",@progbits
	.align	128
        .global         _ZN3cub18CUB_300001_SM_10006detail4scan16DeviceScanKernelINS2_10policy_hubIiiijN4cuda3std3__44plusIvEEE10Policy1000EN6thrust24THRUST_300001_SM_1000_NS6detail15normal_iteratorINSD_10device_ptrIiEEEESI_NS0_13ScanTileStateIiLb1EEES9_NS1_10InputValueIiPiEEjiLb0EiEEvT0_T1_T2_iT3_T4_T5_
        .type           _ZN3cub18CUB_300001_SM_10006detail4scan16DeviceScanKernelINS2_10policy_hubIiiijN4cuda3std3__44plusIvEEE10Policy1000EN6thrust24THRUST_300001_SM_1000_NS6detail15normal_iteratorINSD_10device_ptrIiEEEESI_NS0_13ScanTileStateIiLb1EEES9_NS1_10InputValueIiPiEEjiLb0EiEEvT0_T1_T2_iT3_T4_T5_,@function
        .size           _ZN3cub18CUB_300001_SM_10006detail4scan16DeviceScanKernelINS2_10policy_hubIiiijN4cuda3std3__44plusIvEEE10Policy1000EN6thrust24THRUST_300001_SM_1000_NS6detail15normal_iteratorINSD_10device_ptrIiEEEESI_NS0_13ScanTileStateIiLb1EEES9_NS1_10InputValueIiPiEEjiLb0EiEEvT0_T1_T2_iT3_T4_T5_,(.L_x_690 - _ZN3cub18CUB_300001_SM_10006detail4scan16DeviceScanKernelINS2_10policy_hubIiiijN4cuda3std3__44plusIvEEE10Policy1000EN6thrust24THRUST_300001_SM_1000_NS6detail15normal_iteratorINSD_10device_ptrIiEEEESI_NS0_13ScanTileStateIiLb1EEES9_NS1_10InputValueIiPiEEjiLb0EiEEvT0_T1_T2_iT3_T4_T5_)
        .other          _ZN3cub18CUB_300001_SM_10006detail4scan16DeviceScanKernelINS2_10policy_hubIiiijN4cuda3std3__44plusIvEEE10Policy1000EN6thrust24THRUST_300001_SM_1000_NS6detail15normal_iteratorINSD_10device_ptrIiEEEESI_NS0_13ScanTileStateIiLb1EEES9_NS1_10InputValueIiPiEEjiLb0EiEEvT0_T1_T2_iT3_T4_T5_,@"STO_CUDA_ENTRY STV_DEFAULT"
_ZN3cub18CUB_300001_SM_10006detail4scan16DeviceScanKernelINS2_10policy_hubIiiijN4cuda3std3__44plusIvEEE10Policy1000EN6thrust24THRUST_300001_SM_1000_NS6detail15normal_iteratorINSD_10device_ptrIiEEEESI_NS0_13ScanTileStateIiLb1EEES9_NS1_10InputValueIiPiEEjiLb0EiEEvT0_T1_T2_iT3_T4_T5_:
.text._ZN3cub18CUB_300001_SM_10006detail4scan16DeviceScanKernelINS2_10policy_hubIiiijN4cuda3std3__44plusIvEEE10Policy1000EN6thrust24THRUST_300001_SM_1000_NS6detail15normal_iteratorINSD_10device_ptrIiEEEESI_NS0_13ScanTileStateIiLb1EEES9_NS1_10InputValueIiPiEEjiLb0EiEEvT0_T1_T2_iT3_T4_T5_:
[----:B------:R-:W-:Y:S01]  /*0000*/  LDC R1, c[0x0][0x37c] ;  /* 0x0000df00ff017b82 */ /* 0x000fe20000000800 */
[----:B------:R-:W0:Y:S07]  /*0010*/  LDCU UR4, c[0x0][0x3a0] ;  /* 0x00007400ff0477ac */ /* 0x000e2e0008000800 */
[----:B------:R-:W1:Y:S01]  /*0020*/  LDC R42, c[0x0][0x398] ;  /* 0x0000e600ff2a7b82 */ /* 0x000e620000000800 */
[----:B------:R-:W2:Y:S01]  /*0030*/  LDCU.64 UR8, c[0x0][0x358] ;  /* 0x00006b00ff0877ac */ /* 0x000ea20008000a00 */
[----:B------:R-:W3:Y:S01]  /*0040*/  LDCU UR5, c[0x0][0x3b0] ;  /* 0x00007600ff0577ac */ /* 0x000ee20008000800 */
[----:B0-----:R-:W-:-:S06]  /*0050*/  UPRMT UR4, UR4, 0x7770, URZ ;  /* 0x0000777004047896 */ /* 0x001fcc00080000ff */
[----:B------:R-:W-:-:S13]  /*0060*/  ISETP.NE.AND P0, PT, RZ, UR4, PT ;  /* 0x00000004ff007c0c */ /* 0x000fda000bf05270 */
[----:B------:R-:W2:Y:S02]  /*0070*/  @P0 LDC.64 R2, c[0x0][0x3a8] ;  /* 0x0000ea00ff020b82 */ /* 0x000ea40000000a00 */
[----:B--2---:R0:W5:Y:S06]  /*0080*/  @P0 LDG.E R44, desc[UR8][R2.64] ;  /* 0x00000008022c0981 */ /* 0x00416c000c1e1900 */
[----:B------:R-:W1:Y:S02]  /*0090*/  S2UR UR4, SR_CTAID.X ;  /* 0x00000000000479c3 */ /* 0x000e640000002500 */
[----:B-1----:R-:W-:-:S04]  /*00a0*/  VIADD R42, R42, UR4 ;  /* 0x000000042a2a7c36 */ /* 0x002fc80008000000 */
[----:B------:R-:W-:-:S05]  /*00b0*/  IMAD R7, R42, 0x2100, RZ ;  /* 0x000021002a077824 */ /* 0x000fca00078e02ff */
[----:B---3--:R-:W-:Y:S01]  /*00c0*/  IADD3 R0, PT, PT, -R7, UR5, RZ ;  /* 0x0000000507007c10 */ /* 0x008fe2000fffe1ff */
[----:B------:R-:W1:Y:S03]  /*00d0*/  @!P0 LDC R44, c[0x0][0x3a8] ;  /* 0x0000ea00ff2c8b82 */ /* 0x000e660000000800 */
[----:B------:R-:W-:-:S13]  /*00e0*/  ISETP.GE.U32.AND P0, PT, R0, 0x2101, PT ;  /* 0x000021010000780c */ /* 0x000fda0003f06070 */
[----:B0-----:R-:W-:Y:S05]  /*00f0*/  @!P0 BRA `(.L_x_397) ;  /* 0x0000001c00ac8947 */ /* 0x001fea0003800000 */
[----:B------:R-:W0:Y:S01]  /*0100*/  S2R R16, SR_TID.X ;  /* 0x0000000000107919 */ /* 0x000e220000002100 */
[----:B------:R-:W2:Y:S01]  /*0110*/  LDCU.64 UR4, c[0x0][0x380] ;  /* 0x00007000ff0477ac */ /* 0x000ea20008000a00 */
[C---:B0-----:R-:W-:Y:S02]  /*0120*/  LOP3.LUT R0, R16.reuse, 0x1f, RZ, 0xc0, !PT ;  /* 0x0000001f10007812 */ /* 0x041fe400078ec0ff */
[----:B------:R-:W-:-:S05]  /*0130*/  LOP3.LUT R3, R16, 0x3e0, RZ, 0xc0, !PT ;  /* 0x000003e010037812 */ /* 0x000fca00078ec0ff */
[----:B------:R-:W-:-:S05]  /*0140*/  IMAD R0, R3, 0x16, R0 ;  /* 0x0000001603007824 */ /* 0x000fca00078e0200 */
[----:B------:R-:W-:-:S05]  /*0150*/  IADD3 R0, P0, PT, R7, R0, RZ ;  /* 0x0000000007007210 */ /* 0x000fca0007f1e0ff */
[----:B------:R-:W-:Y:S02]  /*0160*/  IMAD.X R3, RZ, RZ, RZ, P0 ;  /* 0x000000ffff037224 */ /* 0x000fe400000e06ff */
        /* <DEDUP_REMOVED lines=30> */
[----:B------:R-:W-:Y:S01]  /*0350*/  ISETP.NE.AND P0, PT, R42, RZ, PT ;  /* 0x000000ff2a00720c */ /* 0x000fe20003f05270 */
        /* <DEDUP_REMOVED lines=28> */
[----:B------:R0:W1:Y:S04]  /*0520*/  LDS.64 R36, [R27] ;  /* 0x000000001b247984 */ /* 0x0000680000000a00 */
[----:B------:R0:W2:Y:S04]  /*0530*/  LDS.64 R34, [R27+0x8] ;  /* 0x000008001b227984 */ /* 0x0000a80000000a00 */
[----:B------:R0:W3:Y:S04]  /*0540*/  LDS.64 R32, [R27+0x10] ;  /* 0x000010001b207984 */ /* 0x0000e80000000a00 */
[----:B------:R0:W4:Y:S04]  /*0550*/  LDS.64 R18, [R27+0x18] ;  /* 0x000018001b127984 */ /* 0x0001280000000a00 */
[----:B------:R0:W0:Y:S04]  /*0560*/  LDS.64 R14, [R27+0x20] ;  /* 0x000020001b0e7984 */ /* 0x0000280000000a00 */
[----:B------:R0:W0:Y:S04]  /*0570*/  LDS.64 R12, [R27+0x28] ;  /* 0x000028001b0c7984 */ /* 0x0000280000000a00 */
[----:B------:R0:W0:Y:S04]  /*0580*/  LDS.64 R10, [R27+0x30] ;  /* 0x000030001b0a7984 */ /* 0x0000280000000a00 */
[----:B------:R0:W0:Y:S04]  /*0590*/  LDS.64 R8, [R27+0x38] ;  /* 0x000038001b087984 */ /* 0x0000280000000a00 */
[----:B------:R0:W0:Y:S04]  /*05a0*/  LDS.64 R6, [R27+0x40] ;  /* 0x000040001b067984 */ /* 0x0000280000000a00 */
[----:B------:R0:W0:Y:S04]  /*05b0*/  LDS.64 R4, [R27+0x48] ;  /* 0x000048001b047984 */ /* 0x0000280000000a00 */
[----:B------:R0:W0:Y:S01]  /*05c0*/  LDS.64 R2, [R27+0x50] ;  /* 0x000050001b027984 */ /* 0x0000220000000a00 */
[----:B------:R-:W-:Y:S06]  /*05d0*/  BAR.SYNC.DEFER_BLOCKING 0x0 ;  /* 0x0000000000007b1d */ /* 0x000fec0000010000 */
[----:B-1----:R-:W-:Y:S05]  /*05e0*/  @P0 BRA `(.L_x_399) ;  /* 0x00000004001c0947 */ /* 0x002fea0003800000 */
[----:B0-2---:R-:W-:Y:S02]  /*05f0*/  IADD3 R17, PT, PT, R34, R37, R36 ;  /* 0x0000002522117210 */ /* 0x005fe40007ffe024 */
[C---:B------:R-:W-:Y:S02]  /*0600*/  ISETP.NE.AND P1, PT, R39.reuse, 0x1f, PT ;  /* 0x0000001f2700780c */ /* 0x040fe40003f25270 */
[----:B---3--:R-:W-:Y:S02]  /*0610*/  IADD3 R17, PT, PT, R32, R35, R17 ;  /* 0x0000002320117210 */ /* 0x008fe40007ffe011 */
[----:B------:R-:W-:Y:S02]  /*0620*/  ISETP.NE.AND P2, PT, R39, RZ, PT ;  /* 0x000000ff2700720c */ /* 0x000fe40003f45270 */
[----:B----4-:R-:W-:-:S04]  /*0630*/  IADD3 R17, PT, PT, R18, R33, R17 ;  /* 0x0000002112117210 */ /* 0x010fc80007ffe011 */
[----:B------:R-:W-:-:S03]  /*0640*/  IADD3 R17, PT, PT, R14, R19, R17 ;  /* 0x000000130e117210 */ /* 0x000fc60007ffe011 */
[----:B------:R-:W-:Y:S02]  /*0650*/  @!P1 LEA R43, R40, UR4, 0x2 ;  /* 0x00000004282b9c11 */ /* 0x000fe4000f8e10ff */
[----:B------:R-:W-:-:S04]  /*0660*/  IADD3 R17, PT, PT, R12, R15, R17 ;  /* 0x0000000f0c117210 */ /* 0x000fc80007ffe011 */
[----:B------:R-:W-:-:S04]  /*0670*/  IADD3 R17, PT, PT, R10, R13, R17 ;  /* 0x0000000d0a117210 */ /* 0x000fc80007ffe011 */
[----:B------:R-:W-:-:S04]  /*0680*/  IADD3 R17, PT, PT, R8, R11, R17 ;  /* 0x0000000b08117210 */ /* 0x000fc80007ffe011 */
[----:B------:R-:W-:-:S04]  /*0690*/  IADD3 R17, PT, PT, R6, R9, R17 ;  /* 0x0000000906117210 */ /* 0x000fc80007ffe011 */
[----:B------:R-:W-:-:S04]  /*06a0*/  IADD3 R17, PT, PT, R4, R7, R17 ;  /* 0x0000000704117210 */ /* 0x000fc80007ffe011 */
[----:B------:R-:W-:-:S05]  /*06b0*/  IADD3 R20, PT, PT, R2, R5, R17 ;  /* 0x0000000502147210 */ /* 0x000fca0007ffe011 */
[----:B------:R-:W-:-:S05]  /*06c0*/  IMAD.IADD R3, R3, 0x1, R20 ;  /* 0x0000000103037824 */ /* 0x000fca00078e0214 */
        /* <DEDUP_REMOVED lines=37> */
[----:B------:R-:W-:Y:S02]  /*0920*/  SEL R20, R26, R20, !P0 ;  /* 0x000000141a147207 */ /* 0x000fe40004000000 */
[----:B------:R-:W-:-:S04]  /*0930*/  ISETP.NE.AND P0, PT, R40, 0x8, PT ;  /* 0x000000082800780c */ /* 0x000fc80003f05270 */
[----:B------:R-:W-:Y:S02]  /*0940*/  SEL R20, R27, R20, !P0 ;  /* 0x000000141b147207 */ /* 0x000fe40004000000 */
[----:B------:R-:W-:Y:S02]  /*0950*/  ISETP.NE.AND P0, PT, R40, 0xa, PT ;  /* 0x0000000a2800780c */ /* 0x000fe40003f05270 */
[----:B------:R-:W-:Y:S02]  /*0960*/  SEL R20, R28, R20, !P1 ;  /* 0x000000141c147207 */ /* 0x000fe40004800000 */
[----:B------:R-:W-:Y:S02]  /*0970*/  ISETP.NE.AND P1, PT, R40, 0xb, PT ;  /* 0x0000000b2800780c */ /* 0x000fe40003f25270 */
[----:B------:R-:W-:Y:S01]  /*0980*/  SEL R20, R29, R20, !P0 ;  /* 0x000000141d147207 */ /* 0x000fe20004000000 */
[----:B------:R-:W-:Y:S01]  /*0990*/  IMAD.IADD R29, R30, 0x1, R29 ;  /* 0x000000011e1d7824 */ /* 0x000fe200078e021d */
[----:B------:R-:W-:-:S04]  /*09a0*/  ISETP.GE.U32.AND P0, PT, R16, 0x20, PT ;  /* 0x000000201000780c */ /* 0x000fc80003f06070 */
[----:B------:R-:W-:Y:S02]  /*09b0*/  SEL R20, R29, R20, !P1 ;  /* 0x000000141d147207 */ /* 0x000fe40004800000 */
[----:B------:R-:W-:Y:S02]  /*09c0*/  ISETP.NE.AND P1, PT, R16, RZ, PT ;  /* 0x000000ff1000720c */ /* 0x000fe40003f25270 */
[----:B------:R-:W-:Y:S02]  /*09d0*/  SEL R16, R3, RZ, P2 ;  /* 0x000000ff03107207 */ /* 0x000fe40001000000 */
[----:B------:R-:W-:Y:S02]  /*09e0*/  SEL R3, R20, RZ, P0 ;  /* 0x000000ff14037207 */ /* 0x000fe40000000000 */
[--C-:B-----5:R-:W-:Y:S02]  /*09f0*/  IADD3 R31, PT, PT, R29, R31, R44.reuse ;  /* 0x0000001f1d1f7210 */ /* 0x120fe40007ffe02c */
[----:B------:R-:W-:-:S05]  /*0a00*/  IADD3 R44, PT, PT, R3, R16, R44 ;  /* 0x00000010032c7210 */ /* 0x000fca0007ffe02c */
[----:B------:R-:W-:Y:S05]  /*0a10*/  @P1 BRA `(.L_x_400) ;  /* 0x0000000c00f41947 */ /* 0x000fea0003800000 */
[----:B------:R-:W0:Y:S01]  /*0a20*/  LDC.64 R16, c[0x0][0x390] ;  /* 0x0000e400ff107b82 */ /* 0x000e220000000a00 */
[----:B------:R-:W-:-:S05]  /*0a30*/  IMAD.MOV.U32 R30, RZ, RZ, 0x65 ;  /* 0x00000065ff1e7424 */ /* 0x000fca00078e00ff */
[----:B0-----:R0:W-:Y:S01]  /*0a40*/  ST.E.64.STRONG.GPU desc[UR8][R16.64+0x100], R30 ;  /* 0x0001001e10007985 */ /* 0x0011e2000c10fb08 */
[----:B------:R-:W-:Y:S05]  /*0a50*/  BRA `(.L_x_400) ;  /* 0x0000000c00e47947 */ /* 0x000fea0003800000 */
.L_x_399:
        /* <DEDUP_REMOVED lines=57> */
[----:B------:R-:W-:Y:S02]  /*0df0*/  ISETP.NE.AND P0, PT, R40, 0xa, PT ;  /* 0x0000000a2800780c */ /* 0x000fe40003f05270 */
[----:B------:R-:W-:Y:S02]  /*0e00*/  SEL R20, R28, R20, !P1 ;  /* 0x000000141c147207 */ /* 0x000fe40004800000 */
[----:B------:R-:W-:Y:S02]  /*0e10*/  ISETP.NE.AND P1, PT, R40, 0xb, PT ;  /* 0x0000000b2800780c */ /* 0x000fe40003f25270 */
[----:B------:R-:W-:Y:S02]  /*0e20*/  SEL R20, R29, R20, !P0 ;  /* 0x000000141d147207 */ /* 0x000fe40004000000 */
[----:B------:R-:W-:-:S02]  /*0e30*/  ISETP.GT.U32.AND P0, PT, R16, 0x1f, PT ;  /* 0x0000001f1000780c */ /* 0x000fc40003f04070 */
[----:B------:R-:W-:Y:S02]  /*0e40*/  SEL R20, R30, R20, !P1 ;  /* 0x000000141e147207 */ /* 0x000fe40004800000 */
[----:B------:R-:W-:-:S03]  /*0e50*/  ISETP.GE.U32.AND P1, PT, R16, 0x20, PT ;  /* 0x000000201000780c */ /* 0x000fc60003f26070 */
[----:B------:R-:W-:-:S05]  /*0e60*/  IMAD.IADD R20, R20, 0x1, R17 ;  /* 0x0000000114147824 */ /* 0x000fca00078e0211 */
[----:B------:R-:W-:Y:S01]  /*0e70*/  SEL R23, R3, R20, !P1 ;  /* 0x0000001403177207 */ /* 0x000fe20004800000 */
[----:B------:R-:W-:Y:S06]  /*0e80*/  @P0 BRA `(.L_x_401) ;  /* 0x0000000800b00947 */ /* 0x000fec0003800000 */
[----:B------:R-:W0:Y:S01]  /*0e90*/  LDC.64 R20, c[0x0][0x390] ;  /* 0x0000e400ff147b82 */ /* 0x000e220000000a00 */
[----:B------:R-:W-:Y:S02]  /*0ea0*/  ISETP.NE.AND P1, PT, R16, RZ, PT ;  /* 0x000000ff1000720c */ /* 0x000fe40003f25270 */
[----:B------:R-:W-:-:S05]  /*0eb0*/  LOP3.LUT R3, RZ, R16, RZ, 0x33, !PT ;  /* 0x00000010ff037212 */ /* 0x000fca00078e33ff */
[----:B------:R-:W-:-:S06]  /*0ec0*/  IMAD.IADD R40, R42, 0x1, R3 ;  /* 0x000000012a287824 */ /* 0x000fcc00078e0203 */
        /* <DEDUP_REMOVED lines=11> */
.L_x_431:
[----:B------:R-:W-:Y:S05]  /*0f80*/  @!P0 BRA `(.L_x_403) ;  /* 0x0000000000748947 */ /* 0x000fea0003800000 */
[----:B------:R-:W-:-:S07]  /*0f90*/  IMAD.MOV.U32 R3, RZ, RZ, 0x3b8 ;  /* 0x000003b8ff037424 */ /* 0x000fce00078e00ff */
.L_x_405:
[----:B------:R-:W-:Y:S02]  /*0fa0*/  VIADD R27, R3, 0x1 ;  /* 0x00000001031b7836 */ /* 0x000fe40000000000 */
[----:B------:R-:W-:Y:S02]  /*0fb0*/  IMAD R42, R42, 0x41a7, RZ ;  /* 0x000041a72a2a7824 */ /* 0x000fe400078e02ff */
[----:B------:R-:W0:Y:S01]  /*0fc0*/  I2F.U32.RP R22, R27 ;  /* 0x0000001b00167306 */ /* 0x000e220000209000 */
[----:B------:R-:W-:Y:S01]  /*0fd0*/  IMAD.MOV R29, RZ, RZ, -R27 ;  /* 0x000000ffff1d7224 */ /* 0x000fe200078e0a1b */
[----:B------:R-:W-:Y:S02]  /*0fe0*/  ISETP.NE.U32.AND P2, PT, R27, RZ, PT ;  /* 0x000000ff1b00720c */ /* 0x000fe40003f45070 */
[----:B------:R-:W-:-:S04]  /*0ff0*/  LOP3.LUT R42, R42, 0x7fffffff, RZ, 0xc0, !PT ;  /* 0x7fffffff2a2a7812 */ /* 0x000fc800078ec0ff */
[----:B0-----:R-:W0:Y:S02]  /*1000*/  MUFU.RCP R22, R22 ;  /* 0x0000001600167308 */ /* 0x001e240000001000 */
[----:B0-----:R-:W-:-:S06]  /*1010*/  VIADD R20, R22, 0xffffffe ;  /* 0x0ffffffe16147836 */ /* 0x001fcc0000000000 */
[----:B------:R0:W1:Y:S02]  /*1020*/  F2I.FTZ.U32.TRUNC.NTZ R21, R20 ;  /* 0x0000001400157305 */ /* 0x000064000021f000 */
[----:B0-----:R-:W-:Y:S02]  /*1030*/  IMAD.MOV.U32 R20, RZ, RZ, RZ ;  /* 0x000000ffff147224 */ /* 0x001fe400078e00ff */
[----:B-1----:R-:W-:-:S04]  /*1040*/  IMAD R29, R29, R21, RZ ;  /* 0x000000151d1d7224 */ /* 0x002fc800078e02ff */
[----:B------:R-:W-:-:S06]  /*1050*/  IMAD.HI.U32 R21, R21, R29, R20 ;  /* 0x0000001d15157227 */ /* 0x000fcc00078e0014 */
[----:B------:R-:W-:-:S04]  /*1060*/  IMAD.HI.U32 R21, R21, R42, RZ ;  /* 0x0000002a15157227 */ /* 0x000fc800078e00ff */
[----:B------:R-:W-:-:S04]  /*1070*/  IMAD.MOV R21, RZ, RZ, -R21 ;  /* 0x000000ffff157224 */ /* 0x000fc800078e0a15 */
[----:B------:R-:W-:-:S05]  /*1080*/  IMAD R22, R27, R21, R42 ;  /* 0x000000151b167224 */ /* 0x000fca00078e022a */
[----:B------:R-:W-:-:S13]  /*1090*/  ISETP.GE.U32.AND P0, PT, R22, R27, PT ;  /* 0x0000001b1600720c */ /* 0x000fda0003f06070 */
[----:B------:R-:W-:-:S05]  /*10a0*/  @P0 IMAD.IADD R22, R22, 0x1, -R27 ;  /* 0x0000000116160824 */ /* 0x000fca00078e0a1b */
[----:B------:R-:W-:-:S13]  /*10b0*/  ISETP.GE.U32.AND P0, PT, R22, R27, PT ;  /* 0x0000001b1600720c */ /* 0x000fda0003f06070 */
[----:B------:R-:W-:Y:S01]  /*10c0*/  @P0 IMAD.IADD R22, R22, 0x1, -R27 ;  /* 0x0000000116160824 */ /* 0x000fe200078e0a1b */
[----:B------:R-:W-:-:S04]  /*10d0*/  @!P2 LOP3.LUT R22, RZ, R27, RZ, 0x33, !PT ;  /* 0x0000001bff16a212 */ /* 0x000fc800078e33ff */
[----:B------:R-:W-:Y:S05]  /*10e0*/  NANOSLEEP R22 ;  /* 0x000000160000735d */ /* 0x000fea0003800000 */
[----:B------:R-:W2:Y:S01]  /*10f0*/  LD.E.64.STRONG.GPU R26, desc[UR8][R16.64+0x100] ;  /* 0x00010008101a7980 */ /* 0x000ea2000c10fb00 */
[----:B------:R-:W-:Y:S01]  /*1100*/  UMOV UR5, 0xffffffff ;  /* 0xffffffff00057882 */ /* 0x000fe20000000000 */
[----:B------:R-:W-:Y:S02]  /*1110*/  SHF.R.U32.HI R3, RZ, 0x1, R3 ;  /* 0x00000001ff037819 */ /* 0x000fe40000011603 */
[----:B--2---:R-:W-:Y:S01]  /*1120*/  ISETP.NE.AND P0, PT, R26, 0x63, PT ;  /* 0x000000631a00780c */ /* 0x004fe20003f05270 */
[----:B------:R-:W-:-:S12]  /*1130*/  BRA.DIV UR5, `(.L_x_404) ;  /* 0x0000003605187947 */ /* 0x000fd8000b800000 */
[----:B------:R-:W-:-:S13]  /*1140*/  VOTE.ANY P0, !P0 ;  /* 0x0000000000ff7806 */ /* 0x000fda0004000100 */
.L_x_434:
[----:B------:R-:W-:Y:S05]  /*1150*/  @P0 BRA `(.L_x_405) ;  /* 0xfffffffc00900947 */ /* 0x000fea000383ffff */
.L_x_403:
[----:B------:R-:W-:Y:S01]  /*1160*/  UMOV UR5, 0xffffffff ;  /* 0xffffffff00057882 */ /* 0x000fe20000000000 */
[----:B------:R-:W-:Y:S02]  /*1170*/  ISETP.NE.AND P0, PT, R26, 0x65, PT ;  /* 0x000000651a00780c */ /* 0x000fe40003f05270 */
[----:B------:R-:W-:Y:S11]  /*1180*/  BRA.DIV UR5, `(.L_x_406) ;  /* 0x0000003605247947 */ /* 0x000ff6000b800000 */
[----:B------:R-:W0:Y:S01]  /*1190*/  S2R R30, SR_GEMASK ;  /* 0x00000000001e7919 */ /* 0x000e220000003c00 */
[----:B------:R-:W-:Y:S01]  /*11a0*/  VOTE.ANY R21, PT, !P0 ;  /* 0x0000000000157806 */ /* 0x000fe200040e0100 */
[C---:B------:R-:W-:Y:S02]  /*11b0*/  VIADD R41, R39.reuse, 0x2 ;  /* 0x0000000227297836 */ /* 0x040fe40000000000 */
[C---:B------:R-:W-:Y:S02]  /*11c0*/  VIADD R43, R39.reuse, 0x4 ;  /* 0x00000004272b7836 */ /* 0x040fe40000000000 */
[C---:B------:R-:W-:Y:S02]  /*11d0*/  VIADD R44, R39.reuse, 0x8 ;  /* 0x00000008272c7836 */ /* 0x040fe40000000000 */
[----:B------:R-:W-:Y:S01]  /*11e0*/  VIADD R45, R39, 0x10 ;  /* 0x00000010272d7836 */ /* 0x000fe20000000000 */
[----:B0-----:R-:W-:-:S05]  /*11f0*/  LOP3.LUT R21, R21, 0x80000000, R30, 0xec, !PT ;  /* 0x8000000015157812 */ /* 0x001fca00078eec1e */
[----:B------:R-:W-:-:S05]  /*1200*/  VIADD R16, R21, 0xffffffff ;  /* 0xffffffff15107836 */ /* 0x000fca0000000000 */
[----:B------:R-:W-:-:S04]  /*1210*/  LOP3.LUT R16, R21, R16, RZ, 0xc, !PT ;  /* 0x0000001015107212 */ /* 0x000fc800078e0cff */
[----:B------:R0:W1:Y:S02]  /*1220*/  POPC R20, R16 ;  /* 0x0000001000147309 */ /* 0x0000640000000000 */
[----:B0-----:R-:W0:Y:S01]  /*1230*/  LDC.64 R16, c[0x0][0x390] ;  /* 0x0000e400ff107b82 */ /* 0x001e220000000a00 */
[----:B-1----:R-:W1:Y:S01]  /*1240*/  SHFL.DOWN PT, R22, R27, 0x1, R20 ;  /* 0x082000001b167989 */ /* 0x002e6200000e0014 */
[-C--:B------:R-:W-:Y:S02]  /*1250*/  ISETP.GE.AND P0, PT, R39, R20.reuse, PT ;  /* 0x000000142700720c */ /* 0x080fe40003f06270 */
[----:B------:R-:W-:Y:S02]  /*1260*/  ISETP.GT.AND P2, PT, R45, R20, PT ;  /* 0x000000142d00720c */ /* 0x000fe40003f44270 */
[----:B0-----:R-:W-:Y:S02]  /*1270*/  IADD3 R28, P3, PT, R16, 0x100, RZ ;  /* 0x00000100101c7810 */ /* 0x001fe40007f7e0ff */
[----:B-1----:R-:W-:-:S02]  /*1280*/  SEL R22, R22, RZ, !P0 ;  /* 0x000000ff16167207 */ /* 0x002fc40004000000 */
[----:B------:R-:W-:-:S03]  /*1290*/  ISETP.GT.AND P0, PT, R41, R20, PT ;  /* 0x000000142900720c */ /* 0x000fc60003f04270 */
[----:B------:R-:W-:-:S05]  /*12a0*/  IMAD.IADD R3, R22, 0x1, R27 ;  /* 0x0000000116037824 */ /* 0x000fca00078e021b */
[----:B------:R-:W0:Y:S02]  /*12b0*/  SHFL.DOWN PT, R22, R3, 0x2, R20 ;  /* 0x0840000003167989 */ /* 0x000e2400000e0014 */
[----:B0-----:R-:W-:Y:S02]  /*12c0*/  SEL R22, R22, RZ, !P0 ;  /* 0x000000ff16167207 */ /* 0x001fe40004000000 */
[----:B------:R-:W-:-:S03]  /*12d0*/  ISETP.GT.AND P0, PT, R43, R20, PT ;  /* 0x000000142b00720c */ /* 0x000fc60003f04270 */
[----:B------:R-:W-:Y:S02]  /*12e0*/  IMAD.IADD R29, R3, 0x1, R22 ;  /* 0x00000001031d7824 */ /* 0x000fe400078e0216 */
[----:B------:R-:W-:-:S03]  /*12f0*/  IMAD.X R3, RZ, RZ, R17, P3 ;  /* 0x000000ffff037224 */ /* 0x000fc600018e0611 */
        /* <DEDUP_REMOVED lines=10> */
[----:B0-----:R-:W-:-:S05]  /*13a0*/  SEL R22, R22, RZ, !P2 ;  /* 0x000000ff16167207 */ /* 0x001fca0005000000 */
[----:B------:R-:W-:-:S07]  /*13b0*/  IMAD.IADD R46, R47, 0x1, R22 ;  /* 0x000000012f2e7824 */ /* 0x000fce00078e0216 */
.L_x_443:
[----:B------:R-:W-:Y:S05]  /*13c0*/  @!P0 BRA `(.L_x_407) ;  /* 0x0000000400248947 */ /* 0x000fea0003800000 */
[----:B------:R-:W-:-:S07]  /*13d0*/  IMAD.MOV.U32 R29, RZ, RZ, 0x3b8 ;  /* 0x000003b8ff1d7424 */ /* 0x000fce00078e00ff */
.L_x_413:
[----:B------:R-:W-:Y:S02]  /*13e0*/  IMAD.MOV.U32 R16, RZ, RZ, R28 ;  /* 0x000000ffff107224 */ /* 0x000fe400078e001c */
[----:B------:R-:W-:Y:S02]  /*13f0*/  IMAD.MOV.U32 R17, RZ, RZ, R3 ;  /* 0x000000ffff117224 */ /* 0x000fe400078e0003 */
        /* <DEDUP_REMOVED lines=8> */
.L_x_446:
[----:B------:R-:W-:Y:S05]  /*1480*/  @!P0 BRA `(.L_x_409) ;  /* 0x0000000000748947 */ /* 0x000fea0003800000 */
[----:B------:R-:W-:-:S07]  /*1490*/  IMAD.MOV.U32 R22, RZ, RZ, R29 ;  /* 0x000000ffff167224 */ /* 0x000fce00078e001d */
.L_x_411:
        /* <DEDUP_REMOVED lines=27> */
.L_x_449:
[----:B------:R-:W-:Y:S05]  /*1650*/  @P0 BRA `(.L_x_411) ;  /* 0xfffffffc00900947 */ /* 0x000fea000383ffff */
.L_x_409:
[----:B------:R-:W-:Y:S01]  /*1660*/  UMOV UR5, 0xffffffff ;  /* 0xffffffff00057882 */ /* 0x000fe20000000000 */
[----:B------:R-:W-:Y:S02]  /*1670*/  ISETP.NE.AND P0, PT, R26, 0x65, PT ;  /* 0x000000651a00780c */ /* 0x000fe40003f05270 */
[----:B------:R-:W-:Y:S11]  /*1680*/  BRA.DIV UR5, `(.L_x_412) ;  /* 0x0000003605287947 */ /* 0x000ff6000b800000 */
[----:B------:R-:W-:Y:S01]  /*1690*/  VOTE.ANY R21, PT, !P0 ;  /* 0x0000000000157806 */ /* 0x000fe200040e0100 */
[----:B------:R-:W-:-:S03]  /*16a0*/  VIADD R40, R40, 0xffffffe0 ;  /* 0xffffffe028287836 */ /* 0x000fc60000000000 */
[----:B------:R-:W-:-:S05]  /*16b0*/  LOP3.LUT R21, R21, 0x80000000, R30, 0xec, !PT ;  /* 0x8000000015157812 */ /* 0x000fca00078eec1e */
        /* <DEDUP_REMOVED lines=25> */
.L_x_458:
[----:B------:R-:W-:Y:S05]  /*1850*/  @P0 BRA `(.L_x_413) ;  /* 0xfffffff800e00947 */ /* 0x000fea000383ffff */
.L_x_407:
        /* <DEDUP_REMOVED lines=8> */
[----:B0-----:R-:W-:-:S05]  /*18e0*/  @!P1 LEA R3, R16, R3, 0x18 ;  /* 0x0000000310039211 */ /* 0x001fca00078ec0ff */
[----:B------:R1:W-:Y:S04]  /*18f0*/  @!P1 STS [R3+0x8], R31 ;  /* 0x0000081f03009388 */ /* 0x0003e80000000800 */
[----:B------:R1:W-:Y:S01]  /*1900*/  @!P1 STS [R3+0x4], R46 ;  /* 0x0000042e03009388 */ /* 0x0003e20000000800 */
[----:B--2---:R-:W-:Y:S01]  /*1910*/  @!P0 LEA R17, R20, R17, 0x18 ;  /* 0x0000001114118211 */ /* 0x004fe200078ec0ff */
[----:B------:R-:W-:Y:S02]  /*1920*/  IMAD.MOV.U32 R20, RZ, RZ, R23 ;  /* 0x000000ffff147224 */ /* 0x000fe400078e0017 */
[----:B------:R-:W-:Y:S02]  /*1930*/  @!P0 IMAD.MOV.U32 R20, RZ, RZ, R46 ;  /* 0x000000ffff148224 */ /* 0x000fe400078e002e */
[----:B------:R1:W-:Y:S05]  /*1940*/  @!P0 STS [R17+0x4c], R46 ;  /* 0x00004c2e11008388 */ /* 0x0003ea0000000800 */
.L_x_401:
[----:B------:R-:W-:Y:S05]  /*1950*/  WARPSYNC.ALL ;  /* 0x0000000000007948 */ /* 0x000fea0003800000 */
[----:B------:R-:W0:Y:S08]  /*1960*/  S2UR UR6, SR_CgaCtaId ;  /* 0x00000000000679c3 */ /* 0x000e300000008800 */
[----:B------:R-:W-:Y:S06]  /*1970*/  BAR.SYNC.DEFER_BLOCKING 0x0 ;  /* 0x0000000000007b1d */ /* 0x000fec0000010000 */
[----:B------:R-:W-:Y:S01]  /*1980*/  UMOV UR5, 0x400 ;  /* 0x0000040000057882 */ /* 0x000fe20000000000 */
[----:B------:R-:W2:Y:S01]  /*1990*/  S2R R16, SR_TID.X ;  /* 0x0000000000107919 */ /* 0x000ea20000002100 */
[----:B0-----:R-:W-:-:S09]  /*19a0*/  ULEA UR5, UR6, UR5, 0x18 ;  /* 0x0000000506057291 */ /* 0x001fd2000f8ec0ff */
[----:B-1----:R-:W0:Y:S01]  /*19b0*/  LDS R3, [UR5+0x4c] ;  /* 0x00004c05ff037984 */ /* 0x002e220008000800 */
[----:B--2---:R-:W-:-:S04]  /*19c0*/  ISETP.NE.AND P0, PT, R16, RZ, PT ;  /* 0x000000ff1000720c */ /* 0x004fc80003f05270 */
[----:B0-----:R-:W-:-:S05]  /*19d0*/  SEL R3, R3, RZ, P0 ;  /* 0x000000ff03037207 */ /* 0x001fca0000000000 */
[----:B------:R-:W-:-:S07]  /*19e0*/  IMAD.IADD R44, R3, 0x1, R20 ;  /* 0x00000001032c7824 */ /* 0x000fce00078e0214 */
.L_x_400:
[----:B------:R-:W-:Y:S05]  /*19f0*/  BSYNC.RECONVERGENT B0 ;  /* 0x0000000000007941 */ /* 0x000fea0003800200 */
.L_x_398:
[----:B------:R-:W-:Y:S01]  /*1a00*/  IMAD.IADD R45, R36, 0x1, R44 ;  /* 0x00000001242d7824 */ /* 0x000fe200078e022c */
[----:B------:R-:W1:Y:S01]  /*1a10*/  S2R R3, SR_TID.X ;  /* 0x0000000000037919 */ /* 0x000e620000002100 */
[----:B------:R-:W2:Y:S01]  /*1a20*/  S2UR UR6, SR_CgaCtaId ;  /* 0x00000000000679c3 */ /* 0x000ea20000008800 */
[----:B------:R-:W-:Y:S01]  /*1a30*/  UMOV UR5, 0x400 ;  /* 0x0000040000057882 */ /* 0x000fe20000000000 */
[----:B0-----:R-:W-:Y:S01]  /*1a40*/  IMAD.IADD R16, R37, 0x1, R45 ;  /* 0x0000000125107824 */ /* 0x001fe200078e022d */
[----:B------:R-:W0:Y:S03]  /*1a50*/  S2R R24, SR_LANEID ;  /* 0x0000000000187919 */ /* 0x000e260000000000 */
[----:B------:R-:W-:Y:S02]  /*1a60*/  IMAD.IADD R17, R34, 0x1, R16 ;  /* 0x0000000122117824 */ /* 0x000fe400078e0210 */
[----:B------:R-:W-:Y:S02]  /*1a70*/  BAR.SYNC.DEFER_BLOCKING 0x0 ;  /* 0x0000000000007b1d */ /* 0x000fe40000010000 */
[----:B------:R-:W-:-:S04]  /*1a80*/  IMAD.IADD R22, R35, 0x1, R17 ;  /* 0x0000000123167824 */ /* 0x000fc800078e0211 */
[----:B------:R-:W-:-:S04]  /*1a90*/  IMAD.IADD R23, R32, 0x1, R22 ;  /* 0x0000000120177824 */ /* 0x000fc800078e0216 */
[----:B------:R-:W-:-:S04]  /*1aa0*/  IMAD.IADD R20, R33, 0x1, R23 ;  /* 0x0000000121147824 */ /* 0x000fc800078e0217 */
[----:B------:R-:W-:Y:S01]  /*1ab0*/  IMAD.IADD R21, R18, 0x1, R20 ;  /* 0x0000000112157824 */ /* 0x000fe200078e0214 */
[----:B--2---:R-:W-:-:S03]  /*1ac0*/  ULEA UR5, UR6, UR5, 0x18 ;  /* 0x0000000506057291 */ /* 0x004fc6000f8ec0ff */
[----:B------:R-:W-:Y:S01]  /*1ad0*/  IMAD.IADD R18, R19, 0x1, R21 ;  /* 0x0000000113127824 */ /* 0x000fe200078e0215 */
[----:B------:R-:W2:Y:S03]  /*1ae0*/  LDCU.64 UR6, c[0x0][0x388] ;  /* 0x00007100ff0677ac */ /* 0x000ea60008000a00 */
[----:B------:R-:W-:Y:S01]  /*1af0*/  IMAD.IADD R19, R14, 0x1, R18 ;  /* 0x000000010e137824 */ /* 0x000fe200078e0212 */
[----:B-1----:R-:W-:-:S03]  /*1b00*/  SHF.R.U32.HI R3, RZ, 0x5, R3 ;  /* 0x00000005ff037819 */ /* 0x002fc60000011603 */
[----:B------:R-:W-:Y:S02]  /*1b10*/  IMAD.IADD R14, R15, 0x1, R19 ;  /* 0x000000010f0e7824 */ /* 0x000fe400078e0213 */
[----:B0-----:R-:W-:Y:S02]  /*1b20*/  IMAD R3, R3, 0x2c0, R24 ;  /* 0x000002c003037824 */ /* 0x001fe400078e0218 */
[----:B------:R-:W-:-:S03]  /*1b30*/  IMAD.IADD R15, R12, 0x1, R14 ;  /* 0x000000010c0f7824 */ /* 0x000fc600078e020e */
[----:B------:R-:W-:Y:S01]  /*1b40*/  LEA R49, R3, UR5, 0x2 ;  /* 0x0000000503317c11 */ /* 0x000fe2000f8e10ff */
[----:B------:R-:W-:Y:S01]  /*1b50*/  IMAD.IADD R12, R13, 0x1, R15 ;  /* 0x000000010d0c7824 */ /* 0x000fe200078e020f */
[----:B--2---:R-:W-:-:S03]  /*1b60*/  IADD3 R38, P0, PT, R38, UR6, RZ ;  /* 0x0000000626267c10 */ /* 0x004fc6000ff1e0ff */
[----:B------:R-:W-:Y:S02]  /*1b70*/  IMAD.IADD R13, R10, 0x1, R12 ;  /* 0x000000010a0d7824 */ /* 0x000fe400078e020c */
[----:B------:R-:W-:Y:S01]  /*1b80*/  IMAD R24, R24, 0x54, R49 ;  /* 0x0000005418187824 */ /* 0x000fe200078e0231 */
[----:B------:R-:W-:Y:S01]  /*1b90*/  IADD3.X R39, PT, PT, R0, UR7, RZ, P0, !PT ;  /* 0x0000000700277c10 */ /* 0x000fe200087fe4ff */
[----:B------:R-:W-:-:S03]  /*1ba0*/  IMAD.IADD R10, R11, 0x1, R13 ;  /* 0x000000010b0a7824 */ /* 0x000fc600078e020d */
[----:B------:R-:W-:Y:S01]  /*1bb0*/  STS.64 [R24], R44 ;  /* 0x0000002c18007388 */ /* 0x000fe20000000a00 */
[----:B------:R-:W-:-:S03]  /*1bc0*/  IMAD.IADD R11, R8, 0x1, R10 ;  /* 0x00000001080b7824 */ /* 0x000fc600078e020a */
[----:B------:R-:W-:Y:S01]  /*1bd0*/  STS.64 [R24+0x8], R16 ;  /* 0x0000081018007388 */ /* 0x000fe20000000a00 */
        /* <DEDUP_REMOVED lines=11> */
[----:B------:R-:W-:Y:S04]  /*1c90*/  STS.64 [R24+0x38], R10 ;  /* 0x0000380a18007388 */ /* 0x000fe80000000a00 */
[----:B------:R-:W-:Y:S04]  /*1ca0*/  STS.64 [R24+0x40], R8 ;  /* 0x0000400818007388 */ /* 0x000fe80000000a00 */
[----:B------:R-:W-:Y:S04]  /*1cb0*/  STS.64 [R24+0x48], R6 ;  /* 0x0000480618007388 */ /* 0x000fe80000000a00 */
[----:B------:R-:W-:Y:S01]  /*1cc0*/  STS.64 [R24+0x50], R4 ;  /* 0x0000500418007388 */ /* 0x000fe20000000a00 */
[----:B------:R-:W-:-:S03]  /*1cd0*/  NOP ;  /* 0x0000000000007918 */ /* 0x000fc60000000000 */
[----:B------:R-:W0:Y:S04]  /*1ce0*/  LDS R3, [R49] ;  /* 0x0000000031037984 */ /* 0x000e280000000800 */
[----:B------:R-:W1:Y:S04]  /*1cf0*/  LDS R17, [R49+0x80] ;  /* 0x0000800031117984 */ /* 0x000e680000000800 */
        /* <DEDUP_REMOVED lines=43> */
.L_x_397:
[----:B------:R-:W-:-:S13]  /*1fb0*/  ISETP.NE.AND P0, PT, R0, RZ, PT ;  /* 0x000000ff0000720c */ /* 0x000fda0003f05270 */
[----:B------:R-:W-:Y:S05]  /*1fc0*/  @!P0 EXIT ;  /* 0x000000000000894d */ /* 0x000fea0003800000 */
[----:B------:R-:W0:Y:S02]  /*1fd0*/  LDC.64 R4, c[0x0][0x380] ;  /* 0x0000e000ff047b82 */ /* 0x000e240000000a00 */
[----:B0-----:R-:W-:-:S05]  /*1fe0*/  IMAD.WIDE.U32 R4, R7, 0x4, R4 ;  /* 0x0000000407047825 */ /* 0x001fca00078e0004 */
[----:B------:R0:W2:Y:S01]  /*1ff0*/  LDG.E R6, desc[UR8][R4.64] ;  /* 0x0000000804067981 */ /* 0x0000a2000c1e1900 */
[----:B------:R-:W3:Y:S02]  /*2000*/  S2R R2, SR_TID.X ;  /* 0x0000000000027919 */ /* 0x000ee40000002100 */
[C---:B---3--:R-:W-:Y:S02]  /*2010*/  LOP3.LUT R3, R2.reuse, 0x1f, RZ, 0xc0, !PT ;  /* 0x0000001f02037812 */ /* 0x048fe400078ec0ff */
[----:B------:R-:W-:-:S05]  /*2020*/  LOP3.LUT R8, R2, 0x3e0, RZ, 0xc0, !PT ;  /* 0x000003e002087812 */ /* 0x000fca00078ec0ff */
[----:B------:R-:W-:-:S04]  /*2030*/  IMAD R3, R8, 0x16, R3 ;  /* 0x0000001608037824 */ /* 0x000fc800078e0203 */
[C---:B------:R-:W-:Y:S01]  /*2040*/  VIADD R7, R3.reuse, 0x20 ;  /* 0x0000002003077836 */ /* 0x040fe20000000000 */
[C---:B------:R-:W-:Y:S01]  /*2050*/  ISETP.GE.U32.AND P6, PT, R3.reuse, R0, PT ;  /* 0x000000000300720c */ /* 0x040fe20003fc6070 */
[C---:B------:R-:W-:Y:S01]  /*2060*/  VIADD R9, R3.reuse, 0x40 ;  /* 0x0000004003097836 */ /* 0x040fe20000000000 */
[C---:B0-----:R-:W-:Y:S01]  /*2070*/  LEA R4, P1, R3.reuse, R4, 0x2 ;  /* 0x0000000403047211 */ /* 0x041fe200078210ff */
[----:B------:R-:W-:Y:S01]  /*2080*/  VIADD R11, R3, 0x60 ;  /* 0x00000060030b7836 */ /* 0x000fe20000000000 */
[-C--:B------:R-:W-:Y:S01]  /*2090*/  ISETP.GE.U32.AND P5, PT, R7, R0.reuse, PT ;  /* 0x000000000700720c */ /* 0x080fe20003fa6070 */
[----:B------:R-:W-:Y:S01]  /*20a0*/  VIADD R7, R3, 0x80 ;  /* 0x0000008003077836 */ /* 0x000fe20000000000 */
[-C--:B------:R-:W-:Y:S01]  /*20b0*/  ISETP.GE.U32.AND P0, PT, R9, R0.reuse, PT ;  /* 0x000000000900720c */ /* 0x080fe20003f06070 */
[----:B------:R-:W-:Y:S01]  /*20c0*/  IMAD.X R5, RZ, RZ, R5, P1 ;  /* 0x000000ffff057224 */ /* 0x000fe200008e0605 */
[-C--:B------:R-:W-:Y:S01]  /*20d0*/  ISETP.GE.U32.AND P4, PT, R11, R0.reuse, PT ;  /* 0x000000000b00720c */ /* 0x080fe20003f86070 */
[----:B------:R-:W-:Y:S01]  /*20e0*/  VIADD R9, R3, 0xa0 ;  /* 0x000000a003097836 */ /* 0x000fe20000000000 */
[----:B------:R-:W-:Y:S01]  /*20f0*/  ISETP.GE.U32.AND P3, PT, R7, R0, PT ;  /* 0x000000000700720c */ /* 0x000fe20003f66070 */
[----:B------:R-:W-:-:S03]  /*2100*/  VIADD R7, R3, 0xc0 ;  /* 0x000000c003077836 */ /* 0x000fc60000000000 */
[-C--:B------:R-:W-:Y:S01]  /*2110*/  ISETP.GE.U32.AND P2, PT, R9, R0.reuse, PT ;  /* 0x000000000900720c */ /* 0x080fe20003f46070 */
[----:B------:R-:W-:Y:S01]  /*2120*/  VIADD R9, R3, 0x100 ;  /* 0x0000010003097836 */ /* 0x000fe20000000000 */
[-C--:B------:R-:W-:Y:S01]  /*2130*/  ISETP.GE.U32.AND P1, PT, R7, R0.reuse, PT ;  /* 0x000000000700720c */ /* 0x080fe20003f26070 */
[C---:B------:R-:W-:Y:S02]  /*2140*/  VIADD R7, R3.reuse, 0xe0 ;  /* 0x000000e003077836 */ /* 0x040fe40000000000 */
[----:B------:R-:W-:Y:S02]  /*2150*/  VIADD R39, R3, 0x2a0 ;  /* 0x000002a003277836 */ /* 0x000fe40000000000 */
[----:B--2---:R-:W-:Y:S02]  /*2160*/  IMAD.MOV.U32 R16, RZ, RZ, R6 ;  /* 0x000000ffff107224 */ /* 0x004fe400078e0006 */
[----:B------:R-:W2:Y:S01]  /*2170*/  @!P6 LDG.E R6, desc[UR8][R4.64] ;  /* 0x000000080406e981 */ /* 0x000ea2000c1e1900 */
[----:B------:R-:W-:Y:S01]  /*2180*/  ISETP.GE.U32.AND P6, PT, R7, R0, PT ;  /* 0x000000000700720c */ /* 0x000fe20003fc6070 */
[----:B------:R-:W-:-:S02]  /*2190*/  IMAD.MOV.U32 R10, RZ, RZ, R16 ;  /* 0x000000ffff0a7224 */ /* 0x000fc400078e0010 */
[----:B------:R-:W-:Y:S02]  /*21a0*/  VIADD R7, R3, 0x120 ;  /* 0x0000012003077836 */ /* 0x000fe40000000000 */
[--C-:B------:R-:W-:Y:S02]  /*21b0*/  IMAD.MOV.U32 R12, RZ, RZ, R16.reuse ;  /* 0x000000ffff0c7224 */ /* 0x100fe400078e0010 */
[----:B------:R-:W3:Y:S01]  /*21c0*/  @!P0 LDG.E R10, desc[UR8][R4.64+0x100] ;  /* 0x00010008040a8981 */ /* 0x000ee2000c1e1900 */
[-C--:B------:R-:W-:Y:S01]  /*21d0*/  ISETP.GE.U32.AND P0, PT, R7, R0.reuse, PT ;  /* 0x000000000700720c */ /* 0x080fe20003f06070 */
[----:B------:R-:W-:Y:S02]  /*21e0*/  VIADD R7, R3, 0x140 ;  /* 0x0000014003077836 */ /* 0x000fe40000000000 */
[--C-:B------:R-:W-:Y:S01]  /*21f0*/  IMAD.MOV.U32 R8, RZ, RZ, R16.reuse ;  /* 0x000000ffff087224 */ /* 0x100fe200078e0010 */
[----:B------:R-:W4:Y:S01]  /*2200*/  @!P4 LDG.E R12, desc[UR8][R4.64+0x180] ;  /* 0x00018008040cc981 */ /* 0x000f22000c1e1900 */
[----:B------:R-:W-:Y:S01]  /*2210*/  IMAD.MOV.U32 R18, RZ, RZ, R16 ;  /* 0x000000ffff127224 */ /* 0x000fe200078e0010 */
[----:B------:R-:W-:Y:S01]  /*2220*/  ISETP.GE.U32.AND P4, PT, R7, R0, PT ;  /* 0x000000000700720c */ /* 0x000fe20003f86070 */
[----:B------:R-:W-:-:S02]  /*2230*/  VIADD R7, R3, 0x180 ;  /* 0x0000018003077836 */ /* 0x000fc40000000000 */
[----:B------:R-:W4:Y:S01]  /*2240*/  @!P5 LDG.E R8, desc[UR8][R4.64+0x80] ;  /* 0x000080080408d981 */ /* 0x000f22000c1e1900 */
[-C--:B------:R-:W-:Y:S01]  /*2250*/  ISETP.GE.U32.AND P5, PT, R9, R0.reuse, PT ;  /* 0x000000000900720c */ /* 0x080fe20003fa6070 */
[--C-:B------:R-:W-:Y:S02]  /*2260*/  IMAD.MOV.U32 R20, RZ, RZ, R16.reuse ;  /* 0x000000ffff147224 */ /* 0x100fe400078e0010 */
[----:B------:R-:W4:Y:S01]  /*2270*/  @!P2 LDG.E R18, desc[UR8][R4.64+0x280] ;  /* 0x000280080412a981 */ /* 0x000f22000c1e1900 */
[-C--:B------:R-:W-:Y:S01]  /*2280*/  ISETP.GE.U32.AND P2, PT, R7, R0.reuse, PT ;  /* 0x000000000700720c */ /* 0x080fe20003f46070 */
[C---:B------:R-:W-:Y:S02]  /*2290*/  VIADD R7, R3.reuse, 0x1a0 ;  /* 0x000001a003077836 */ /* 0x040fe40000000000 */
[--C-:B------:R-:W-:Y:S01]  /*22a0*/  IMAD.MOV.U32 R14, RZ, RZ, R16.reuse ;  /* 0x000000ffff0e7224 */ /* 0x100fe200078e0010 */
[----:B------:R-:W4:Y:S01]  /*22b0*/  @!P1 LDG.E R20, desc[UR8][R4.64+0x300] ;  /* 0x0003000804149981 */ /* 0x000f22000c1e1900 */
[----:B------:R-:W-:Y:S01]  /*22c0*/  VIADD R9, R3, 0x160 ;  /* 0x0000016003097836 */ /* 0x000fe20000000000 */
[----:B------:R-:W-:Y:S01]  /*22d0*/  ISETP.GE.U32.AND P1, PT, R7, R0, PT ;  /* 0x000000000700720c */ /* 0x000fe20003f26070 */
[----:B------:R-:W-:-:S02]  /*22e0*/  IMAD.MOV.U32 R24, RZ, RZ, R16 ;  /* 0x000000ffff187224 */ /* 0x000fc400078e0010 */
[----:B------:R-:W-:Y:S01]  /*22f0*/  VIADD R7, R3, 0x1e0 ;  /* 0x000001e003077836 */ /* 0x000fe20000000000 */
[----:B------:R-:W4:Y:S01]  /*2300*/  @!P3 LDG.E R14, desc[UR8][R4.64+0x200] ;  /* 0x00020008040eb981 */ /* 0x000f22000c1e1900 */
[--C-:B------:R-:W-:Y:S01]  /*2310*/  IMAD.MOV.U32 R22, RZ, RZ, R16.reuse ;  /* 0x000000ffff167224 */ /* 0x100fe200078e0010 */
[-C--:B------:R-:W-:Y:S01]  /*2320*/  ISETP.GE.U32.AND P3, PT, R9, R0.reuse, PT ;  /* 0x000000000900720c */ /* 0x080fe20003f66070 */
[----:B------:R-:W-:Y:S01]  /*2330*/  VIADD R9, R3, 0x1c0 ;  /* 0x000001c003097836 */ /* 0x000fe20000000000 */
[----:B------:R-:W4:Y:S01]  /*2340*/  @!P5 LDG.E R24, desc[UR8][R4.64+0x400] ;  /* 0x000400080418d981 */ /* 0x000f22000c1e1900 */
[--C-:B------:R-:W-:Y:S01]  /*2350*/  IMAD.MOV.U32 R26, RZ, RZ, R16.reuse ;  /* 0x000000ffff1a7224 */ /* 0x100fe200078e0010 */
[-C--:B------:R-:W-:Y:S01]  /*2360*/  ISETP.GE.U32.AND P5, PT, R7, R0.reuse, PT ;  /* 0x000000000700720c */ /* 0x080fe20003fa6070 */
[----:B------:R-:W-:Y:S01]  /*2370*/  VIADD R7, R3, 0x200 ;  /* 0x0000020003077836 */ /* 0x000fe20000000000 */
[----:B------:R-:W4:Y:S01]  /*2380*/  @!P6 LDG.E R22, desc[UR8][R4.64+0x380] ;  /* 0x000380080416e981 */ /* 0x000f22000c1e1900 */
[----:B------:R-:W-:Y:S01]  /*2390*/  ISETP.GE.U32.AND P6, PT, R9, R0, PT ;  /* 0x000000000900720c */ /* 0x000fe20003fc6070 */
[----:B------:R-:W-:-:S02]  /*23a0*/  IMAD.MOV.U32 R28, RZ, RZ, R16 ;  /* 0x000000ffff1c7224 */ /* 0x000fc400078e0010 */
[--C-:B------:R-:W-:Y:S01]  /*23b0*/  IMAD.MOV.U32 R30, RZ, RZ, R16.reuse ;  /* 0x000000ffff1e7224 */ /* 0x100fe200078e0010 */
[----:B------:R-:W4:Y:S01]  /*23c0*/  @!P0 LDG.E R26, desc[UR8][R4.64+0x480] ;  /* 0x00048008041a8981 */ /* 0x000f22000c1e1900 */
[-C--:B------:R-:W-:Y:S01]  /*23d0*/  ISETP.GE.U32.AND P0, PT, R7, R0.reuse, PT ;  /* 0x000000000700720c */ /* 0x080fe20003f06070 */
[C---:B------:R-:W-:Y:S02]  /*23e0*/  VIADD R9, R3.reuse, 0x220 ;  /* 0x0000022003097836 */ /* 0x040fe40000000000 */
[----:B------:R-:W-:Y:S01]  /*23f0*/  VIADD R7, R3, 0x240 ;  /* 0x0000024003077836 */ /* 0x000fe20000000000 */
[----:B------:R-:W4:Y:S01]  /*2400*/  @!P4 LDG.E R28, desc[UR8][R4.64+0x500] ;  /* 0x00050008041cc981 */ /* 0x000f22000c1e1900 */
[--C-:B------:R-:W-:Y:S01]  /*2410*/  IMAD.MOV.U32 R32, RZ, RZ, R16.reuse ;  /* 0x000000ffff207224 */ /* 0x100fe200078e0010 */
[-C--:B------:R-:W-:Y:S01]  /*2420*/  ISETP.GE.U32.AND P4, PT, R9, R0.reuse, PT ;  /* 0x000000000900720c */ /* 0x080fe20003f86070 */
[--C-:B------:R-:W-:Y:S01]  /*2430*/  IMAD.MOV.U32 R34, RZ, RZ, R16.reuse ;  /* 0x000000ffff227224 */ /* 0x100fe200078e0010 */
[----:B------:R-:W4:Y:S01]  /*2440*/  @!P3 LDG.E R30, desc[UR8][R4.64+0x580] ;  /* 0x00058008041eb981 */ /* 0x000f22000c1e1900 */
[----:B------:R-:W-:Y:S01]  /*2450*/  IMAD.MOV.U32 R36, RZ, RZ, R16 ;  /* 0x000000ffff247224 */ /* 0x000fe200078e0010 */
[----:B------:R-:W-:Y:S01]  /*2460*/  ISETP.GE.U32.AND P3, PT, R7, R0, PT ;  /* 0x000000000700720c */ /* 0x000fe20003f66070 */
[C---:B------:R-:W-:Y:S01]  /*2470*/  VIADD R7, R3.reuse, 0x260 ;  /* 0x0000026003077836 */ /* 0x040fe20000000000 */
[----:B------:R-:W4:Y:S01]  /*2480*/  @!P2 LDG.E R32, desc[UR8][R4.64+0x600] ;  /* 0x000600080420a981 */ /* 0x000f22000c1e1900 */
[----:B------:R-:W-:-:S03]  /*2490*/  VIADD R9, R3, 0x280 ;  /* 0x0000028003097836 */ /* 0x000fc60000000000 */
[----:B------:R-:W4:Y:S01]  /*24a0*/  @!P1 LDG.E R34, desc[UR8][R4.64+0x680] ;  /* 0x0006800804229981 */ /* 0x000f22000c1e1900 */
[-C--:B------:R-:W-:Y:S02]  /*24b0*/  ISETP.GE.U32.AND P2, PT, R7, R0.reuse, PT ;  /* 0x000000000700720c */ /* 0x080fe40003f46070 */
[-C--:B------:R-:W-:Y:S01]  /*24c0*/  ISETP.GE.U32.AND P1, PT, R9, R0.reuse, PT ;  /* 0x000000000900720c */ /* 0x080fe20003f26070 */
[----:B------:R-:W4:Y:S01]  /*24d0*/  @!P6 LDG.E R36, desc[UR8][R4.64+0x700] ;  /* 0x000700080424e981 */ /* 0x000f22000c1e1900 */
[----:B------:R-:W-:Y:S01]  /*24e0*/  ISETP.GE.U32.AND P6, PT, R39, R0, PT ;  /* 0x000000002700720c */ /* 0x000fe20003fc6070 */
[--C-:B------:R-:W-:Y:S02]  /*24f0*/  IMAD.MOV.U32 R46, RZ, RZ, R16.reuse ;  /* 0x000000ffff2e7224 */ /* 0x100fe400078e0010 */
[--C-:B------:R-:W-:Y:S02]  /*2500*/  IMAD.MOV.U32 R48, RZ, RZ, R16.reuse ;  /* 0x000000ffff307224 */ /* 0x100fe400078e0010 */
[----:B------:R-:W-:-:S02]  /*2510*/  IMAD.MOV.U32 R50, RZ, RZ, R16 ;  /* 0x000000ffff327224 */ /* 0x000fc400078e0010 */
        /* <DEDUP_REMOVED lines=13> */
[----:B------:R-:W-:Y:S01]  /*25f0*/  UMOV UR4, 0x400 ;  /* 0x0000040000047882 */ /* 0x000fe20000000000 */
[----:B------:R-:W-:Y:S01]  /*2600*/  ISETP.NE.AND P0, PT, R42, RZ, PT ;  /* 0x000000ff2a00720c */ /* 0x000fe20003f05270 */
[----:B-1----:R-:W-:-:S02]  /*2610*/  ULEA UR4, UR5, UR4, 0x18 ;  /* 0x0000000405047291 */ /* 0x002fc4000f8ec0ff */
[----:B0-----:R-:W-:-:S05]  /*2620*/  IMAD R41, R43, 0x2c0, R38 ;  /* 0x000002c02b297824 */ /* 0x001fca00078e0226 */
        /* <DEDUP_REMOVED lines=39> */
[----:B------:R-:W-:Y:S02]  /*28a0*/  ISETP.NE.AND P1, PT, R38, 0x1f, PT ;  /* 0x0000001f2600780c */ /* 0x000fe40003f25270 */
[----:B---3--:R-:W-:Y:S02]  /*28b0*/  IADD3 R16, PT, PT, R8, R7, R16 ;  /* 0x0000000708107210 */ /* 0x008fe40007ffe010 */
[----:B------:R-:W-:Y:S02]  /*28c0*/  ISETP.NE.AND P2, PT, R43, 0xb, PT ;  /* 0x0000000b2b00780c */ /* 0x000fe40003f45270 */
        /* <DEDUP_REMOVED lines=52> */
[----:B------:R-:W-:Y:S02]  /*2c10*/  ISETP.NE.AND P1, PT, R38, RZ, PT ;  /* 0x000000ff2600720c */ /* 0x000fe40003f25270 */
[----:B------:R-:W-:Y:S01]  /*2c20*/  SEL R16, R25, R16, !P0 ;  /* 0x0000001019107207 */ /* 0x000fe20004000000 */
[----:B------:R-:W-:Y:S01]  /*2c30*/  @!P2 IMAD.IADD R16, R26, 0x1, R25 ;  /* 0x000000011a10a824 */ /* 0x000fe200078e0219 */
[----:B------:R-:W-:-:S02]  /*2c40*/  ISETP.GE.U32.AND P0, PT, R2, 0x20, PT ;  /* 0x000000200200780c */ /* 0x000fc40003f06070 */
[----:B------:R-:W-:Y:S02]  /*2c50*/  SEL R37, R37, RZ, P1 ;  /* 0x000000ff25257207 */ /* 0x000fe40000800000 */
[----:B------:R-:W-:-:S04]  /*2c60*/  SEL R17, R16, RZ, P0 ;  /* 0x000000ff10117207 */ /* 0x000fc80000000000 */
[----:B-----5:R-:W-:Y:S01]  /*2c70*/  IADD3 R44, PT, PT, R17, R37, R44 ;  /* 0x00000025112c7210 */ /* 0x020fe20007ffe02c */
[----:B------:R-:W-:Y:S06]  /*2c80*/  BRA `(.L_x_415) ;  /* 0x0000000c00e87947 */ /* 0x000fec0003800000 */
.L_x_414:
[----:B0-2---:R-:W-:Y:S02]  /*2c90*/  IADD3 R16, PT, PT, R6, R5, R4 ;  /* 0x0000000506107210 */ /* 0x005fe40007ffe004 */
[----:B------:R-:W-:Y:S02]  /*2ca0*/  ISETP.NE.AND P1, PT, R38, 0x1f, PT ;  /* 0x0000001f2600780c */ /* 0x000fe40003f25270 */
        /* <DEDUP_REMOVED lines=52> */
[----:B------:R-:W-:Y:S01]  /*2ff0*/  SEL R16, R23, R16, !P0 ;  /* 0x0000001017107207 */ /* 0x000fe20004000000 */
[----:B------:R-:W-:Y:S01]  /*3000*/  IMAD.IADD R23, R44, 0x1, -R37 ;  /* 0x000000012c177824 */ /* 0x000fe200078e0a25 */
[C---:B------:R-:W-:Y:S02]  /*3010*/  ISETP.NE.AND P0, PT, R43.reuse, 0xa, PT ;  /* 0x0000000a2b00780c */ /* 0x040fe40003f05270 */
[----:B------:R-:W-:Y:S02]  /*3020*/  SEL R16, R24, R16, !P1 ;  /* 0x0000001018107207 */ /* 0x000fe40004800000 */
[----:B------:R-:W-:Y:S02]  /*3030*/  ISETP.NE.AND P1, PT, R43, 0xb, PT ;  /* 0x0000000b2b00780c */ /* 0x000fe40003f25270 */
[----:B------:R-:W-:Y:S02]  /*3040*/  SEL R16, R25, R16, !P0 ;  /* 0x0000001019107207 */ /* 0x000fe40004000000 */
[----:B------:R-:W-:-:S02]  /*3050*/  ISETP.GT.U32.AND P0, PT, R2, 0x1f, PT ;  /* 0x0000001f0200780c */ /* 0x000fc40003f04070 */
[----:B------:R-:W-:Y:S02]  /*3060*/  SEL R17, R23, RZ, P2 ;  /* 0x000000ff17117207 */ /* 0x000fe40001000000 */
        /* <DEDUP_REMOVED lines=20> */
.L_x_461:
[----:B------:R-:W-:Y:S05]  /*31b0*/  @!P0 BRA `(.L_x_418) ;  /* 0x0000000000748947 */ /* 0x000fea0003800000 */
[----:B------:R-:W-:-:S07]  /*31c0*/  IMAD.MOV.U32 R20, RZ, RZ, 0x3b8 ;  /* 0x000003b8ff147424 */ /* 0x000fce00078e00ff */
.L_x_420:
        /* <DEDUP_REMOVED lines=27> */
.L_x_464:
[----:B------:R-:W-:Y:S05]  /*3380*/  @P0 BRA `(.L_x_420) ;  /* 0xfffffffc00900947 */ /* 0x000fea000383ffff */
.L_x_418:
[----:B------:R-:W-:Y:S01]  /*3390*/  UMOV UR5, 0xffffffff ;  /* 0xffffffff00057882 */ /* 0x000fe20000000000 */
[----:B------:R-:W-:Y:S02]  /*33a0*/  ISETP.NE.AND P0, PT, R18, 0x65, PT ;  /* 0x000000651200780c */ /* 0x000fe40003f05270 */
[----:B------:R-:W-:Y:S11]  /*33b0*/  BRA.DIV UR5, `(.L_x_421) ;  /* 0x0000001e05047947 */ /* 0x000ff6000b800000 */
[----:B------:R-:W0:Y:S01]  /*33c0*/  S2R R26, SR_GEMASK ;  /* 0x00000000001a7919 */ /* 0x000e220000003c00 */
[----:B------:R-:W-:Y:S01]  /*33d0*/  VOTE.ANY R21, PT, !P0 ;  /* 0x0000000000157806 */ /* 0x000fe200040e0100 */
[----:B------:R-:W-:-:S03]  /*33e0*/  VIADD R17, R38, 0x2 ;  /* 0x0000000226117836 */ /* 0x000fc60000000000 */
[----:B0-----:R-:W-:-:S05]  /*33f0*/  LOP3.LUT R21, R21, 0x80000000, R26, 0xec, !PT ;  /* 0x8000000015157812 */ /* 0x001fca00078eec1a */
[----:B------:R-:W-:-:S05]  /*3400*/  VIADD R16, R21, 0xffffffff ;  /* 0xffffffff15107836 */ /* 0x000fca0000000000 */
[----:B------:R-:W-:Y:S01]  /*3410*/  LOP3.LUT R16, R21, R16, RZ, 0xc, !PT ;  /* 0x0000001015107212 */ /* 0x000fe200078e0cff */
[----:B------:R-:W-:-:S03]  /*3420*/  VIADD R21, R38, 0x10 ;  /* 0x0000001026157836 */ /* 0x000fc60000000000 */
[----:B------:R-:W0:Y:S02]  /*3430*/  POPC R20, R16 ;  /* 0x0000001000147309 */ /* 0x000e240000000000 */
[----:B0-----:R-:W0:Y:S01]  /*3440*/  SHFL.DOWN PT, R22, R19, 0x1, R20 ;  /* 0x0820000013167989 */ /* 0x001e2200000e0014 */
[-C--:B------:R-:W-:Y:S02]  /*3450*/  ISETP.GE.AND P0, PT, R38, R20.reuse, PT ;  /* 0x000000142600720c */ /* 0x080fe40003f06270 */
[-C--:B------:R-:W-:Y:S02]  /*3460*/  ISETP.GT.AND P2, PT, R21, R20.reuse, PT ;  /* 0x000000141500720c */ /* 0x080fe40003f44270 */
[----:B0-----:R-:W-:Y:S02]  /*3470*/  SEL R22, R22, RZ, !P0 ;  /* 0x000000ff16167207 */ /* 0x001fe40004000000 */
[----:B------:R-:W-:Y:S01]  /*3480*/  ISETP.GT.AND P0, PT, R17, R20, PT ;  /* 0x000000141100720c */ /* 0x000fe20003f04270 */
[----:B------:R-:W-:-:S02]  /*3490*/  VIADD R17, R38, 0x4 ;  /* 0x0000000426117836 */ /* 0x000fc40000000000 */
        /* <DEDUP_REMOVED lines=8> */
[----:B------:R-:W-:Y:S02]  /*3520*/  ISETP.GT.AND P0, PT, R17, R20, PT ;  /* 0x000000141100720c */ /* 0x000fe40003f04270 */
[----:B------:R-:W0:Y:S01]  /*3530*/  LDC.64 R16, c[0x0][0x390] ;  /* 0x0000e400ff107b82 */ /* 0x000e220000000a00 */
[----:B------:R-:W-:-:S05]  /*3540*/  IMAD.IADD R19, R45, 0x1, R22 ;  /* 0x000000012d137824 */ /* 0x000fca00078e0216 */
[----:B------:R-:W1:Y:S01]  /*3550*/  SHFL.DOWN PT, R22, R19, 0x8, R20 ;  /* 0x0900000013167989 */ /* 0x000e6200000e0014 */
[----:B0-----:R-:W-:-:S05]  /*3560*/  IADD3 R44, P3, PT, R16, 0x100, RZ ;  /* 0x00000100102c7810 */ /* 0x001fca0007f7e0ff */
[----:B------:R-:W-:Y:S01]  /*3570*/  IMAD.X R45, RZ, RZ, R17, P3 ;  /* 0x000000ffff2d7224 */ /* 0x000fe200018e0611 */
[----:B-1----:R-:W-:Y:S02]  /*3580*/  SEL R22, R22, RZ, !P0 ;  /* 0x000000ff16167207 */ /* 0x002fe40004000000 */
[----:B------:R-:W-:-:S03]  /*3590*/  ISETP.NE.AND P0, PT, R18, 0x65, PT ;  /* 0x000000651200780c */ /* 0x000fc60003f05270 */
[----:B------:R-:W-:-:S05]  /*35a0*/  IMAD.IADD R43, R19, 0x1, R22 ;  /* 0x00000001132b7824 */ /* 0x000fca00078e0216 */
[----:B------:R-:W0:Y:S05]  /*35b0*/  SHFL.DOWN PT, R22, R43, 0x10, R20 ;  /* 0x0a0000002b167989 */ /* 0x000e2a00000e0014 */
[----:B------:R-:W-:Y:S02]  /*35c0*/  VOTE.ALL P0, P0 ;  /* 0x0000000000ff7806 */ /* 0x000fe40000000000 */
[----:B0-----:R-:W-:-:S05]  /*35d0*/  SEL R22, R22, RZ, !P2 ;  /* 0x000000ff16167207 */ /* 0x001fca0005000000 */
[----:B------:R-:W-:-:S07]  /*35e0*/  IMAD.IADD R46, R43, 0x1, R22 ;  /* 0x000000012b2e7824 */ /* 0x000fce00078e0216 */
.L_x_473:
[----:B------:R-:W-:Y:S05]  /*35f0*/  @!P0 BRA `(.L_x_422) ;  /* 0x00000004002c8947 */ /* 0x000fea0003800000 */
[----:B------:R-:W-:-:S07]  /*3600*/  IMAD.MOV.U32 R43, RZ, RZ, 0x3b8 ;  /* 0x000003b8ff2b7424 */ /* 0x000fce00078e00ff */
.L_x_428:
        /* <DEDUP_REMOVED lines=8> */
.L_x_476:
[----:B------:R-:W-:Y:S05]  /*3690*/  @!P0 BRA `(.L_x_424) ;  /* 0x0000000000748947 */ /* 0x000fea0003800000 */
[----:B------:R-:W-:-:S07]  /*36a0*/  IMAD.MOV.U32 R20, RZ, RZ, R43 ;  /* 0x000000ffff147224 */ /* 0x000fce00078e002b */
.L_x_426:
        /* <DEDUP_REMOVED lines=27> */
.L_x_479:
[----:B------:R-:W-:Y:S05]  /*3860*/  @P0 BRA `(.L_x_426) ;  /* 0xfffffffc00900947 */ /* 0x000fea000383ffff */
.L_x_424:
[----:B------:R-:W-:Y:S01]  /*3870*/  UMOV UR5, 0xffffffff ;  /* 0xffffffff00057882 */ /* 0x000fe20000000000 */
[----:B------:R-:W-:Y:S02]  /*3880*/  ISETP.NE.AND P0, PT, R18, 0x65, PT ;  /* 0x000000651200780c */ /* 0x000fe40003f05270 */
[----:B------:R-:W-:Y:S11]  /*3890*/  BRA.DIV UR5, `(.L_x_427) ;  /* 0x0000001e05107947 */ /* 0x000ff6000b800000 */
[----:B------:R-:W-:Y:S01]  /*38a0*/  VOTE.ANY R21, PT, !P0 ;  /* 0x0000000000157806 */ /* 0x000fe200040e0100 */
[----:B------:R-:W-:Y:S02]  /*38b0*/  VIADD R17, R38, 0x2 ;  /* 0x0000000226117836 */ /* 0x000fe40000000000 */
[----:B------:R-:W-:Y:S01]  /*38c0*/  VIADD R37, R37, 0xffffffe0 ;  /* 0xffffffe025257836 */ /* 0x000fe20000000000 */
[----:B------:R-:W-:-:S05]  /*38d0*/  LOP3.LUT R21, R21, 0x80000000, R26, 0xec, !PT ;  /* 0x8000000015157812 */ /* 0x000fca00078eec1a */
[----:B------:R-:W-:-:S05]  /*38e0*/  VIADD R16, R21, 0xffffffff ;  /* 0xffffffff15107836 */ /* 0x000fca0000000000 */
[----:B------:R-:W-:-:S04]  /*38f0*/  LOP3.LUT R16, R21, R16, RZ, 0xc, !PT ;  /* 0x0000001015107212 */ /* 0x000fc800078e0cff */
        /* <DEDUP_REMOVED lines=16> */
[----:B------:R-:W-:-:S03]  /*3a00*/  IMAD.IADD R19, R49, 0x1, R22 ;  /* 0x0000000131137824 */ /* 0x000fc600078e0216 */
[----:B------:R-:W-:Y:S02]  /*3a10*/  ISETP.GT.AND P2, PT, R17, R20, PT ;  /* 0x000000141100720c */ /* 0x000fe40003f44270 */
        /* <DEDUP_REMOVED lines=8> */
.L_x_488:
[----:B------:R-:W-:Y:S05]  /*3aa0*/  @P0 BRA `(.L_x_428) ;  /* 0xfffffff800d80947 */ /* 0x000fea000383ffff */
.L_x_422:
        /* <DEDUP_REMOVED lines=15> */
.L_x_416:
        /* <DEDUP_REMOVED lines=9> */
.L_x_415:
[----:B------:R-:W-:Y:S01]  /*3c30*/  IMAD.IADD R45, R4, 0x1, R44 ;  /* 0x00000001042d7824 */ /* 0x000fe200078e022c */
[----:B------:R-:W-:Y:S01]  /*3c40*/  BAR.SYNC.DEFER_BLOCKING 0x0 ;  /* 0x0000000000007b1d */ /* 0x000fe20000010000 */
[----:B------:R-:W-:Y:S02]  /*3c50*/  ISETP.NE.AND P0, PT, R2, RZ, PT ;  /* 0x000000ff0200720c */ /* 0x000fe40003f05270 */
[----:B------:R-:W-:-:S05]  /*3c60*/  IMAD.IADD R4, R5, 0x1, R45 ;  /* 0x0000000105047824 */ /* 0x000fca00078e022d */
[----:B------:R-:W0:Y:S01]  /*3c70*/  S2UR UR5, SR_CTAID.X ;  /* 0x00000000000579c3 */ /* 0x000e220000002500 */
[----:B------:R-:W-:Y:S01]  /*3c80*/  IMAD.IADD R5, R6, 0x1, R4 ;  /* 0x0000000106057824 */ /* 0x000fe200078e0204 */
[----:B------:R-:W1:Y:S03]  /*3c90*/  LDCU.64 UR6, c[0x0][0x388] ;  /* 0x00007100ff0677ac */ /* 0x000e660008000a00 */
[----:B------:R-:W-:-:S04]  /*3ca0*/  IMAD.IADD R6, R7, 0x1, R5 ;  /* 0x0000000107067824 */ /* 0x000fc800078e0205 */
[----:B------:R-:W-:-:S04]  /*3cb0*/  IMAD.IADD R7, R8, 0x1, R6 ;  /* 0x0000000108077824 */ /* 0x000fc800078e0206 */
[----:B------:R-:W-:-:S04]  /*3cc0*/  IMAD.IADD R8, R9, 0x1, R7 ;  /* 0x0000000109087824 */ /* 0x000fc800078e0207 */
[----:B------:R-:W-:Y:S01]  /*3cd0*/  IMAD.IADD R9, R10, 0x1, R8 ;  /* 0x000000010a097824 */ /* 0x000fe200078e0208 */
[----:B------:R-:W-:Y:S03]  /*3ce0*/  STS.64 [R40], R44 ;  /* 0x0000002c28007388 */ /* 0x000fe60000000a00 */
[----:B------:R-:W-:Y:S01]  /*3cf0*/  IMAD.IADD R10, R11, 0x1, R9 ;  /* 0x000000010b0a7824 */ /* 0x000fe200078e0209 */
[----:B------:R2:W-:Y:S03]  /*3d00*/  STS.64 [R40+0x8], R4 ;  /* 0x0000080428007388 */ /* 0x0005e60000000a00 */
[----:B------:R-:W-:Y:S01]  /*3d10*/  IMAD.IADD R11, R12, 0x1, R10 ;  /* 0x000000010c0b7824 */ /* 0x000fe200078e020a */
[----:B------:R3:W-:Y:S03]  /*3d20*/  STS.64 [R40+0x10], R6 ;  /* 0x0000100628007388 */ /* 0x0007e60000000a00 */
[----:B------:R-:W-:Y:S01]  /*3d30*/  IMAD.IADD R12, R13, 0x1, R11 ;  /* 0x000000010d0c7824 */ /* 0x000fe200078e020b */
[----:B------:R-:W-:Y:S03]  /*3d40*/  STS.64 [R40+0x18], R8 ;  /* 0x0000180828007388 */ /* 0x000fe60000000a00 */
[----:B------:R-:W-:Y:S01]  /*3d50*/  IMAD.IADD R13, R14, 0x1, R12 ;  /* 0x000000010e0d7824 */ /* 0x000fe200078e020c */
[----:B------:R-:W-:Y:S01]  /*3d60*/  STS.64 [R40+0x20], R10 ;  /* 0x0000200a28007388 */ /* 0x000fe20000000a00 */
[----:B--2---:R-:W0:Y:S02]  /*3d70*/  LDC R4, c[0x0][0x398] ;  /* 0x0000e600ff047b82 */ /* 0x004e240000000800 */
[----:B------:R-:W-:Y:S01]  /*3d80*/  IMAD.IADD R14, R15, 0x1, R13 ;  /* 0x000000010f0e7824 */ /* 0x000fe200078e020d */
[----:B------:R2:W-:Y:S03]  /*3d90*/  STS.64 [R40+0x28], R12 ;  /* 0x0000280c28007388 */ /* 0x0005e60000000a00 */
[----:B------:R-:W-:Y:S01]  /*3da0*/  IMAD.IADD R15, R28, 0x1, R14 ;  /* 0x000000011c0f7824 */ /* 0x000fe200078e020e */
[----:B------:R-:W4:Y:S03]  /*3db0*/  S2R R5, SR_TID.X ;  /* 0x0000000000057919 */ /* 0x000f260000002100 */
[----:B------:R-:W-:Y:S01]  /*3dc0*/  IMAD.IADD R16, R29, 0x1, R15 ;  /* 0x000000011d107824 */ /* 0x000fe200078e020f */
[----:B------:R-:W-:Y:S03]  /*3dd0*/  STS.64 [R40+0x30], R14 ;  /* 0x0000300e28007388 */ /* 0x000fe60000000a00 */
[----:B------:R-:W-:Y:S01]  /*3de0*/  IMAD.IADD R17, R30, 0x1, R16 ;  /* 0x000000011e117824 */ /* 0x000fe200078e0210 */
[----:B---3--:R-:W3:Y:S03]  /*3df0*/  S2R R6, SR_TID.X ;  /* 0x0000000000067919 */ /* 0x008ee60000002100 */
[----:B------:R-:W-:Y:S01]  /*3e00*/  IMAD.IADD R18, R31, 0x1, R17 ;  /* 0x000000011f127824 */ /* 0x000fe200078e0211 */
[----:B------:R-:W-:Y:S03]  /*3e10*/  STS.64 [R40+0x38], R16 ;  /* 0x0000381028007388 */ /* 0x000fe60000000a00 */
[----:B------:R-:W-:-:S02]  /*3e20*/  IMAD.IADD R19, R32, 0x1, R18 ;  /* 0x0000000120137824 */ /* 0x000fc400078e0212 */
[----:B0-----:R-:W-:Y:S02]  /*3e30*/  VIADD R4, R4, UR5 ;  /* 0x0000000504047c36 */ /* 0x001fe40008000000 */
[----:B------:R-:W-:Y:S01]  /*3e40*/  IMAD.IADD R20, R33, 0x1, R19 ;  /* 0x0000000121147824 */ /* 0x000fe200078e0213 */
[----:B------:R-:W-:Y:S01]  /*3e50*/  STS.64 [R40+0x40], R18 ;  /* 0x0000401228007388 */ /* 0x000fe20000000a00 */
[----:B--2---:R-:W-:Y:S02]  /*3e60*/  IMAD R12, R4, 0x2100, RZ ;  /* 0x00002100040c7824 */ /* 0x004fe400078e02ff */
[----:B------:R-:W-:-:S04]  /*3e70*/  IMAD.IADD R21, R34, 0x1, R20 ;  /* 0x0000000122157824 */ /* 0x000fc800078e0214 */
[----:B------:R-:W-:Y:S01]  /*3e80*/  IMAD.IADD R22, R35, 0x1, R21 ;  /* 0x0000000123167824 */ /* 0x000fe200078e0215 */
[----:B------:R-:W-:Y:S03]  /*3e90*/  STS.64 [R40+0x48], R20 ;  /* 0x0000481428007388 */ /* 0x000fe60000000a00 */
[----:B------:R-:W-:Y:S01]  /*3ea0*/  IMAD.IADD R23, R36, 0x1, R22 ;  /* 0x0000000124177824 */ /* 0x000fe200078e0216 */
[C---:B----4-:R-:W-:Y:S02]  /*3eb0*/  LOP3.LUT R4, R5.reuse, 0x1f, RZ, 0xc0, !PT ;  /* 0x0000001f05047812 */ /* 0x050fe400078ec0ff */
[----:B------:R-:W-:Y:S02]  /*3ec0*/  LOP3.LUT R10, R5, 0x3e0, RZ, 0xc0, !PT ;  /* 0x000003e0050a7812 */ /* 0x000fe400078ec0ff */
[----:B------:R-:W-:Y:S01]  /*3ed0*/  STS.64 [R40+0x50], R22 ;  /* 0x0000501628007388 */ /* 0x000fe20000000a00 */
[----:B------:R-:W-:-:S03]  /*3ee0*/  NOP ;  /* 0x0000000000007918 */ /* 0x000fc60000000000 */
[----:B------:R-:W-:Y:S01]  /*3ef0*/  LDS R45, [R41] ;  /* 0x00000000292d7984 */ /* 0x000fe20000000800 */
[----:B---3--:R-:W-:Y:S01]  /*3f00*/  LOP3.LUT R8, R6, 0x3e0, RZ, 0xc0, !PT ;  /* 0x000003e006087812 */ /* 0x008fe200078ec0ff */
[----:B------:R-:W-:Y:S02]  /*3f10*/  IMAD R10, R10, 0x16, R4 ;  /* 0x000000160a0a7824 */ /* 0x000fe400078e0204 */
        /* <DEDUP_REMOVED lines=20> */
[----:B------:R0:W-:Y:S04]  /*4060*/  LDS R25, [R41+0xa80] ;  /* 0x000a800029197984 */ /* 0x0001e80000000800 */
[----:B------:R2:W-:Y:S01]  /*4070*/  @!P0 STS [UR4+0x8400], R0 ;  /* 0x00840000ff008988 */ /* 0x0005e20008000804 */
[----:B------:R-:W-:Y:S01]  /*4080*/  BAR.SYNC.DEFER_BLOCKING 0x0 ;  /* 0x0000000000007b1d */ /* 0x000fe20000010000 */
[----:B0-----:R-:W-:Y:S01]  /*4090*/  LOP3.LUT R41, R6, 0x1f, RZ, 0xc0, !PT ;  /* 0x0000001f06297812 */ /* 0x001fe200078ec0ff */
[----:B------:R-:W-:Y:S01]  /*40a0*/  VIADD R6, R10, 0x60 ;  /* 0x000000600a067836 */ /* 0x000fe20000000000 */
[----:B------:R-:W-:-:S03]  /*40b0*/  IADD3 R5, P0, PT, R12, R3, RZ ;  /* 0x000000030c057210 */ /* 0x000fc60007f1e0ff */
[----:B------:R-:W-:Y:S02]  /*40c0*/  IMAD R8, R8, 0x16, R41 ;  /* 0x0000001608087824 */ /* 0x000fe400078e0229 */
[----:B--2---:R-:W-:Y:S01]  /*40d0*/  IMAD.X R0, RZ, RZ, RZ, P0 ;  /* 0x000000ffff007224 */ /* 0x004fe200000e06ff */
[----:B-1----:R-:W-:Y:S01]  /*40e0*/  LEA R4, P0, R5, UR6, 0x2 ;  /* 0x0000000605047c11 */ /* 0x002fe2000f8010ff */
[----:B------:R-:W-:-:S03]  /*40f0*/  VIADD R41, R10, 0x20 ;  /* 0x000000200a297836 */ /* 0x000fc60000000000 */
[----:B------:R-:W-:Y:S01]  /*4100*/  LEA.HI.X R5, R5, UR7, R0, 0x2, P0 ;  /* 0x0000000705057c11 */ /* 0x000fe200080f1400 */
[C---:B------:R-:W-:Y:S01]  /*4110*/  VIADD R0, R8.reuse, 0xc0 ;  /* 0x000000c008007836 */ /* 0x040fe20000000000 */
[----:B------:R-:W0:Y:S02]  /*4120*/  LDS R2, [UR4+0x8400] ;  /* 0x00840004ff027984 */ /* 0x000e240008000800 */
[-C--:B0-----:R-:W-:Y:S01]  /*4130*/  ISETP.GE.AND P6, PT, R3, R2.reuse, PT ;  /* 0x000000020300720c */ /* 0x081fe20003fc6270 */
[C---:B------:R-:W-:Y:S01]  /*4140*/  VIADD R3, R8.reuse, 0x80 ;  /* 0x0000008008037836 */ /* 0x040fe20000000000 */
[-C--:B------:R-:W-:Y:S01]  /*4150*/  ISETP.GE.AND P5, PT, R41, R2.reuse, PT ;  /* 0x000000022900720c */ /* 0x080fe20003fa6270 */
[----:B------:R-:W-:Y:S01]  /*4160*/  VIADD R41, R8, 0xa0 ;  /* 0x000000a008297836 */ /* 0x000fe20000000000 */
[-C--:B------:R-:W-:Y:S01]  /*4170*/  ISETP.GE.AND P0, PT, R6, R2.reuse, PT ;  /* 0x000000020600720c */ /* 0x080fe20003f06270 */
[C---:B------:R-:W-:Y:S01]  /*4180*/  VIADD R6, R8.reuse, 0xe0 ;  /* 0x000000e008067836 */ /* 0x040fe20000000000 */
[-C--:B------:R-:W-:Y:S01]  /*4190*/  ISETP.GE.AND P3, PT, R3, R2.reuse, PT ;  /* 0x000000020300720c */ /* 0x080fe20003f66270 */
[----:B------:R-:W-:Y:S01]  /*41a0*/  VIADD R3, R8, 0x100 ;  /* 0x0000010008037836 */ /* 0x000fe20000000000 */
[-C--:B------:R-:W-:Y:S01]  /*41b0*/  ISETP.GE.AND P2, PT, R0, R2.reuse, PT ;  /* 0x000000020000720c */ /* 0x080fe20003f46270 */
[----:B------:R-:W-:Y:S01]  /*41c0*/  VIADD R0, R10, 0x40 ;  /* 0x000000400a007836 */ /* 0x000fe20000000000 */
[-C--:B------:R-:W-:Y:S01]  /*41d0*/  ISETP.GE.AND P4, PT, R41, R2.reuse, PT ;  /* 0x000000022900720c */ /* 0x080fe20003f86270 */
[----:B------:R-:W-:Y:S01]  /*41e0*/  VIADD R41, R8, 0x120 ;  /* 0x0000012008297836 */ /* 0x000fe20000000000 */
[-C--:B------:R-:W-:Y:S01]  /*41f0*/  ISETP.GE.AND P1, PT, R6, R2.reuse, PT ;  /* 0x000000020600720c */ /* 0x080fe20003f26270 */
[----:B------:R-:W-:Y:S01]  /*4200*/  @!P6 STG.E desc[UR8][R4.64], R45 ;  /* 0x0000002d0400e986 */ /* 0x000fe2000c101908 */
[----:B------:R-:W-:Y:S01]  /*4210*/  ISETP.GE.AND P6, PT, R3, R2, PT ;  /* 0x000000020300720c */ /* 0x000fe20003fc6270 */
[----:B------:R-:W-:-:S02]  /*4220*/  VIADD R3, R10, 0x140 ;  /* 0x000001400a037836 */ /* 0x000fc40000000000 */
[----:B------:R-:W-:Y:S01]  /*4230*/  @!P5 STG.E desc[UR8][R4.64+0x80], R47 ;  /* 0x0000802f0400d986 */ /* 0x000fe2000c101908 */
[-C--:B------:R-:W-:Y:S01]  /*4240*/  ISETP.GE.AND P5, PT, R41, R2.reuse, PT ;  /* 0x000000022900720c */ /* 0x080fe20003fa6270 */
[C---:B------:R-:W-:Y:S02]  /*4250*/  VIADD R41, R10.reuse, 0x160 ;  /* 0x000001600a297836 */ /* 0x040fe40000000000 */
[----:B------:R-:W-:Y:S01]  /*4260*/  @!P0 STG.E desc[UR8][R4.64+0x180], R49 ;  /* 0x0001803104008986 */ /* 0x000fe2000c101908 */
[-C--:B------:R-:W-:Y:S01]  /*4270*/  ISETP.GE.AND P0, PT, R3, R2.reuse, PT ;  /* 0x000000020300720c */ /* 0x080fe20003f06270 */
[C---:B------:R-:W-:Y:S02]  /*4280*/  VIADD R3, R10.reuse, 0x180 ;  /* 0x000001800a037836 */ /* 0x040fe40000000000 */
[----:B------:R-:W-:Y:S01]  /*4290*/  @!P3 STG.E desc[UR8][R4.64+0x200], R51 ;  /* 0x000200330400b986 */ /* 0x000fe2000c101908 */
[----:B------:R-:W-:Y:S01]  /*42a0*/  ISETP.GE.AND P3, PT, R41, R2, PT ;  /* 0x000000022900720c */ /* 0x000fe20003f66270 */
[----:B------:R-:W-:-:S02]  /*42b0*/  VIADD R41, R10, 0x1a0 ;  /* 0x000001a00a297836 */ /* 0x000fc40000000000 */
[----:B------:R-:W-:Y:S01]  /*42c0*/  @!P2 STG.E desc[UR8][R4.64+0x300], R43 ;  /* 0x0003002b0400a986 */ /* 0x000fe2000c101908 */
[-C--:B------:R-:W-:Y:S01]  /*42d0*/  ISETP.GE.AND P2, PT, R3, R2.reuse, PT ;  /* 0x000000020300720c */ /* 0x080fe20003f46270 */
[----:B------:R-:W-:Y:S02]  /*42e0*/  VIADD R3, R8, 0x1c0 ;  /* 0x000001c008037836 */ /* 0x000fe40000000000 */
[----:B------:R-:W-:Y:S01]  /*42f0*/  @!P4 STG.E desc[UR8][R4.64+0x280], R53 ;  /* 0x000280350400c986 */ /* 0x000fe2000c101908 */
[----:B------:R-:W-:-:S03]  /*4300*/  ISETP.GE.AND P4, PT, R0, R2, PT ;  /* 0x000000020000720c */ /* 0x000fc60003f86270 */
[----:B------:R0:W-:Y:S01]  /*4310*/  @!P1 STG.E desc[UR8][R4.64+0x380], R37 ;  /* 0x0003802504009986 */ /* 0x0001e2000c101908 */
[-C--:B------:R-:W-:Y:S01]  /*4320*/  ISETP.GE.AND P1, PT, R41, R2.reuse, PT ;  /* 0x000000022900720c */ /* 0x080fe20003f26270 */
[C---:B------:R-:W-:Y:S02]  /*4330*/  VIADD R41, R8.reuse, 0x1e0 ;  /* 0x000001e008297836 */ /* 0x040fe40000000000 */
[----:B------:R-:W-:Y:S01]  /*4340*/  @!P6 STG.E desc[UR8][R4.64+0x400], R35 ;  /* 0x000400230400e986 */ /* 0x000fe2000c101908 */
[-C--:B------:R-:W-:Y:S01]  /*4350*/  ISETP.GE.AND P6, PT, R3, R2.reuse, PT ;  /* 0x000000020300720c */ /* 0x080fe20003fc6270 */
[----:B------:R-:W-:Y:S02]  /*4360*/  VIADD R3, R8, 0x200 ;  /* 0x0000020008037836 */ /* 0x000fe40000000000 */
[----:B------:R1:W-:Y:S01]  /*4370*/  @!P5 STG.E desc[UR8][R4.64+0x480], R33 ;  /* 0x000480210400d986 */ /* 0x0003e2000c101908 */
[----:B------:R-:W-:Y:S01]  /*4380*/  ISETP.GE.AND P5, PT, R41, R2, PT ;  /* 0x000000022900720c */ /* 0x000fe20003fa6270 */
[----:B------:R-:W-:-:S02]  /*4390*/  VIADD R41, R10, 0x220 ;  /* 0x000002200a297836 */ /* 0x000fc40000000000 */
[----:B------:R2:W-:Y:S01]  /*43a0*/  @!P0 STG.E desc[UR8][R4.64+0x500], R31 ;  /* 0x0005001f04008986 */ /* 0x0005e2000c101908 */
[-C--:B------:R-:W-:Y:S01]  /*43b0*/  ISETP.GE.AND P0, PT, R3, R2.reuse, PT ;  /* 0x000000020300720c */ /* 0x080fe20003f06270 */
[----:B0-----:R-:W-:Y:S02]  /*43c0*/  VIADD R37, R10, 0x240 ;  /* 0x000002400a257836 */ /* 0x001fe40000000000 */
[C---:B------:R-:W-:Y:S01]  /*43d0*/  VIADD R3, R8.reuse, 0x260 ;  /* 0x0000026008037836 */ /* 0x040fe20000000000 */
[----:B------:R2:W-:Y:S01]  /*43e0*/  @!P4 STG.E desc[UR8][R4.64+0x100], R29 ;  /* 0x0001001d0400c986 */ /* 0x0005e2000c101908 */
[-C--:B------:R-:W-:Y:S01]  /*43f0*/  ISETP.GE.AND P4, PT, R41, R2.reuse, PT ;  /* 0x000000022900720c */ /* 0x080fe20003f86270 */
[----:B-1----:R-:W-:Y:S02]  /*4400*/  VIADD R33, R8, 0x280 ;  /* 0x0000028008217836 */ /* 0x002fe40000000000 */
        /* <DEDUP_REMOVED lines=17> */
.L_x_402:
[----:B------:R-:W-:Y:S01]  /*4520*/  BSSY B1, `(.L_x_429) ;  /* 0x0000006000017945 */ /* 0x000fe20003800000 */
[----:B------:R-:W-:Y:S01]  /*4530*/  PLOP3.LUT P0, PT, P0, PT, PT, 0x8, 0x80 ;  /* 0x000000000080781c */ /* 0x000fe2000070e170 */
[----:B------:R-:W-:-:S12]  /*4540*/  IMAD.MOV.U32 R21, RZ, RZ, -0x1 ;  /* 0xffffffffff157424 */ /* 0x000fd800078e00ff */
[----:B------:R-:W-:Y:S05]  /*4550*/  WARPSYNC.COLLECTIVE R21, `(.L_x_430) ;  /* 0x0000000015087348 */ /* 0x000fea0003c00000 */
[----:B------:R-:W-:Y:S01]  /*4560*/  VOTE.ANY P0, P0 ;  /* 0x0000000000ff7806 */ /* 0x000fe20000000100 */
[----:B------:R-:W-:-:S12]  /*4570*/  ENDCOLLECTIVE ;  /* 0x000000000000791b */ /* 0x000fd80003800000 */
.L_x_430:
[----:B------:R-:W-:Y:S05]  /*4580*/  BSYNC B1 ;  /* 0x0000000000017941 */ /* 0x000fea0003800000 */
.L_x_429:
[----:B------:R-:W-:Y:S05]  /*4590*/  BRA `(.L_x_431) ;  /* 0xffffffc800787947 */ /* 0x000fea000383ffff */
.L_x_404:
[----:B------:R-:W-:Y:S01]  /*45a0*/  BSSY B1, `(.L_x_432) ;  /* 0x0000006000017945 */ /* 0x000fe20003800000 */
[----:B------:R-:W-:Y:S01]  /*45b0*/  PLOP3.LUT P0, PT, P0, PT, PT, 0x8, 0x80 ;  /* 0x000000000080781c */ /* 0x000fe2000070e170 */
[----:B------:R-:W-:-:S12]  /*45c0*/  IMAD.MOV.U32 R21, RZ, RZ, -0x1 ;  /* 0xffffffffff157424 */ /* 0x000fd800078e00ff */
[----:B------:R-:W-:Y:S05]  /*45d0*/  WARPSYNC.COLLECTIVE R21, `(.L_x_433) ;  /* 0x0000000015087348 */ /* 0x000fea0003c00000 */
[----:B------:R-:W-:Y:S01]  /*45e0*/  VOTE.ANY P0, P0 ;  /* 0x0000000000ff7806 */ /* 0x000fe20000000100 */
[----:B------:R-:W-:-:S12]  /*45f0*/  ENDCOLLECTIVE ;  /* 0x000000000000791b */ /* 0x000fd80003800000 */
.L_x_433:
[----:B------:R-:W-:Y:S05]  /*4600*/  BSYNC B1 ;  /* 0x0000000000017941 */ /* 0x000fea0003800000 */
.L_x_432:
[----:B------:R-:W-:Y:S05]  /*4610*/  BRA `(.L_x_434) ;  /* 0xffffffc800cc7947 */ /* 0x000fea000383ffff */
.L_x_406:
[----:B------:R-:W0:Y:S01]  /*4620*/  S2R R30, SR_GEMASK ;  /* 0x00000000001e7919 */ /* 0x000e220000003c00 */
[----:B------:R-:W-:Y:S01]  /*4630*/  BSSY B1, `(.L_x_435) ;  /* 0x0000006000017945 */ /* 0x000fe20003800000 */
[----:B------:R-:W-:Y:S01]  /*4640*/  PLOP3.LUT P0, PT, P0, PT, PT, 0x8, 0x80 ;  /* 0x000000000080781c */ /* 0x000fe2000070e170 */
[----:B------:R-:W-:-:S12]  /*4650*/  IMAD.MOV.U32 R21, RZ, RZ, -0x1 ;  /* 0xffffffffff157424 */ /* 0x000fd800078e00ff */
[----:B0-----:R-:W-:Y:S05]  /*4660*/  WARPSYNC.COLLECTIVE R21, `(.L_x_436) ;  /* 0x0000000015087348 */ /* 0x001fea0003c00000 */
[----:B------:R-:W-:Y:S01]  /*4670*/  VOTE.ANY R21, PT, P0 ;  /* 0x0000000000157806 */ /* 0x000fe200000e0100 */
[----:B0-----:R-:W-:Y:S06]  /*4680*/  ENDCOLLECTIVE ;  /* 0x000000000000791b */ /* 0x001fec0003800000 */
.L_x_436:
[----:B------:R-:W-:Y:S05]  /*4690*/  BSYNC B1 ;  /* 0x0000000000017941 */ /* 0x000fea0003800000 */
.L_x_435:
[----:B------:R-:W-:Y:S01]  /*46a0*/  LOP3.LUT R21, R21, 0x80000000, R30, 0xec, !PT ;  /* 0x8000000015157812 */ /* 0x000fe200078eec1e */
[----:B------:R-:W-:Y:S02]  /*46b0*/  IMAD.MOV.U32 R17, RZ, RZ, 0x1 ;  /* 0x00000001ff117424 */ /* 0x000fe400078e00ff */
[----:B------:R-:W-:Y:S02]  /*46c0*/  VIADD R41, R39, 0x2 ;  /* 0x0000000227297836 */ /* 0x000fe40000000000 */
[----:B------:R-:W-:Y:S02]  /*46d0*/  VIADD R16, R21, 0xffffffff ;  /* 0xffffffff15107836 */ /* 0x000fe40000000000 */
[C---:B------:R-:W-:Y:S02]  /*46e0*/  VIADD R43, R39.reuse, 0x4 ;  /* 0x00000004272b7836 */ /* 0x040fe40000000000 */
[----:B------:R-:W-:Y:S01]  /*46f0*/  VIADD R44, R39, 0x8 ;  /* 0x00000008272c7836 */ /* 0x000fe20000000000 */
[----:B------:R-:W-:Y:S01]  /*4700*/  LOP3.LUT R28, R21, R16, RZ, 0xc, !PT ;  /* 0x00000010151c7212 */ /* 0x000fe200078e0cff */
[----:B------:R-:W-:-:S02]  /*4710*/  IMAD.MOV.U32 R16, RZ, RZ, R27 ;  /* 0x000000ffff107224 */ /* 0x000fc400078e001b */
[----:B------:R-:W-:Y:S01]  /*4720*/  IMAD.MOV.U32 R21, RZ, RZ, -0x1 ;  /* 0xffffffffff157424 */ /* 0x000fe200078e00ff */
[----:B------:R0:W1:Y:S01]  /*4730*/  POPC R20, R28 ;  /* 0x0000001c00147309 */ /* 0x0000620000000000 */
[----:B------:R-:W-:-:S07]  /*4740*/  VIADD R45, R39, 0x10 ;  /* 0x00000010272d7836 */ /* 0x000fce0000000000 */
[----:B01----:R-:W-:Y:S05]  /*4750*/  WARPSYNC.COLLECTIVE R21, `(.L_x_437) ;  /* 0x0000000015087348 */ /* 0x003fea0003c00000 */
[----:B-1----:R1:W2:Y:S02]  /*4760*/  SHFL.DOWN P3, R22, R16, R17, R20 ;  /* 0x0800001110167389 */ /* 0x0022a40000060014 */
[----:B012---:R-:W-:Y:S05]  /*4770*/  ENDCOLLECTIVE ;  /* 0x000000000000791b */ /* 0x007fea0003800000 */
.L_x_437:
[-C--:B------:R-:W-:Y:S02]  /*4780*/  ISETP.GE.AND P0, PT, R39, R20.reuse, PT ;  /* 0x000000142700720c */ /* 0x080fe40003f06270 */
[-C--:B------:R-:W-:Y:S01]  /*4790*/  ISETP.GT.AND P2, PT, R45, R20.reuse, PT ;  /* 0x000000142d00720c */ /* 0x080fe20003f44270 */
        /* <DEDUP_REMOVED lines=8> */
.L_x_438:
        /* <DEDUP_REMOVED lines=8> */
.L_x_439:
[----:B------:R-:W-:Y:S01]  /*48a0*/  IMAD.MOV.U32 R17, RZ, RZ, 0x8 ;  /* 0x00000008ff117424 */ /* 0x000fe200078e00ff */
[----:B------:R-:W-:Y:S02]  /*48b0*/  SEL R22, R22, RZ, !P0 ;  /* 0x000000ff16167207 */ /* 0x000fe40004000000 */
[----:B------:R-:W-:-:S03]  /*48c0*/  ISETP.GT.AND P0, PT, R44, R20, PT ;  /* 0x000000142c00720c */ /* 0x000fc60003f04270 */
[----:B------:R-:W-:Y:S02]  /*48d0*/  IMAD.IADD R27, R29, 0x1, R22 ;  /* 0x000000011d1b7824 */ /* 0x000fe400078e0216 */
[----:B------:R-:W0:Y:S02]  /*48e0*/  LDC.64 R28, c[0x0][0x390] ;  /* 0x0000e400ff1c7b82 */ /* 0x000e240000000a00 */
[----:B------:R-:W-:-:S07]  /*48f0*/  IMAD.MOV.U32 R16, RZ, RZ, R27 ;  /* 0x000000ffff107224 */ /* 0x000fce00078e001b */
[----:B0-----:R-:W-:Y:S05]  /*4900*/  WARPSYNC.COLLECTIVE R21, `(.L_x_440) ;  /* 0x0000000015087348 */ /* 0x001fea0003c00000 */
[----:B------:R1:W2:Y:S02]  /*4910*/  SHFL.DOWN P3, R22, R16, R17, R20 ;  /* 0x0800001110167389 */ /* 0x0002a40000060014 */
[----:B012---:R-:W-:Y:S05]  /*4920*/  ENDCOLLECTIVE ;  /* 0x000000000000791b */ /* 0x007fea0003800000 */
.L_x_440:
[----:B------:R-:W-:Y:S01]  /*4930*/  IMAD.MOV.U32 R17, RZ, RZ, 0x10 ;  /* 0x00000010ff117424 */ /* 0x000fe200078e00ff */
[----:B------:R-:W-:Y:S02]  /*4940*/  SEL R22, R22, RZ, !P0 ;  /* 0x000000ff16167207 */ /* 0x000fe40004000000 */
[----:B------:R-:W-:-:S03]  /*4950*/  ISETP.NE.AND P0, PT, R26, 0x65, PT ;  /* 0x000000651a00780c */ /* 0x000fc60003f05270 */
[----:B------:R-:W-:-:S04]  /*4960*/  IMAD.IADD R47, R27, 0x1, R22 ;  /* 0x000000011b2f7824 */ /* 0x000fc800078e0216 */
[----:B------:R-:W-:-:S07]  /*4970*/  IMAD.MOV.U32 R16, RZ, RZ, R47 ;  /* 0x000000ffff107224 */ /* 0x000fce00078e002f */
[----:B------:R-:W-:Y:S05]  /*4980*/  WARPSYNC.COLLECTIVE R21, `(.L_x_441) ;  /* 0x0000000015087348 */ /* 0x000fea0003c00000 */
[----:B------:R0:W1:Y:S02]  /*4990*/  SHFL.DOWN P3, R22, R16, R17, R20 ;  /* 0x0800001110167389 */ /* 0x0000640000060014 */
[----:B01----:R-:W-:Y:S05]  /*49a0*/  ENDCOLLECTIVE ;  /* 0x000000000000791b */ /* 0x003fea0003800000 */
.L_x_441:
[----:B------:R-:W-:Y:S05]  /*49b0*/  WARPSYNC.COLLECTIVE R21, `(.L_x_442) ;  /* 0x0000000015087348 */ /* 0x000fea0003c00000 */
[----:B------:R-:W-:Y:S01]  /*49c0*/  VOTE.ALL P0, P0 ;  /* 0x0000000000ff7806 */ /* 0x000fe20000000000 */
[----:B------:R-:W-:-:S12]  /*49d0*/  ENDCOLLECTIVE ;  /* 0x000000000000791b */ /* 0x000fd80003800000 */
.L_x_442:
[----:B------:R-:W-:Y:S02]  /*49e0*/  IADD3 R28, P3, PT, R28, 0x100, RZ ;  /* 0x000001001c1c7810 */ /* 0x000fe40007f7e0ff */
[----:B------:R-:W-:-:S03]  /*49f0*/  SEL R22, R22, RZ, !P2 ;  /* 0x000000ff16167207 */ /* 0x000fc60005000000 */
[----:B------:R-:W-:Y:S02]  /*4a00*/  IMAD.X R3, RZ, RZ, R29, P3 ;  /* 0x000000ffff037224 */ /* 0x000fe400018e061d */
[----:B------:R-:W-:Y:S01]  /*4a10*/  IMAD.IADD R46, R47, 0x1, R22 ;  /* 0x000000012f2e7824 */ /* 0x000fe200078e0216 */
[----:B------:R-:W-:Y:S06]  /*4a20*/  BRA `(.L_x_443) ;  /* 0xffffffc800647947 */ /* 0x000fec000383ffff */
.L_x_408:
[----:B------:R-:W-:Y:S01]  /*4a30*/  BSSY B1, `(.L_x_444) ;  /* 0x0000006000017945 */ /* 0x000fe20003800000 */
[----:B------:R-:W-:Y:S01]  /*4a40*/  PLOP3.LUT P0, PT, P0, PT, PT, 0x8, 0x80 ;  /* 0x000000000080781c */ /* 0x000fe2000070e170 */
[----:B------:R-:W-:-:S12]  /*4a50*/  IMAD.MOV.U32 R21, RZ, RZ, -0x1 ;  /* 0xffffffffff157424 */ /* 0x000fd800078e00ff */
[----:B------:R-:W-:Y:S05]  /*4a60*/  WARPSYNC.COLLECTIVE R21, `(.L_x_445) ;  /* 0x0000000015087348 */ /* 0x000fea0003c00000 */
[----:B------:R-:W-:Y:S01]  /*4a70*/  VOTE.ANY P0, P0 ;  /* 0x0000000000ff7806 */ /* 0x000fe20000000100 */
[----:B------:R-:W-:-:S12]  /*4a80*/  ENDCOLLECTIVE ;  /* 0x000000000000791b */ /* 0x000fd80003800000 */
.L_x_445:
[----:B------:R-:W-:Y:S05]  /*4a90*/  BSYNC B1 ;  /* 0x0000000000017941 */ /* 0x000fea0003800000 */
.L_x_444:
[----:B------:R-:W-:Y:S05]  /*4aa0*/  BRA `(.L_x_446) ;  /* 0xffffffc800747947 */ /* 0x000fea000383ffff */
.L_x_410:
[----:B------:R-:W-:Y:S01]  /*4ab0*/  BSSY B1, `(.L_x_447) ;  /* 0x0000006000017945 */ /* 0x000fe20003800000 */
[----:B------:R-:W-:Y:S01]  /*4ac0*/  PLOP3.LUT P0, PT, P0, PT, PT, 0x8, 0x80 ;  /* 0x000000000080781c */ /* 0x000fe2000070e170 */
[----:B------:R-:W-:-:S12]  /*4ad0*/  IMAD.MOV.U32 R21, RZ, RZ, -0x1 ;  /* 0xffffffffff157424 */ /* 0x000fd800078e00ff */
[----:B------:R-:W-:Y:S05]  /*4ae0*/  WARPSYNC.COLLECTIVE R21, `(.L_x_448) ;  /* 0x0000000015087348 */ /* 0x000fea0003c00000 */
[----:B------:R-:W-:Y:S01]  /*4af0*/  VOTE.ANY P0, P0 ;  /* 0x0000000000ff7806 */ /* 0x000fe20000000100 */
[----:B------:R-:W-:-:S12]  /*4b00*/  ENDCOLLECTIVE ;  /* 0x000000000000791b */ /* 0x000fd80003800000 */
.L_x_448:
[----:B------:R-:W-:Y:S05]  /*4b10*/  BSYNC B1 ;  /* 0x0000000000017941 */ /* 0x000fea0003800000 */
.L_x_447:
[----:B------:R-:W-:Y:S05]  /*4b20*/  BRA `(.L_x_449) ;  /* 0xffffffc800c87947 */ /* 0x000fea000383ffff */
.L_x_412:
[----:B------:R-:W-:Y:S01]  /*4b30*/  BSSY B1, `(.L_x_450) ;  /* 0x0000006000017945 */ /* 0x000fe20003800000 */
[----:B------:R-:W-:Y:S01]  /*4b40*/  PLOP3.LUT P0, PT, P0, PT, PT, 0x8, 0x80 ;  /* 0x000000000080781c */ /* 0x000fe2000070e170 */
[----:B------:R-:W-:-:S12]  /*4b50*/  IMAD.MOV.U32 R21, RZ, RZ, -0x1 ;  /* 0xffffffffff157424 */ /* 0x000fd800078e00ff */
[----:B------:R-:W-:Y:S05]  /*4b60*/  WARPSYNC.COLLECTIVE R21, `(.L_x_451) ;  /* 0x0000000015087348 */ /* 0x000fea0003c00000 */
[----:B------:R-:W-:Y:S01]  /*4b70*/  VOTE.ANY R21, PT, P0 ;  /* 0x0000000000157806 */ /* 0x000fe200000e0100 */
[----:B------:R-:W-:Y:S06]  /*4b80*/  ENDCOLLECTIVE ;  /* 0x000000000000791b */ /* 0x000fec0003800000 */
.L_x_451:
[----:B------:R-:W-:Y:S05]  /*4b90*/  BSYNC B1 ;  /* 0x0000000000017941 */ /* 0x000fea0003800000 */
.L_x_450:
        /* <DEDUP_REMOVED lines=11> */
.L_x_452:
        /* <DEDUP_REMOVED lines=9> */
.L_x_453:
        /* <DEDUP_REMOVED lines=8> */
.L_x_454:
        /* <DEDUP_REMOVED lines=8> */
.L_x_455:
        /* <DEDUP_REMOVED lines=8> */
.L_x_456:
[----:B------:R-:W-:Y:S02]  /*4e60*/  SEL R22, R22, RZ, !P0 ;  /* 0x000000ff16167207 */ /* 0x000fe40004000000 */
[----:B------:R-:W-:Y:S02]  /*4e70*/  ISETP.NE.AND P0, PT, R26, 0x65, PT ;  /* 0x000000651a00780c */ /* 0x000fe40003f05270 */
[----:B------:R-:W-:-:S11]  /*4e80*/  IADD3 R46, PT, PT, R47, R22, R46 ;  /* 0x000000162f2e7210 */ /* 0x000fd60007ffe02e */
[----:B------:R-:W-:Y:S05]  /*4e90*/  WARPSYNC.COLLECTIVE R21, `(.L_x_457) ;  /* 0x0000000015087348 */ /* 0x000fea0003c00000 */
[----:B------:R-:W-:Y:S01]  /*4ea0*/  VOTE.ALL P0, P0 ;  /* 0x0000000000ff7806 */ /* 0x000fe20000000000 */
[----:B------:R-:W-:-:S12]  /*4eb0*/  ENDCOLLECTIVE ;  /* 0x000000000000791b */ /* 0x000fd80003800000 */
.L_x_457:
[----:B------:R-:W-:Y:S05]  /*4ec0*/  BRA `(.L_x_458) ;  /* 0xffffffc800607947 */ /* 0x000fea000383ffff */
.L_x_417:
[----:B------:R-:W-:Y:S01]  /*4ed0*/  BSSY B0, `(.L_x_459) ;  /* 0x0000006000007945 */ /* 0x000fe20003800000 */
[----:B------:R-:W-:Y:S01]  /*4ee0*/  PLOP3.LUT P0, PT, P0, PT, PT, 0x8, 0x80 ;  /* 0x000000000080781c */ /* 0x000fe2000070e170 */
[----:B------:R-:W-:-:S12]  /*4ef0*/  IMAD.MOV.U32 R21, RZ, RZ, -0x1 ;  /* 0xffffffffff157424 */ /* 0x000fd800078e00ff */
[----:B------:R-:W-:Y:S05]  /*4f00*/  WARPSYNC.COLLECTIVE R21, `(.L_x_460) ;  /* 0x0000000015087348 */ /* 0x000fea0003c00000 */
[----:B------:R-:W-:Y:S01]  /*4f10*/  VOTE.ANY P0, P0 ;  /* 0x0000000000ff7806 */ /* 0x000fe20000000100 */
[----:B------:R-:W-:-:S12]  /*4f20*/  ENDCOLLECTIVE ;  /* 0x000000000000791b */ /* 0x000fd80003800000 */
.L_x_460:
[----:B------:R-:W-:Y:S05]  /*4f30*/  BSYNC B0 ;  /* 0x0000000000007941 */ /* 0x000fea0003800000 */
.L_x_459:
[----:B------:R-:W-:Y:S05]  /*4f40*/  BRA `(.L_x_461) ;  /* 0xffffffe000987947 */ /* 0x000fea000383ffff */
.L_x_419:
[----:B------:R-:W-:Y:S01]  /*4f50*/  BSSY B0, `(.L_x_462) ;  /* 0x0000006000007945 */ /* 0x000fe20003800000 */
[----:B------:R-:W-:Y:S01]  /*4f60*/  PLOP3.LUT P0, PT, P0, PT, PT, 0x8, 0x80 ;  /* 0x000000000080781c */ /* 0x000fe2000070e170 */
[----:B------:R-:W-:-:S12]  /*4f70*/  IMAD.MOV.U32 R21, RZ, RZ, -0x1 ;  /* 0xffffffffff157424 */ /* 0x000fd800078e00ff */
[----:B------:R-:W-:Y:S05]  /*4f80*/  WARPSYNC.COLLECTIVE R21, `(.L_x_463) ;  /* 0x0000000015087348 */ /* 0x000fea0003c00000 */
[----:B------:R-:W-:Y:S01]  /*4f90*/  VOTE.ANY P0, P0 ;  /* 0x0000000000ff7806 */ /* 0x000fe20000000100 */
[----:B------:R-:W-:-:S12]  /*4fa0*/  ENDCOLLECTIVE ;  /* 0x000000000000791b */ /* 0x000fd80003800000 */
.L_x_463:
[----:B------:R-:W-:Y:S05]  /*4fb0*/  BSYNC B0 ;  /* 0x0000000000007941 */ /* 0x000fea0003800000 */
.L_x_462:
[----:B------:R-:W-:Y:S05]  /*4fc0*/  BRA `(.L_x_464) ;  /* 0xffffffe000ec7947 */ /* 0x000fea000383ffff */
.L_x_421:
[----:B------:R-:W0:Y:S01]  /*4fd0*/  S2R R26, SR_GEMASK ;  /* 0x00000000001a7919 */ /* 0x000e220000003c00 */
[----:B------:R-:W-:Y:S01]  /*4fe0*/  BSSY B0, `(.L_x_465) ;  /* 0x0000006000007945 */ /* 0x000fe20003800000 */
[----:B------:R-:W-:Y:S01]  /*4ff0*/  PLOP3.LUT P0, PT, P0, PT, PT, 0x8, 0x80 ;  /* 0x000000000080781c */ /* 0x000fe2000070e170 */
[----:B------:R-:W-:-:S12]  /*5000*/  IMAD.MOV.U32 R21, RZ, RZ, -0x1 ;  /* 0xffffffffff157424 */ /* 0x000fd800078e00ff */
[----:B0-----:R-:W-:Y:S05]  /*5010*/  WARPSYNC.COLLECTIVE R21, `(.L_x_466) ;  /* 0x0000000015087348 */ /* 0x001fea0003c00000 */
[----:B------:R-:W-:Y:S01]  /*5020*/  VOTE.ANY R21, PT, P0 ;  /* 0x0000000000157806 */ /* 0x000fe200000e0100 */
[----:B0-----:R-:W-:Y:S06]  /*5030*/  ENDCOLLECTIVE ;  /* 0x000000000000791b */ /* 0x001fec0003800000 */
.L_x_466:
[----:B------:R-:W-:Y:S05]  /*5040*/  BSYNC B0 ;  /* 0x0000000000007941 */ /* 0x000fea0003800000 */
.L_x_465:
[----:B------:R-:W-:Y:S01]  /*5050*/  LOP3.LUT R21, R21, 0x80000000, R26, 0xec, !PT ;  /* 0x8000000015157812 */ /* 0x000fe200078eec1a */
[----:B------:R-:W-:-:S04]  /*5060*/  IMAD.MOV.U32 R17, RZ, RZ, 0x1 ;  /* 0x00000001ff117424 */ /* 0x000fc800078e00ff */
        /* <DEDUP_REMOVED lines=8> */
.L_x_467:
[----:B------:R-:W-:Y:S01]  /*50f0*/  ISETP.GE.AND P0, PT, R38, R20, PT ;  /* 0x000000142600720c */ /* 0x000fe20003f06270 */
[----:B------:R-:W-:-:S03]  /*5100*/  IMAD.MOV.U32 R17, RZ, RZ, 0x2 ;  /* 0x00000002ff117424 */ /* 0x000fc600078e00ff */
[----:B------:R-:W-:-:S05]  /*5110*/  SEL R22, R22, RZ, !P0 ;  /* 0x000000ff16167207 */ /* 0x000fca0004000000 */
[----:B------:R-:W-:Y:S02]  /*5120*/  IMAD.IADD R43, R22, 0x1, R19 ;  /* 0x00000001162b7824 */ /* 0x000fe400078e0213 */
[----:B------:R-:W-:Y:S02]  /*5130*/  VIADD R19, R38, 0x2 ;  /* 0x0000000226137836 */ /* 0x000fe40000000000 */
[----:B------:R-:W-:-:S03]  /*5140*/  IMAD.MOV.U32 R16, RZ, RZ, R43 ;  /* 0x000000ffff107224 */ /* 0x000fc600078e002b */
[----:B------:R-:W-:Y:S01]  /*5150*/  ISETP.GT.AND P0, PT, R19, R20, PT ;  /* 0x000000141300720c */ /* 0x000fe20003f04270 */
[----:B------:R-:W-:-:S12]  /*5160*/  VIADD R19, R38, 0x4 ;  /* 0x0000000426137836 */ /* 0x000fd80000000000 */
[----:B------:R-:W-:Y:S05]  /*5170*/  WARPSYNC.COLLECTIVE R21, `(.L_x_468) ;  /* 0x0000000015087348 */ /* 0x000fea0003c00000 */
[----:B------:R0:W1:Y:S02]  /*5180*/  SHFL.DOWN P3, R22, R16, R17, R20 ;  /* 0x0800001110167389 */ /* 0x0000640000060014 */
[----:B01----:R-:W-:Y:S05]  /*5190*/  ENDCOLLECTIVE ;  /* 0x000000000000791b */ /* 0x003fea0003800000 */
.L_x_468:
[----:B------:R-:W-:Y:S01]  /*51a0*/  IMAD.MOV.U32 R17, RZ, RZ, 0x4 ;  /* 0x00000004ff117424 */ /* 0x000fe200078e00ff */
[----:B------:R-:W-:Y:S02]  /*51b0*/  SEL R22, R22, RZ, !P0 ;  /* 0x000000ff16167207 */ /* 0x000fe40004000000 */
[----:B------:R-:W-:-:S03]  /*51c0*/  ISETP.GT.AND P0, PT, R19, R20, PT ;  /* 0x000000141300720c */ /* 0x000fc60003f04270 */
[----:B------:R-:W-:Y:S02]  /*51d0*/  IMAD.IADD R45, R43, 0x1, R22 ;  /* 0x000000012b2d7824 */ /* 0x000fe400078e0216 */
[----:B------:R-:W-:Y:S02]  /*51e0*/  VIADD R43, R38, 0x8 ;  /* 0x00000008262b7836 */ /* 0x000fe40000000000 */
[----:B------:R-:W-:-:S07]  /*51f0*/  IMAD.MOV.U32 R16, RZ, RZ, R45 ;  /* 0x000000ffff107224 */ /* 0x000fce00078e002d */
[----:B------:R-:W-:Y:S05]  /*5200*/  WARPSYNC.COLLECTIVE R21, `(.L_x_469) ;  /* 0x0000000015087348 */ /* 0x000fea0003c00000 */
[----:B------:R0:W1:Y:S02]  /*5210*/  SHFL.DOWN P3, R22, R16, R17, R20 ;  /* 0x0800001110167389 */ /* 0x0000640000060014 */
[----:B01----:R-:W-:Y:S05]  /*5220*/  ENDCOLLECTIVE ;  /* 0x000000000000791b */ /* 0x003fea0003800000 */
.L_x_469:
        /* <DEDUP_REMOVED lines=9> */
.L_x_470:
[----:B------:R-:W-:Y:S01]  /*52c0*/  IMAD.MOV.U32 R17, RZ, RZ, 0x10 ;  /* 0x00000010ff117424 */ /* 0x000fe200078e00ff */
[----:B------:R-:W-:Y:S02]  /*52d0*/  SEL R22, R22, RZ, !P0 ;  /* 0x000000ff16167207 */ /* 0x000fe40004000000 */
[----:B------:R-:W-:-:S03]  /*52e0*/  ISETP.NE.AND P0, PT, R18, 0x65, PT ;  /* 0x000000651200780c */ /* 0x000fc60003f05270 */
[----:B------:R-:W-:Y:S02]  /*52f0*/  IMAD.IADD R43, R19, 0x1, R22 ;  /* 0x00000001132b7824 */ /* 0x000fe400078e0216 */
[----:B------:R-:W-:Y:S02]  /*5300*/  VIADD R19, R38, 0x10 ;  /* 0x0000001026137836 */ /* 0x000fe40000000000 */
[----:B------:R-:W-:-:S03]  /*5310*/  IMAD.MOV.U32 R16, RZ, RZ, R43 ;  /* 0x000000ffff107224 */ /* 0x000fc600078e002b */
[----:B------:R-:W-:-:S13]  /*5320*/  ISETP.GT.AND P2, PT, R19, R20, PT ;  /* 0x000000141300720c */ /* 0x000fda0003f44270 */
[----:B------:R-:W-:Y:S05]  /*5330*/  WARPSYNC.COLLECTIVE R21, `(.L_x_471) ;  /* 0x0000000015087348 */ /* 0x000fea0003c00000 */
[----:B------:R0:W1:Y:S02]  /*5340*/  SHFL.DOWN P3, R22, R16, R17, R20 ;  /* 0x0800001110167389 */ /* 0x0000640000060014 */
[----:B01----:R-:W-:Y:S05]  /*5350*/  ENDCOLLECTIVE ;  /* 0x000000000000791b */ /* 0x003fea0003800000 */
.L_x_471:
[----:B------:R-:W-:Y:S05]  /*5360*/  WARPSYNC.COLLECTIVE R21, `(.L_x_472) ;  /* 0x0000000015087348 */ /* 0x000fea0003c00000 */
[----:B------:R-:W-:Y:S01]  /*5370*/  VOTE.ALL P0, P0 ;  /* 0x0000000000ff7806 */ /* 0x000fe20000000000 */
[----:B------:R-:W-:-:S12]  /*5380*/  ENDCOLLECTIVE ;  /* 0x000000000000791b */ /* 0x000fd80003800000 */
.L_x_472:
[----:B------:R-:W-:Y:S02]  /*5390*/  IADD3 R44, P3, PT, R44, 0x100, RZ ;  /* 0x000001002c2c7810 */ /* 0x000fe40007f7e0ff */
[----:B------:R-:W-:-:S03]  /*53a0*/  SEL R22, R22, RZ, !P2 ;  /* 0x000000ff16167207 */ /* 0x000fc60005000000 */
[----:B------:R-:W-:Y:S02]  /*53b0*/  IMAD.X R45, RZ, RZ, R45, P3 ;  /* 0x000000ffff2d7224 */ /* 0x000fe400018e062d */
[----:B------:R-:W-:Y:S01]  /*53c0*/  IMAD.IADD R46, R43, 0x1, R22 ;  /* 0x000000012b2e7824 */ /* 0x000fe200078e0216 */
[----:B------:R-:W-:Y:S06]  /*53d0*/  BRA `(.L_x_473) ;  /* 0xffffffe000847947 */ /* 0x000fec000383ffff */
.L_x_423:
[----:B------:R-:W-:Y:S01]  /*53e0*/  BSSY B0, `(.L_x_474) ;  /* 0x0000006000007945 */ /* 0x000fe20003800000 */
[----:B------:R-:W-:Y:S01]  /*53f0*/  PLOP3.LUT P0, PT, P0, PT, PT, 0x8, 0x80 ;  /* 0x000000000080781c */ /* 0x000fe2000070e170 */
[----:B------:R-:W-:-:S12]  /*5400*/  IMAD.MOV.U32 R21, RZ, RZ, -0x1 ;  /* 0xffffffffff157424 */ /* 0x000fd800078e00ff */
[----:B------:R-:W-:Y:S05]  /*5410*/  WARPSYNC.COLLECTIVE R21, `(.L_x_475) ;  /* 0x0000000015087348 */ /* 0x000fea0003c00000 */
[----:B------:R-:W-:Y:S01]  /*5420*/  VOTE.ANY P0, P0 ;  /* 0x0000000000ff7806 */ /* 0x000fe20000000100 */
[----:B------:R-:W-:-:S12]  /*5430*/  ENDCOLLECTIVE ;  /* 0x000000000000791b */ /* 0x000fd80003800000 */
.L_x_475:
[----:B------:R-:W-:Y:S05]  /*5440*/  BSYNC B0 ;  /* 0x0000000000007941 */ /* 0x000fea0003800000 */
.L_x_474:
[----:B------:R-:W-:Y:S05]  /*5450*/  BRA `(.L_x_476) ;  /* 0xffffffe0008c7947 */ /* 0x000fea000383ffff */
.L_x_425:
[----:B------:R-:W-:Y:S01]  /*5460*/  BSSY B0, `(.L_x_477) ;  /* 0x0000006000007945 */ /* 0x000fe20003800000 */
[----:B------:R-:W-:Y:S01]  /*5470*/  PLOP3.LUT P0, PT, P0, PT, PT, 0x8, 0x80 ;  /* 0x000000000080781c */ /* 0x000fe2000070e170 */
[----:B------:R-:W-:-:S12]  /*5480*/  IMAD.MOV.U32 R21, RZ, RZ, -0x1 ;  /* 0xffffffffff157424 */ /* 0x000fd800078e00ff */
[----:B------:R-:W-:Y:S05]  /*5490*/  WARPSYNC.COLLECTIVE R21, `(.L_x_478) ;  /* 0x0000000015087348 */ /* 0x000fea0003c00000 */
[----:B------:R-:W-:Y:S01]  /*54a0*/  VOTE.ANY P0, P0 ;  /* 0x0000000000ff7806 */ /* 0x000fe20000000100 */
[----:B------:R-:W-:-:S12]  /*54b0*/  ENDCOLLECTIVE ;  /* 0x000000000000791b */ /* 0x000fd80003800000 */
.L_x_478:
[----:B------:R-:W-:Y:S05]  /*54c0*/  BSYNC B0 ;  /* 0x0000000000007941 */ /* 0x000fea0003800000 */
.L_x_477:
[----:B------:R-:W-:Y:S05]  /*54d0*/  BRA `(.L_x_479) ;  /* 0xffffffe000e07947 */ /* 0x000fea000383ffff */
.L_x_427:
[----:B------:R-:W-:Y:S01]  /*54e0*/  BSSY B0, `(.L_x_480) ;  /* 0x0000006000007945 */ /* 0x000fe20003800000 */
[----:B------:R-:W-:Y:S01]  /*54f0*/  PLOP3.LUT P0, PT, P0, PT, PT, 0x8, 0x80 ;  /* 0x000000000080781c */ /* 0x000fe2000070e170 */
[----:B------:R-:W-:-:S12]  /*5500*/  IMAD.MOV.U32 R21, RZ, RZ, -0x1 ;  /* 0xffffffffff157424 */ /* 0x000fd800078e00ff */
[----:B------:R-:W-:Y:S05]  /*5510*/  WARPSYNC.COLLECTIVE R21, `(.L_x_481) ;  /* 0x0000000015087348 */ /* 0x000fea0003c00000 */
[----:B------:R-:W-:Y:S01]  /*5520*/  VOTE.ANY R21, PT, P0 ;  /* 0x0000000000157806 */ /* 0x000fe200000e0100 */
[----:B------:R-:W-:Y:S06]  /*5530*/  ENDCOLLECTIVE ;  /* 0x000000000000791b */ /* 0x000fec0003800000 */
.L_x_481:
[----:B------:R-:W-:Y:S05]  /*5540*/  BSYNC B0 ;  /* 0x0000000000007941 */ /* 0x000fea0003800000 */
.L_x_480:
        /* <DEDUP_REMOVED lines=11> */
.L_x_482:
        /* <DEDUP_REMOVED lines=11> */
.L_x_483:
        /* <DEDUP_REMOVED lines=9> */
.L_x_484:
        /* <DEDUP_REMOVED lines=8> */
.L_x_485:
        /* <DEDUP_REMOVED lines=9> */
.L_x_486:
[----:B------:R-:W-:Y:S02]  /*5850*/  SEL R22, R22, RZ, !P0 ;  /* 0x000000ff16167207 */ /* 0x000fe40004000000 */
[----:B------:R-:W-:Y:S02]  /*5860*/  ISETP.NE.AND P0, PT, R18, 0x65, PT ;  /* 0x000000651200780c */ /* 0x000fe40003f05270 */
[----:B------:R-:W-:-:S11]  /*5870*/  IADD3 R46, PT, PT, R47, R22, R46 ;  /* 0x000000162f2e7210 */ /* 0x000fd60007ffe02e */
[----:B------:R-:W-:Y:S05]  /*5880*/  WARPSYNC.COLLECTIVE R21, `(.L_x_487) ;  /* 0x0000000015087348 */ /* 0x000fea0003c00000 */
[----:B------:R-:W-:Y:S01]  /*5890*/  VOTE.ALL P0, P0 ;  /* 0x0000000000ff7806 */ /* 0x000fe20000000000 */
[----:B------:R-:W-:-:S12]  /*58a0*/  ENDCOLLECTIVE ;  /* 0x000000000000791b */ /* 0x000fd80003800000 */
.L_x_487:
[----:B------:R-:W-:Y:S05]  /*58b0*/  BRA `(.L_x_488) ;  /* 0xffffffe000787947 */ /* 0x000fea000383ffff */
.L_x_489:
        /* <DEDUP_REMOVED lines=12> */
.L_x_690:


//--------------------- .text._ZN3cub18CUB_300001_SM_10006detail4scan16DeviceScanKernelINS2_10policy_hubIiiimN4cuda3std3__44plusIvEEE10Policy1000EN6thrust24THRUST_300001_SM_1000_NS6detail15normal_iteratorINSD_10device_ptrIiEEEESI_NS0_13ScanTileStateIiLb1EEES9_NS0_8NullTypeEmiLb0ESL_EEvT0_T1_T2_iT3_T4_T5_ --------------------------
	.section	.text._ZN3cub18CUB_300001_SM_10006detail4scan16DeviceScanKernelINS2_10policy_hubIiiimN4cuda3std3__44plusIvEEE10Policy1000EN6thrust24THRUST_300001_SM_1000_NS6detail15normal_iteratorINSD_10device_ptrIiEEEESI_NS0_13ScanTileStateIiLb1EEES9_NS0_8NullTypeEmiLb0ESL_EEvT0_T1_T2_iT3_T4_T5_,"ax",@progbits
	.align	128
        .global         _ZN3cub18CUB_300001_SM_10006detail4scan16DeviceScanKernelINS2_10policy_hubIiiimN4cuda3std3__44plusIvEEE10Policy1000EN6thrust24THRUST_300001_SM_1000_NS6detail15normal_iteratorINSD_10device_ptrIiEEEESI_NS0_13ScanTileStateIiLb1EEES9_NS0_8NullTypeEmiLb0ESL_EEvT0_T1_T2_iT3_T4_T5_
        .type           _ZN3cub18CUB_300001_SM_10006detail4scan16DeviceScanKernelINS2_10policy_hubIiiimN4cuda3std3__44plusIvEEE10Policy1000EN6thrust24THRUST_300001_SM_1000_NS6detail15normal_iteratorINSD_10device_ptrIiEEEESI_NS0_13ScanTileStateIiLb1EEES9_NS0_8NullTypeEmiLb0ESL_EEvT0_T1_T2_iT3_T4_T5_,@function
        .size           _ZN3cub18CUB_300001_SM_10006detail4scan16DeviceScanKernelINS2_10policy_hubIiiimN4cuda3std3__44plusIvEEE10Policy1000EN6thrust24THRUST_300001_SM_1000_NS6detail15normal_iteratorINSD_10device_ptrIiEEEESI_NS0_13ScanTileStateIiLb1EEES9_NS0_8NullTypeEmiLb0ESL_EEvT0_T1_T2_iT3_T4_T5_,(.L_x_691 - _ZN3cub18CUB_300001_SM_10006detail4scan16DeviceScanKernelINS2_10policy_hubIiiimN4cuda3std3__44plusIvEEE10Policy1000EN6thrust24THRUST_300001_SM_1000_NS6detail15normal_iteratorINSD_10device_ptrIiEEEESI_NS0_13ScanTileStateIiLb1EEES9_NS0_8NullTypeEmiLb0ESL_EEvT0_T1_T2_iT3_T4_T5_)
        .other          _ZN3cub18CUB_300001_SM_10006detail4scan16DeviceScanKernelINS2_10policy_hubIiiimN4cuda3std3__44plusIvEEE10Policy1000EN6thrust24THRUST_300001_SM_1000_NS6detail15normal_iteratorINSD_10device_ptrIiEEEESI_NS0_13ScanTileStateIiLb1EEES9_NS0_8NullTypeEmiLb0ESL_EEvT0_T1_T2_iT3_T4_T5_,@"STO_CUDA_ENTRY STV_DEFAULT"
_ZN3cub18CUB_300001_SM_10006detail4scan16DeviceScanKernelINS2_10policy_hubIiiimN4cuda3std3__44plusIvEEE10Policy1000EN6thrust24THRUST_300001_SM_1000_NS6detail15normal_iteratorINSD_10device_ptrIiEEEESI_NS0_13ScanTileStateIiLb1EEES9_NS0_8NullTypeEmiLb0ESL_EEvT0_T1_T2_iT3_T4_T5_:
.text._ZN3cub18CUB_300001_SM_10006detail4scan16DeviceScanKernelINS2_10policy_hubIiiimN4cuda3std3__44plusIvEEE10Policy1000EN6thrust24THRUST_300001_SM_1000_NS6detail15normal_iteratorINSD_10device_ptrIiEEEESI_NS0_13ScanTileStateIiLb1EEES9_NS0_8NullTypeEmiLb0ESL_EEvT0_T1_T2_iT3_T4_T5_:
[----:B------:R-:W-:Y:S08]  /*0000*/  LDC R1, c[0x0][0x37c] ;  /* 0x0000df00ff017b82 */ /* 0x000ff00000000800 */
[----:B------:R-:W0:Y:S01]  /*0010*/  S2UR UR6, SR_CTAID.X ;  /* 0x00000000000679c3 */ /* 0x000e220000002500 */
[----:B------:R-:W0:Y:S01]  /*0020*/  LDCU UR4, c[0x0][0x398] ;  /* 0x00007300ff0477ac */ /* 0x000e220008000800 */
[----:B------:R-:W1:Y:S01]  /*0030*/  LDCU.64 UR8, c[0x0][0x3a0] ;  /* 0x00007400ff0877ac */ /* 0x000e620008000a00 */
[----:B------:R-:W2:Y:S01]  /*0040*/  LDCU.64 UR12, c[0x0][0x358] ;  /* 0x00006b00ff0c77ac */ /* 0x000ea20008000a00 */
[----:B0-----:R-:W-:-:S04]  /*0050*/  UIADD3 UR6, UPT, UPT, UR6, UR4, URZ ;  /* 0x0000000406067290 */ /* 0x001fc8000fffe0ff */
[----:B------:R-:W-:-:S04]  /*0060*/  UIMAD.WIDE UR10, UR6, 0x1ee0, URZ ;  /* 0x00001ee0060a78a5 */ /* 0x000fc8000f8e02ff */
[----:B-1----:R-:W-:-:S04]  /*0070*/  UIADD3 UR7, UP0, UPT, -UR10, UR8, URZ ;  /* 0x000000080a077290 */ /* 0x002fc8000ff1e1ff */
[----:B------:R-:W-:Y:S02]  /*0080*/  UIADD3.X UR4, UPT, UPT, ~UR11, UR9, URZ, UP0, !UPT ;  /* 0x000000090b047290 */ /* 0x000fe400087fe5ff */
[----:B------:R-:W-:-:S04]  /*0090*/  UISETP.GE.U32.AND UP0, UPT, UR7, 0x1ee1, UPT ;  /* 0x00001ee10700788c */ /* 0x000fc8000bf06070 */
[----:B------:R-:W-:-:S09]  /*00a0*/  UISETP.GE.U32.AND.EX UP0, UPT, UR4, URZ, UPT, UP0 ;  /* 0x000000ff0400728c */ /* 0x000fd2000bf06100 */
[----:B--2---:R-:W-:Y:S05]  /*00b0*/  BRA.U !UP0, `(.L_x_490) ;  /* 0x0000001d08047547 */ /* 0x004fea000b800000 */
[----:B------:R-:W0:Y:S01]  /*00c0*/  S2R R36, SR_TID.X ;  /* 0x0000000000247919 */ /* 0x000e220000002100 */
[----:B------:R-:W1:Y:S01]  /*00d0*/  LDCU.64 UR4, c[0x0][0x380] ;  /* 0x00007000ff0477ac */ /* 0x000e620008000a00 */
[C---:B0-----:R-:W-:Y:S02]  /*00e0*/  LOP3.LUT R0, R36.reuse, 0x1f, RZ, 0xc0, !PT ;  /* 0x0000001f24007812 */ /* 0x041fe400078ec0ff */
[----:B------:R-:W-:-:S05]  /*00f0*/  LOP3.LUT R3, R36, 0x3e0, RZ, 0xc0, !PT ;  /* 0x000003e024037812 */ /* 0x000fca00078ec0ff */
[----:B------:R-:W-:-:S05]  /*0100*/  IMAD R0, R3, 0x13, R0 ;  /* 0x0000001303007824 */ /* 0x000fca00078e0200 */
[----:B------:R-:W-:-:S05]  /*0110*/  IADD3 R0, P0, PT, R0, UR10, RZ ;  /* 0x0000000a00007c10 */ /* 0x000fca000ff1e0ff */
[----:B------:R-:W-:Y:S02]  /*0120*/  IMAD.X R41, RZ, RZ, UR11, P0 ;  /* 0x0000000bff297e24 */ /* 0x000fe400080e06ff */
[----:B------:R-:W-:-:S03]  /*0130*/  IMAD.SHL.U32 R42, R0, 0x4, RZ ;  /* 0x00000004002a7824 */ /* 0x000fc600078e00ff */
[----:B------:R-:W-:Y:S02]  /*0140*/  SHF.L.U64.HI R41, R0, 0x2, R41 ;  /* 0x0000000200297819 */ /* 0x000fe40000010229 */
[----:B-1----:R-:W-:-:S04]  /*0150*/  IADD3 R2, P0, PT, R42, UR4, RZ ;  /* 0x000000042a027c10 */ /* 0x002fc8000ff1e0ff */
[----:B------:R-:W-:-:S05]  /*0160*/  IADD3.X R3, PT, PT, R41, UR5, RZ, P0, !PT ;  /* 0x0000000529037c10 */ /* 0x000fca00087fe4ff */
        /* <DEDUP_REMOVED lines=32> */
[----:B-----5:R0:W-:Y:S04]  /*0370*/  STS [R28+0x180], R11 ;  /* 0x0001800b1c007388 */ /* 0x0201e80000000800 */
        /* <DEDUP_REMOVED lines=37> */
[----:B------:R-:W-:Y:S02]  /*05d0*/  IADD3 R8, PT, PT, R24, R25, R26 ;  /* 0x0000001918087210 */ /* 0x000fe40007ffe01a */
[----:B------:R-:W-:Y:S02]  /*05e0*/  ISETP.NE.AND P1, PT, R44, 0x1f, PT ;  /* 0x0000001f2c00780c */ /* 0x000fe40003f25270 */
[----:B0-----:R-:W-:Y:S02]  /*05f0*/  IADD3 R8, PT, PT, R39, R40, R8 ;  /* 0x0000002827087210 */ /* 0x001fe40007ffe008 */
[----:B------:R-:W-:Y:S02]  /*0600*/  ISETP.GE.U32.AND P2, PT, R36, 0x20, PT ;  /* 0x000000202400780c */ /* 0x000fe40003f46070 */
[----:B------:R-:W-:Y:S02]  /*0610*/  IADD3 R8, PT, PT, R30, R31, R8 ;  /* 0x0000001f1e087210 */ /* 0x000fe40007ffe008 */
[----:B------:R-:W-:-:S02]  /*0620*/  ISETP.NE.AND P3, PT, R44, RZ, PT ;  /* 0x000000ff2c00720c */ /* 0x000fc40003f65270 */
        /* <DEDUP_REMOVED lines=30> */
[----:B------:R-:W-:Y:S02]  /*0810*/  SEL R9, R33, RZ, P3 ;  /* 0x000000ff21097207 */ /* 0x000fe40001800000 */
        /* <DEDUP_REMOVED lines=21> */
[C---:B------:R-:W-:Y:S02]  /*0970*/  ISETP.NE.AND P1, PT, R32.reuse, 0xb, PT ;  /* 0x0000000b2000780c */ /* 0x040fe40003f25270 */
[----:B------:R-:W-:Y:S02]  /*0980*/  SEL R8, R17, R8, !P0 ;  /* 0x0000000811087207 */ /* 0x000fe40004000000 */
[----:B------:R-:W-:-:S02]  /*0990*/  ISETP.NE.AND P0, PT, R32, 0xc, PT ;  /* 0x0000000c2000780c */ /* 0x000fc40003f05270 */
[----:B------:R-:W-:Y:S02]  /*09a0*/  SEL R8, R18, R8, !P1 ;  /* 0x0000000812087207 */ /* 0x000fe40004800000 */
[----:B------:R-:W-:Y:S02]  /*09b0*/  ISETP.NE.AND P1, PT, R36, RZ, PT ;  /* 0x000000ff2400720c */ /* 0x000fe40003f25270 */
[----:B------:R-:W-:-:S05]  /*09c0*/  SEL R8, R19, R8, !P0 ;  /* 0x0000000813087207 */ /* 0x000fca0004000000 */
[----:B------:R-:W-:-:S06]  /*09d0*/  @P2 IMAD.IADD R33, R8, 0x1, R9 ;  /* 0x0000000108212824 */ /* 0x000fcc00078e0209 */
[----:B------:R-:W-:Y:S05]  /*09e0*/  @P1 BRA `(.L_x_493) ;  /* 0x0000000c006c1947 */ /* 0x000fea0003800000 */
[----:B------:R-:W0:Y:S01]  /*09f0*/  LDS R12, [UR4+0x40] ;  /* 0x00004004ff0c7984 */ /* 0x000e220008000800 */
[----:B------:R-:W1:Y:S01]  /*0a00*/  LDC.64 R10, c[0x0][0x390] ;  /* 0x0000e400ff0a7b82 */ /* 0x000e620000000a00 */
[----:B------:R-:W-:Y:S02]  /*0a10*/  IMAD.MOV.U32 R8, RZ, RZ, 0x65 ;  /* 0x00000065ff087424 */ /* 0x000fe400078e00ff */
[----:B------:R-:W-:Y:S02]  /*0a20*/  IMAD.MOV.U32 R33, RZ, RZ, RZ ;  /* 0x000000ffff217224 */ /* 0x000fe400078e00ff */
[----:B0-----:R-:W-:-:S05]  /*0a30*/  IMAD.IADD R9, R19, 0x1, R12 ;  /* 0x0000000113097824 */ /* 0x001fca00078e020c */
[----:B-1----:R0:W-:Y:S01]  /*0a40*/  ST.E.64.STRONG.GPU desc[UR12][R10.64+0x100], R8 ;  /* 0x000100080a007985 */ /* 0x0021e2000c10fb0c */
[----:B------:R-:W-:Y:S05]  /*0a50*/  BRA `(.L_x_493) ;  /* 0x0000000c00507947 */ /* 0x000fea0003800000 */
.L_x_492:
[----:B------:R-:W-:Y:S02]  /*0a60*/  IADD3 R8, PT, PT, R24, R25, R26 ;  /* 0x0000001918087210 */ /* 0x000fe40007ffe01a */
[C---:B------:R-:W-:Y:S02]  /*0a70*/  ISETP.NE.AND P1, PT, R44.reuse, 0x1f, PT ;  /* 0x0000001f2c00780c */ /* 0x040fe40003f25270 */
[----:B0-----:R-:W-:Y:S02]  /*0a80*/  IADD3 R8, PT, PT, R39, R40, R8 ;  /* 0x0000002827087210 */ /* 0x001fe40007ffe008 */
        /* <DEDUP_REMOVED lines=56> */
[----:B------:R-:W-:Y:S02]  /*0e10*/  SEL R8, R17, R8, !P0 ;  /* 0x0000000811087207 */ /* 0x000fe40004000000 */
[----:B------:R-:W-:-:S04]  /*0e20*/  ISETP.NE.AND P0, PT, R32, 0xb, PT ;  /* 0x0000000b2000780c */ /* 0x000fc80003f05270 */
[----:B------:R-:W-:Y:S02]  /*0e30*/  SEL R8, R18, R8, !P0 ;  /* 0x0000000812087207 */ /* 0x000fe40004000000 */
[C---:B------:R-:W-:Y:S01]  /*0e40*/  ISETP.GT.U32.AND P0, PT, R36.reuse, 0x1f, PT ;  /* 0x0000001f2400780c */ /* 0x040fe20003f04070 */
[C---:B0-----:R-:W-:Y:S01]  /*0e50*/  IMAD.IADD R11, R19.reuse, 0x1, R11 ;  /* 0x00000001130b7824 */ /* 0x041fe200078e020b */
        /* <DEDUP_REMOVED lines=21> */
.L_x_524:
[----:B------:R-:W-:Y:S05]  /*0fb0*/  @!P0 BRA `(.L_x_496) ;  /* 0x0000000000248947 */ /* 0x000fea0003800000 */
[----:B------:R-:W-:-:S07]  /*0fc0*/  IMAD.MOV.U32 R9, RZ, RZ, 0x1de ;  /* 0x000001deff097424 */ /* 0x000fce00078e00ff */
.L_x_498:
[----:B------:R-:W-:Y:S05]  /*0fd0*/  NANOSLEEP R9 ;  /* 0x000000090000735d */ /* 0x000fea0003800000 */
[----:B------:R-:W2:Y:S01]  /*0fe0*/  LD.E.64.STRONG.GPU R14, desc[UR12][R16.64+0x100] ;  /* 0x0001000c100e7980 */ /* 0x000ea2000c10fb00 */
[----:B------:R-:W-:Y:S01]  /*0ff0*/  UMOV UR5, 0xffffffff ;  /* 0xffffffff00057882 */ /* 0x000fe20000000000 */
[----:B------:R-:W-:Y:S02]  /*1000*/  SHF.R.U32.HI R9, RZ, 0x1, R9 ;  /* 0x00000001ff097819 */ /* 0x000fe40000011609 */
[----:B--2---:R-:W-:Y:S01]  /*1010*/  ISETP.NE.AND P0, PT, R14, 0x63, PT ;  /* 0x000000630e00780c */ /* 0x004fe20003f05270 */
[----:B------:R-:W-:-:S12]  /*1020*/  BRA.DIV UR5, `(.L_x_497) ;  /* 0x0000002e05d87947 */ /* 0x000fd8000b800000 */
[----:B------:R-:W-:-:S13]  /*1030*/  VOTE.ANY P0, !P0 ;  /* 0x0000000000ff7806 */ /* 0x000fda0004000100 */
.L_x_527:
[----:B------:R-:W-:Y:S05]  /*1040*/  @P0 BRA `(.L_x_498) ;  /* 0xfffffffc00e00947 */ /* 0x000fea000383ffff */
.L_x_496:
        /* <DEDUP_REMOVED lines=16> */
[-C--:B------:R-:W-:Y:S02]  /*1150*/  ISETP.GT.AND P2, PT, R34, R38.reuse, PT ;  /* 0x000000262200720c */ /* 0x080fe40003f44270 */
[----:B-1----:R-:W-:Y:S02]  /*1160*/  SEL R16, R16, RZ, !P0 ;  /* 0x000000ff10107207 */ /* 0x002fe40004000000 */
[----:B------:R-:W-:-:S03]  /*1170*/  ISETP.GT.AND P0, PT, R33, R38, PT ;  /* 0x000000262100720c */ /* 0x000fc60003f04270 */
[----:B------:R-:W-:-:S05]  /*1180*/  IMAD.IADD R17, R16, 0x1, R15 ;  /* 0x0000000110117824 */ /* 0x000fca00078e020f */
[----:B------:R-:W1:Y:S02]  /*1190*/  SHFL.DOWN PT, R16, R17, 0x2, R38 ;  /* 0x0840000011107989 */ /* 0x000e6400000e0026 */
[----:B-1----:R-:W-:Y:S02]  /*11a0*/  SEL R16, R16, RZ, !P0 ;  /* 0x000000ff10107207 */ /* 0x002fe40004000000 */
[----:B------:R-:W-:-:S03]  /*11b0*/  ISETP.GT.AND P0, PT, R32, R38, PT ;  /* 0x000000262000720c */ /* 0x000fc60003f04270 */
[----:B------:R-:W-:-:S05]  /*11c0*/  IMAD.IADD R35, R17, 0x1, R16 ;  /* 0x0000000111237824 */ /* 0x000fca00078e0210 */
[----:B------:R-:W1:Y:S02]  /*11d0*/  SHFL.DOWN PT, R16, R35, 0x4, R38 ;  /* 0x0880000023107989 */ /* 0x000e6400000e0026 */
[----:B-1----:R-:W-:Y:S02]  /*11e0*/  SEL R16, R16, RZ, !P0 ;  /* 0x000000ff10107207 */ /* 0x002fe40004000000 */
[----:B------:R-:W-:-:S03]  /*11f0*/  ISETP.GT.AND P0, PT, R19, R38, PT ;  /* 0x000000261300720c */ /* 0x000fc60003f04270 */
[----:B------:R-:W-:Y:S01]  /*1200*/  IMAD.IADD R37, R35, 0x1, R16 ;  /* 0x0000000123257824 */ /* 0x000fe200078e0210 */
[----:B0-----:R-:W-:-:S04]  /*1210*/  IADD3 R35, P3, PT, R8, 0x100, RZ ;  /* 0x0000010008237810 */ /* 0x001fc80007f7e0ff */
[----:B------:R-:W0:Y:S02]  /*1220*/  SHFL.DOWN PT, R16, R37, 0x8, R38 ;  /* 0x0900000025107989 */ /* 0x000e2400000e0026 */
[----:B0-----:R-:W-:Y:S02]  /*1230*/  SEL R16, R16, RZ, !P0 ;  /* 0x000000ff10107207 */ /* 0x001fe40004000000 */
[----:B------:R-:W-:-:S03]  /*1240*/  ISETP.NE.AND P0, PT, R14, 0x65, PT ;  /* 0x000000650e00780c */ /* 0x000fc60003f05270 */
[----:B------:R-:W-:Y:S02]  /*1250*/  IMAD.IADD R17, R37, 0x1, R16 ;  /* 0x0000000125117824 */ /* 0x000fe400078e0210 */
[----:B------:R-:W-:-:S03]  /*1260*/  IMAD.X R37, RZ, RZ, R9, P3 ;  /* 0x000000ffff257224 */ /* 0x000fc600018e0609 */
[----:B------:R-:W0:Y:S05]  /*1270*/  SHFL.DOWN PT, R16, R17, 0x10, R38 ;  /* 0x0a00000011107989 */ /* 0x000e2a00000e0026 */
[----:B------:R-:W-:Y:S02]  /*1280*/  VOTE.ALL P0, P0 ;  /* 0x0000000000ff7806 */ /* 0x000fe40000000000 */
[----:B0-----:R-:W-:-:S05]  /*1290*/  SEL R16, R16, RZ, !P2 ;  /* 0x000000ff10107207 */ /* 0x001fca0005000000 */
[----:B------:R-:W-:-:S07]  /*12a0*/  IMAD.IADD R36, R17, 0x1, R16 ;  /* 0x0000000111247824 */ /* 0x000fce00078e0210 */
.L_x_536:
[----:B------:R-:W-:Y:S05]  /*12b0*/  @!P0 BRA `(.L_x_500) ;  /* 0x0000000000d48947 */ /* 0x000fea0003800000 */
[----:B------:R-:W-:-:S07]  /*12c0*/  IMAD.MOV.U32 R38, RZ, RZ, 0x1de ;  /* 0x000001deff267424 */ /* 0x000fce00078e00ff */
.L_x_506:
        /* <DEDUP_REMOVED lines=10> */
.L_x_539:
[----:B------:R-:W-:Y:S05]  /*1370*/  @!P0 BRA `(.L_x_502) ;  /* 0x0000000000248947 */ /* 0x000fea0003800000 */
[----:B------:R-:W-:-:S07]  /*1380*/  IMAD.MOV.U32 R9, RZ, RZ, R38 ;  /* 0x000000ffff097224 */ /* 0x000fce00078e0026 */
.L_x_504:
[----:B------:R-:W-:Y:S05]  /*1390*/  NANOSLEEP R9 ;  /* 0x000000090000735d */ /* 0x000fea0003800000 */
[----:B------:R-:W2:Y:S01]  /*13a0*/  LD.E.64.STRONG.GPU R14, desc[UR12][R16.64+-0x100] ;  /* 0xffff000c100e7980 */ /* 0x000ea2000c10fb00 */
[----:B------:R-:W-:Y:S01]  /*13b0*/  UMOV UR5, 0xffffffff ;  /* 0xffffffff00057882 */ /* 0x000fe20000000000 */
[----:B------:R-:W-:Y:S02]  /*13c0*/  SHF.R.U32.HI R9, RZ, 0x1, R9 ;  /* 0x00000001ff097819 */ /* 0x000fe40000011609 */
[----:B--2---:R-:W-:Y:S01]  /*13d0*/  ISETP.NE.AND P0, PT, R14, 0x63, PT ;  /* 0x000000630e00780c */ /* 0x004fe20003f05270 */
[----:B------:R-:W-:-:S12]  /*13e0*/  BRA.DIV UR5, `(.L_x_503) ;  /* 0x0000003205307947 */ /* 0x000fd8000b800000 */
[----:B------:R-:W-:-:S13]  /*13f0*/  VOTE.ANY P0, !P0 ;  /* 0x0000000000ff7806 */ /* 0x000fda0004000100 */
.L_x_542:
[----:B------:R-:W-:Y:S05]  /*1400*/  @P0 BRA `(.L_x_504) ;  /* 0xfffffffc00e00947 */ /* 0x000fea000383ffff */
.L_x_502:
        /* <DEDUP_REMOVED lines=31> */
.L_x_551:
[----:B------:R-:W-:Y:S05]  /*1600*/  @P0 BRA `(.L_x_506) ;  /* 0xfffffffc00300947 */ /* 0x000fea000383ffff */
.L_x_500:
        /* <DEDUP_REMOVED lines=15> */
.L_x_494:
[----:B------:R-:W-:Y:S05]  /*1700*/  WARPSYNC.ALL ;  /* 0x0000000000007948 */ /* 0x000fea0003800000 */
[----:B------:R-:W0:Y:S08]  /*1710*/  S2UR UR7, SR_CgaCtaId ;  /* 0x00000000000779c3 */ /* 0x000e300000008800 */
[----:B------:R-:W-:Y:S06]  /*1720*/  BAR.SYNC.DEFER_BLOCKING 0x0 ;  /* 0x0000000000007b1d */ /* 0x000fec0000010000 */
[----:B------:R-:W-:Y:S01]  /*1730*/  UMOV UR5, 0x400 ;  /* 0x0000040000057882 */ /* 0x000fe20000000000 */
[----:B-1----:R-:W1:Y:S01]  /*1740*/  S2R R10, SR_TID.X ;  /* 0x00000000000a7919 */ /* 0x002e620000002100 */
[----:B0-----:R-:W-:-:S09]  /*1750*/  ULEA UR5, UR7, UR5, 0x18 ;  /* 0x0000000507057291 */ /* 0x001fd2000f8ec0ff */
[----:B------:R-:W0:Y:S01]  /*1760*/  LDS R9, [UR5+0x54] ;  /* 0x00005405ff097984 */ /* 0x000e220008000800 */
[----:B-1----:R-:W-:-:S04]  /*1770*/  ISETP.NE.AND P0, PT, R10, RZ, PT ;  /* 0x000000ff0a00720c */ /* 0x002fc80003f05270 */
[----:B0-----:R-:W-:-:S05]  /*1780*/  SEL R9, R9, RZ, P0 ;  /* 0x000000ff09097207 */ /* 0x001fca0000000000 */
[----:B------:R-:W-:-:S07]  /*1790*/  IMAD.IADD R33, R9, 0x1, R8 ;  /* 0x0000000109217824 */ /* 0x000fce00078e0208 */
.L_x_493:
[----:B------:R-:W-:Y:S05]  /*17a0*/  BSYNC.RECONVERGENT B0 ;  /* 0x0000000000007941 */ /* 0x000fea0003800200 */
.L_x_491:
[----:B------:R-:W-:Y:S01]  /*17b0*/  IMAD.IADD R26, R26, 0x1, R33 ;  /* 0x000000011a1a7824 */ /* 0x000fe200078e0221 */
[----:B------:R-:W-:Y:S03]  /*17c0*/  BAR.SYNC.DEFER_BLOCKING 0x0 ;  /* 0x0000000000007b1d */ /* 0x000fe60000010000 */
[----:B------:R-:W-:-:S03]  /*17d0*/  IMAD.IADD R25, R25, 0x1, R26 ;  /* 0x0000000119197824 */ /* 0x000fc600078e021a */
[----:B------:R-:W1:Y:S01]  /*17e0*/  LDCU.64 UR8, c[0x0][0x388] ;  /* 0x00007100ff0877ac */ /* 0x000e620008000a00 */
[----:B------:R-:W-:-:S04]  /*17f0*/  IMAD.IADD R24, R24, 0x1, R25 ;  /* 0x0000000118187824 */ /* 0x000fc800078e0219 */
[----:B------:R-:W-:-:S04]  /*1800*/  IMAD.IADD R40, R40, 0x1, R24 ;  /* 0x0000000128287824 */ /* 0x000fc800078e0218 */
[----:B0-----:R-:W-:-:S04]  /*1810*/  IMAD.IADD R8, R39, 0x1, R40 ;  /* 0x0000000127087824 */ /* 0x001fc800078e0228 */
[----:B------:R-:W-:-:S04]  /*1820*/  IMAD.IADD R31, R31, 0x1, R8 ;  /* 0x000000011f1f7824 */ /* 0x000fc800078e0208 */
[----:B------:R-:W-:Y:S01]  /*1830*/  IMAD.IADD R30, R30, 0x1, R31 ;  /* 0x000000011e1e7824 */ /* 0x000fe200078e021f */
[----:B------:R-:W-:Y:S01]  /*1840*/  STS [R27], R26 ;  /* 0x0000001a1b007388 */ /* 0x000fe20000000800 */
[----:B-1----:R-:W-:Y:S02]  /*1850*/  IADD3 R42, P0, PT, R42, UR8, RZ ;  /* 0x000000082a2a7c10 */ /* 0x002fe4000ff1e0ff */
[----:B------:R-:W-:Y:S01]  /*1860*/  IMAD.IADD R10, R29, 0x1, R30 ;  /* 0x000000011d0a7824 */ /* 0x000fe200078e021e */
[----:B------:R-:W-:Y:S01]  /*1870*/  STS [R27+0x4], R25 ;  /* 0x000004191b007388 */ /* 0x000fe20000000800 */
[----:B------:R-:W-:Y:S02]  /*1880*/  IADD3.X R43, PT, PT, R41, UR9, RZ, P0, !PT ;  /* 0x00000009292b7c10 */ /* 0x000fe400087fe4ff */
        /* <DEDUP_REMOVED lines=27> */
[----:B------:R-:W-:Y:S01]  /*1a40*/  STS [R27+0x48], R0 ;  /* 0x000048001b007388 */ /* 0x000fe20000000800 */
        /* <DEDUP_REMOVED lines=40> */
.L_x_490:
        /* <DEDUP_REMOVED lines=8> */
[----:B------:R-:W1:Y:S02]  /*1d50*/  S2R R43, SR_TID.X ;  /* 0x00000000002b7919 */ /* 0x000e640000002100 */
[C---:B-1----:R-:W-:Y:S02]  /*1d60*/  LOP3.LUT R28, R43.reuse, 0x1f, RZ, 0xc0, !PT ;  /* 0x0000001f2b1c7812 */ /* 0x042fe400078ec0ff */
        /* <DEDUP_REMOVED lines=10> */
[C---:B------:R-:W-:Y:S01]  /*1e10*/  VIADD R5, R28.reuse, 0xc0 ;  /* 0x000000c01c057836 */ /* 0x040fe20000000000 */
[----:B------:R-:W-:Y:S01]  /*1e20*/  ISETP.GE.U32.AND P5, PT, R3, UR7, PT ;  /* 0x0000000703007c0c */ /* 0x000fe2000bfa6070 */
[----:B------:R-:W-:Y:S01]  /*1e30*/  VIADD R6, R28, 0x60 ;  /* 0x000000601c067836 */ /* 0x000fe20000000000 */
[----:B------:R-:W-:Y:S01]  /*1e40*/  ISETP.GE.U32.AND P6, PT, R4, UR7, PT ;  /* 0x0000000704007c0c */ /* 0x000fe2000bfc6070 */
[----:B------:R-:W-:Y:S01]  /*1e50*/  IMAD.X R3, RZ, RZ, UR5, P0 ;  /* 0x00000005ff037e24 */ /* 0x000fe200080e06ff */
[----:B------:R-:W-:Y:S01]  /*1e60*/  ISETP.GE.U32.AND P0, PT, R5, UR7, PT ;  /* 0x0000000705007c0c */ /* 0x000fe2000bf06070 */
[----:B------:R-:W-:Y:S01]  /*1e70*/  VIADD R5, R28, 0xe0 ;  /* 0x000000e01c057836 */ /* 0x000fe20000000000 */
[----:B------:R-:W-:Y:S01]  /*1e80*/  ISETP.GE.U32.AND P4, PT, R6, UR7, PT ;  /* 0x0000000706007c0c */ /* 0x000fe2000bf86070 */
[----:B------:R-:W-:-:S02]  /*1e90*/  VIADD R41, R28, 0x100 ;  /* 0x000001001c297836 */ /* 0x000fc40000000000 */
[C---:B------:R-:W-:Y:S02]  /*1ea0*/  VIADD R7, R28.reuse, 0x120 ;  /* 0x000001201c077836 */ /* 0x040fe40000000000 */
[C---:B------:R-:W-:Y:S02]  /*1eb0*/  VIADD R40, R28.reuse, 0x240 ;  /* 0x000002401c287836 */ /* 0x040fe40000000000 */
[----:B--2---:R-:W-:Y:S02]  /*1ec0*/  IMAD.MOV.U32 R4, RZ, RZ, R0 ;  /* 0x000000ffff047224 */ /* 0x004fe400078e0000 */
[----:B------:R-:W2:Y:S01]  /*1ed0*/  @!P1 LDG.E R0, desc[UR12][R2.64] ;  /* 0x0000000c02009981 */ /* 0x000ea2000c1e1900 */
[----:B------:R-:W-:Y:S01]  /*1ee0*/  ISETP.GE.U32.AND P1, PT, R5, UR7, PT ;  /* 0x0000000705007c0c */ /* 0x000fe2000bf26070 */
[----:B------:R-:W-:Y:S02]  /*1ef0*/  IMAD.MOV.U32 R8, RZ, RZ, R4 ;  /* 0x000000ffff087224 */ /* 0x000fe400078e0004 */
[----:B------:R-:W-:-:S02]  /*1f00*/  VIADD R5, R28, 0x140 ;  /* 0x000001401c057836 */ /* 0x000fc40000000000 */
[--C-:B------:R-:W-:Y:S02]  /*1f10*/  IMAD.MOV.U32 R10, RZ, RZ, R4.reuse ;  /* 0x000000ffff0a7224 */ /* 0x100fe400078e0004 */
[----:B------:R-:W3:Y:S01]  /*1f20*/  @!P3 LDG.E R8, desc[UR12][R2.64+0x100] ;  /* 0x0001000c0208b981 */ /* 0x000ee2000c1e1900 */
[----:B------:R-:W-:Y:S01]  /*1f30*/  ISETP.GE.U32.AND P3, PT, R5, UR7, PT ;  /* 0x0000000705007c0c */ /* 0x000fe2000bf66070 */
[C---:B------:R-:W-:Y:S02]  /*1f40*/  VIADD R5, R28.reuse, 0x160 ;  /* 0x000001601c057836 */ /* 0x040fe40000000000 */
[--C-:B------:R-:W-:Y:S01]  /*1f50*/  IMAD.MOV.U32 R12, RZ, RZ, R4.reuse ;  /* 0x000000ffff0c7224 */ /* 0x100fe200078e0004 */
[----:B------:R-:W4:Y:S01]  /*1f60*/  @!P4 LDG.E R10, desc[UR12][R2.64+0x180] ;  /* 0x0001800c020ac981 */ /* 0x000f22000c1e1900 */
[----:B------:R-:W-:Y:S01]  /*1f70*/  IMAD.MOV.U32 R14, RZ, RZ, R4 ;  /* 0x000000ffff0e7224 */ /* 0x000fe200078e0004 */
[----:B------:R-:W-:Y:S01]  /*1f80*/  ISETP.GE.U32.AND P4, PT, R5, UR7, PT ;  /* 0x0000000705007c0c */ /* 0x000fe2000bf86070 */
[----:B------:R-:W-:-:S02]  /*1f90*/  VIADD R5, R28, 0x180 ;  /* 0x000001801c057836 */ /* 0x000fc40000000000 */
[--C-:B------:R-:W-:Y:S01]  /*1fa0*/  IMAD.MOV.U32 R6, RZ, RZ, R4.reuse ;  /* 0x000000ffff067224 */ /* 0x100fe200078e0004 */
[----:B------:R-:W5:Y:S01]  /*1fb0*/  @!P5 LDG.E R12, desc[UR12][R2.64+0x200] ;  /* 0x0002000c020cd981 */ /* 0x000f62000c1e1900 */
[----:B------:R-:W-:Y:S01]  /*1fc0*/  ISETP.GE.U32.AND P5, PT, R41, UR7, PT ;  /* 0x0000000729007c0c */ /* 0x000fe2000bfa6070 */
[--C-:B------:R-:W-:Y:S02]  /*1fd0*/  IMAD.MOV.U32 R16, RZ, RZ, R4.reuse ;  /* 0x000000ffff107224 */ /* 0x100fe400078e0004 */
[----:B------:R-:W5:Y:S01]  /*1fe0*/  @!P6 LDG.E R14, desc[UR12][R2.64+0x280] ;  /* 0x0002800c020ee981 */ /* 0x000f62000c1e1900 */
[----:B------:R-:W-:Y:S01]  /*1ff0*/  ISETP.GE.U32.AND P6, PT, R5, UR7, PT ;  /* 0x0000000705007c0c */ /* 0x000fe2000bfc6070 */
[----:B------:R-:W-:Y:S02]  /*2000*/  VIADD R5, R28, 0x1a0 ;  /* 0x000001a01c057836 */ /* 0x000fe40000000000 */
[----:B------:R-:W5:Y:S01]  /*2010*/  @!P2 LDG.E R6, desc[UR12][R2.64+0x80] ;  /* 0x0000800c0206a981 */ /* 0x000f62000c1e1900 */
[----:B------:R-:W-:Y:S01]  /*2020*/  ISETP.GE.U32.AND P2, PT, R7, UR7, PT ;  /* 0x0000000707007c0c */ /* 0x000fe2000bf46070 */
[----:B------:R-:W-:-:S02]  /*2030*/  IMAD.MOV.U32 R18, RZ, RZ, R4 ;  /* 0x000000ffff127224 */ /* 0x000fc400078e0004 */
[--C-:B------:R-:W-:Y:S01]  /*2040*/  IMAD.MOV.U32 R20, RZ, RZ, R4.reuse ;  /* 0x000000ffff147224 */ /* 0x100fe200078e0004 */
[----:B------:R-:W5:Y:S01]  /*2050*/  @!P0 LDG.E R16, desc[UR12][R2.64+0x300] ;  /* 0x0003000c02108981 */ /* 0x000f62000c1e1900 */
[----:B------:R-:W-:Y:S01]  /*2060*/  ISETP.GE.U32.AND P0, PT, R5, UR7, PT ;  /* 0x0000000705007c0c */ /* 0x000fe2000bf06070 */
[C---:B------:R-:W-:Y:S02]  /*2070*/  VIADD R7, R28.reuse, 0x1c0 ;  /* 0x000001c01c077836 */ /* 0x040fe40000000000 */
[C---:B------:R-:W-:Y:S01]  /*2080*/  VIADD R5, R28.reuse, 0x1e0 ;  /* 0x000001e01c057836 */ /* 0x040fe20000000000 */
[----:B------:R-:W5:Y:S01]  /*2090*/  @!P1 LDG.E R18, desc[UR12][R2.64+0x380] ;  /* 0x0003800c02129981 */ /* 0x000f62000c1e1900 */
[--C-:B------:R-:W-:Y:S01]  /*20a0*/  IMAD.MOV.U32 R22, RZ, RZ, R4.reuse ;  /* 0x000000ffff167224 */ /* 0x100fe200078e0004 */
[----:B------:R-:W-:Y:S01]  /*20b0*/  ISETP.GE.U32.AND P1, PT, R7, UR7, PT ;  /* 0x0000000707007c0c */ /* 0x000fe2000bf26070 */
[--C-:B------:R-:W-:Y:S01]  /*20c0*/  IMAD.MOV.U32 R24, RZ, RZ, R4.reuse ;  /* 0x000000ffff187224 */ /* 0x100fe200078e0004 */
[----:B------:R-:W5:Y:S01]  /*20d0*/  @!P5 LDG.E R20, desc[UR12][R2.64+0x400] ;  /* 0x0004000c0214d981 */ /* 0x000f62000c1e1900 */
[----:B------:R-:W-:Y:S01]  /*20e0*/  IMAD.MOV.U32 R30, RZ, RZ, R4 ;  /* 0x000000ffff1e7224 */ /* 0x000fe200078e0004 */
[----:B------:R-:W-:Y:S01]  /*20f0*/  ISETP.GE.U32.AND P5, PT, R5, UR7, PT ;  /* 0x0000000705007c0c */ /* 0x000fe2000bfa6070 */
[C---:B------:R-:W-:Y:S01]  /*2100*/  VIADD R5, R28.reuse, 0x200 ;  /* 0x000002001c057836 */ /* 0x040fe20000000000 */
[----:B------:R-:W5:Y:S01]  /*2110*/  @!P2 LDG.E R22, desc[UR12][R2.64+0x480] ;  /* 0x0004800c0216a981 */ /* 0x000f62000c1e1900 */
[----:B------:R-:W-:-:S03]  /*2120*/  VIADD R7, R28, 0x220 ;  /* 0x000002201c077836 */ /* 0x000fc60000000000 */
[----:B------:R-:W5:Y:S01]  /*2130*/  @!P3 LDG.E R24, desc[UR12][R2.64+0x500] ;  /* 0x0005000c0218b981 */ /* 0x000f62000c1e1900 */
[----:B------:R-:W-:Y:S02]  /*2140*/  ISETP.GE.U32.AND P2, PT, R5, UR7, PT ;  /* 0x0000000705007c0c */ /* 0x000fe4000bf46070 */
[----:B------:R-:W-:Y:S01]  /*2150*/  ISETP.GE.U32.AND P3, PT, R7, UR7, PT ;  /* 0x0000000707007c0c */ /* 0x000fe2000bf66070 */
[----:B------:R-:W5:Y:S01]  /*2160*/  @!P4 LDG.E R30, desc[UR12][R2.64+0x580] ;  /* 0x0005800c021ec981 */ /* 0x000f62000c1e1900 */
[----:B------:R-:W-:Y:S01]  /*2170*/  ISETP.GE.U32.AND P4, PT, R40, UR7, PT ;  /* 0x0000000728007c0c */ /* 0x000fe2000bf86070 */
[--C-:B------:R-:W-:Y:S02]  /*2180*/  IMAD.MOV.U32 R32, RZ, RZ, R4.reuse ;  /* 0x000000ffff207224 */ /* 0x100fe400078e0004 */
[--C-:B------:R-:W-:Y:S02]  /*2190*/  IMAD.MOV.U32 R34, RZ, RZ, R4.reuse ;  /* 0x000000ffff227224 */ /* 0x100fe400078e0004 */
[----:B------:R-:W-:-:S02]  /*21a0*/  IMAD.MOV.U32 R38, RZ, RZ, R4 ;  /* 0x000000ffff267224 */ /* 0x000fc400078e0004 */
[--C-:B------:R-:W-:Y:S01]  /*21b0*/  IMAD.MOV.U32 R42, RZ, RZ, R4.reuse ;  /* 0x000000ffff2a7224 */ /* 0x100fe200078e0004 */
[----:B------:R-:W5:Y:S01]  /*21c0*/  @!P6 LDG.E R32, desc[UR12][R2.64+0x600] ;  /* 0x0006000c0220e981 */ /* 0x000f62000c1e1900 */
[--C-:B------:R-:W-:Y:S02]  /*21d0*/  IMAD.MOV.U32 R44, RZ, RZ, R4.reuse ;  /* 0x000000ffff2c7224 */ /* 0x100fe400078e0004 */
[----:B------:R-:W-:Y:S01]  /*21e0*/  IMAD.MOV.U32 R5, RZ, RZ, R4 ;  /* 0x000000ffff057224 */ /* 0x000fe200078e0004 */
[----:B------:R-:W5:Y:S04]  /*21f0*/  @!P0 LDG.E R34, desc[UR12][R2.64+0x680] ;  /* 0x0006800c02228981 */ /* 0x000f68000c1e1900 */
[----:B------:R-:W5:Y:S04]  /*2200*/  @!P1 LDG.E R38, desc[UR12][R2.64+0x700] ;  /* 0x0007000c02269981 */ /* 0x000f68000c1e1900 */
[----:B------:R-:W5:Y:S04]  /*2210*/  @!P5 LDG.E R42, desc[UR12][R2.64+0x780] ;  /* 0x0007800c022ad981 */ /* 0x000f68000c1e1900 */
[----:B------:R-:W5:Y:S04]  /*2220*/  @!P2 LDG.E R44, desc[UR12][R2.64+0x800] ;  /* 0x0008000c022ca981 */ /* 0x000f68000c1e1900 */
[----:B------:R-:W5:Y:S04]  /*2230*/  @!P3 LDG.E R5, desc[UR12][R2.64+0x880] ;  /* 0x0008800c0205b981 */ /* 0x000f68000c1e1900 */
[----:B------:R-:W5:Y:S01]  /*2240*/  @!P4 LDG.E R4, desc[UR12][R2.64+0x900] ;  /* 0x0009000c0204c981 */ /* 0x000f62000c1e1900 */
[----:B------:R-:W0:Y:S01]  /*2250*/  S2R R35, SR_LANEID ;  /* 0x0000000000237919 */ /* 0x000e220000000000 */
[----:B------:R-:W1:Y:S01]  /*2260*/  S2UR UR5, SR_CgaCtaId ;  /* 0x00000000000579c3 */ /* 0x000e620000008800 */
[----:B------:R-:W-:Y:S01]  /*2270*/  SHF.R.U32.HI R36, RZ, 0x5, R43 ;  /* 0x00000005ff247819 */ /* 0x000fe2000001162b */
[----:B------:R-:W-:-:S02]  /*2280*/  UMOV UR4, 0x400 ;  /* 0x0000040000047882 */ /* 0x000fc40000000000 */
[----:B-1----:R-:W-:Y:S02]  /*2290*/  ULEA UR4, UR5, UR4, 0x18 ;  /* 0x0000000405047291 */ /* 0x002fe4000f8ec0ff */
[----:B0-----:R-:W-:-:S05]  /*22a0*/  IMAD R27, R36, 0x260, R35 ;  /* 0x00000260241b7824 */ /* 0x001fca00078e0223 */
[----:B------:R-:W-:-:S05]  /*22b0*/  LEA R27, R27, UR4, 0x2 ;  /* 0x000000041b1b7c11 */ /* 0x000fca000f8e10ff */
[----:B------:R-:W-:Y:S01]  /*22c0*/  IMAD R26, R35, 0x48, R27 ;  /* 0x00000048231a7824 */ /* 0x000fe200078e021b */
[----:B------:R-:W-:Y:S01]  /*22d0*/  UISETP.NE.AND UP0, UPT, UR6, URZ, UPT ;  /* 0x000000ff0600728c */ /* 0x000fe2000bf05270 */
        /* <DEDUP_REMOVED lines=42> */
[----:B------:R-:W-:Y:S02]  /*2580*/  ISETP.NE.AND P1, PT, R35, 0x1f, PT ;  /* 0x0000001f2300780c */ /* 0x000fe40003f25270 */
[----:B------:R-:W-:Y:S02]  /*2590*/  IADD3 R8, PT, PT, R33, R34, R8 ;  /* 0x0000002221087210 */ /* 0x000fe40007ffe008 */
[----:B------:R-:W-:Y:S02]  /*25a0*/  ISETP.NE.AND P2, PT, R36, 0xc, PT ;  /* 0x0000000c2400780c */ /* 0x000fe40003f45270 */
[----:B------:R-:W-:Y:S02]  /*25b0*/  IADD3 R8, PT, PT, R31, R32, R8 ;  /* 0x000000201f087210 */ /* 0x000fe40007ffe008 */
[----:B------:R-:W-:-:S02]  /*25c0*/  ISETP.GE.U32.AND P3, PT, R43, 0x20, PT ;  /* 0x000000202b00780c */ /* 0x000fc40003f66070 */
        /* <DEDUP_REMOVED lines=48> */
[----:B------:R-:W-:Y:S02]  /*28d0*/  ISETP.NE.AND P0, PT, R36, 0xa, PT ;  /* 0x0000000a2400780c */ /* 0x000fe40003f05270 */
[----:B------:R-:W-:Y:S02]  /*28e0*/  SEL R8, R16, R8, !P1 ;  /* 0x0000000810087207 */ /* 0x000fe40004800000 */
[----:B------:R-:W-:Y:S02]  /*28f0*/  ISETP.NE.AND P1, PT, R36, 0xb, PT ;  /* 0x0000000b2400780c */ /* 0x000fe40003f25270 */
[----:B------:R-:W-:Y:S02]  /*2900*/  SEL R8, R17, R8, !P0 ;  /* 0x0000000811087207 */ /* 0x000fe40004000000 */
[----:B------:R-:W-:-:S02]  /*2910*/  ISETP.NE.AND P0, PT, R35, RZ, PT ;  /* 0x000000ff2300720c */ /* 0x000fc40003f05270 */
[----:B------:R-:W-:Y:S01]  /*2920*/  SEL R8, R18, R8, !P1 ;  /* 0x0000000812087207 */ /* 0x000fe20004800000 */
[----:B------:R-:W-:Y:S01]  /*2930*/  @!P2 IMAD.IADD R8, R19, 0x1, R18 ;  /* 0x000000011308a824 */ /* 0x000fe200078e0212 */
[----:B------:R-:W-:Y:S02]  /*2940*/  SEL R9, R37, RZ, P0 ;  /* 0x000000ff25097207 */ /* 0x000fe40000000000 */
[----:B------:R-:W-:-:S03]  /*2950*/  ISETP.NE.AND P0, PT, R43, RZ, PT ;  /* 0x000000ff2b00720c */ /* 0x000fc60003f05270 */
[----:B------:R-:W-:-:S05]  /*2960*/  @P3 IMAD.IADD R37, R8, 0x1, R9 ;  /* 0x0000000108253824 */ /* 0x000fca00078e0209 */
[----:B------:R-:W-:Y:S01]  /*2970*/  SEL R8, R37, RZ, P0 ;  /* 0x000000ff25087207 */ /* 0x000fe20000000000 */
[----:B------:R-:W-:Y:S06]  /*2980*/  BRA `(.L_x_508) ;  /* 0x0000000c005c7947 */ /* 0x000fec0003800000 */
.L_x_507:
[----:B0-----:R-:W-:Y:S02]  /*2990*/  IADD3 R8, PT, PT, R23, R24, R25 ;  /* 0x0000001817087210 */ /* 0x001fe40007ffe019 */
        /* <DEDUP_REMOVED lines=61> */
[----:B------:R-:W-:Y:S01]  /*2d70*/  ISETP.GT.U32.AND P0, PT, R43, 0x1f, PT ;  /* 0x0000001f2b00780c */ /* 0x000fe20003f04070 */
        /* <DEDUP_REMOVED lines=22> */
.L_x_554:
[----:B------:R-:W-:Y:S05]  /*2ee0*/  @!P0 BRA `(.L_x_511) ;  /* 0x0000000000248947 */ /* 0x000fea0003800000 */
[----:B------:R-:W-:-:S07]  /*2ef0*/  IMAD.MOV.U32 R9, RZ, RZ, 0x1de ;  /* 0x000001deff097424 */ /* 0x000fce00078e00ff */
.L_x_513:
[----:B------:R-:W-:Y:S05]  /*2f00*/  NANOSLEEP R9 ;  /* 0x000000090000735d */ /* 0x000fea0003800000 */
[----:B------:R-:W2:Y:S01]  /*2f10*/  LD.E.64.STRONG.GPU R14, desc[UR12][R16.64+0x100] ;  /* 0x0001000c100e7980 */ /* 0x000ea2000c10fb00 */
[----:B------:R-:W-:Y:S01]  /*2f20*/  UMOV UR5, 0xffffffff ;  /* 0xffffffff00057882 */ /* 0x000fe20000000000 */
[----:B------:R-:W-:Y:S02]  /*2f30*/  SHF.R.U32.HI R9, RZ, 0x1, R9 ;  /* 0x00000001ff097819 */ /* 0x000fe40000011609 */
[----:B--2---:R-:W-:Y:S01]  /*2f40*/  ISETP.NE.AND P0, PT, R14, 0x63, PT ;  /* 0x000000630e00780c */ /* 0x004fe20003f05270 */
[----:B------:R-:W-:-:S12]  /*2f50*/  BRA.DIV UR5, `(.L_x_512) ;  /* 0x0000001a05687947 */ /* 0x000fd8000b800000 */
[----:B------:R-:W-:-:S13]  /*2f60*/  VOTE.ANY P0, !P0 ;  /* 0x0000000000ff7806 */ /* 0x000fda0004000100 */
.L_x_557:
[----:B------:R-:W-:Y:S05]  /*2f70*/  @P0 BRA `(.L_x_513) ;  /* 0xfffffffc00e00947 */ /* 0x000fea000383ffff */
.L_x_511:
        /* <DEDUP_REMOVED lines=8> */
[----:B------:R-:W-:-:S04]  /*3000*/  LOP3.LUT R9, R8, R9, RZ, 0xc, !PT ;  /* 0x0000000908097212 */ /* 0x000fc800078e0cff */
[----:B------:R0:W1:Y:S02]  /*3010*/  POPC R38, R9 ;  /* 0x0000000900267309 */ /* 0x0000640000000000 */
[C---:B0-----:R-:W-:Y:S01]  /*3020*/  VIADD R9, R35.reuse, 0x4 ;  /* 0x0000000423097836 */ /* 0x041fe20000000000 */
[----:B-1----:R-:W0:Y:S01]  /*3030*/  SHFL.DOWN PT, R16, R15, 0x1, R38 ;  /* 0x082000000f107989 */ /* 0x002e2200000e0026 */
[----:B------:R-:W-:-:S04]  /*3040*/  ISETP.GE.AND P0, PT, R35, R38, PT ;  /* 0x000000262300720c */ /* 0x000fc80003f06270 */
[----:B0-----:R-:W-:Y:S02]  /*3050*/  SEL R16, R16, RZ, !P0 ;  /* 0x000000ff10107207 */ /* 0x001fe40004000000 */
[----:B------:R-:W-:-:S03]  /*3060*/  ISETP.GT.AND P0, PT, R19, R38, PT ;  /* 0x000000261300720c */ /* 0x000fc60003f04270 */
[----:B------:R-:W-:Y:S02]  /*3070*/  IMAD.IADD R17, R16, 0x1, R15 ;  /* 0x0000000110117824 */ /* 0x000fe400078e020f */
[----:B------:R-:W-:-:S03]  /*3080*/  VIADD R15, R35, 0x10 ;  /* 0x00000010230f7836 */ /* 0x000fc60000000000 */
[----:B------:R-:W0:Y:S02]  /*3090*/  SHFL.DOWN PT, R16, R17, 0x2, R38 ;  /* 0x0840000011107989 */ /* 0x000e2400000e0026 */
[-C--:B------:R-:W-:Y:S02]  /*30a0*/  ISETP.GT.AND P2, PT, R15, R38.reuse, PT ;  /* 0x000000260f00720c */ /* 0x080fe40003f44270 */
        /* <DEDUP_REMOVED lines=10> */
[----:B0-----:R-:W-:Y:S02]  /*3150*/  IADD3 R36, P3, PT, R8, 0x100, RZ ;  /* 0x0000010008247810 */ /* 0x001fe40007f7e0ff */
[----:B-1----:R-:W-:Y:S02]  /*3160*/  SEL R16, R16, RZ, !P0 ;  /* 0x000000ff10107207 */ /* 0x002fe40004000000 */
[----:B------:R-:W-:-:S03]  /*3170*/  ISETP.NE.AND P0, PT, R14, 0x65, PT ;  /* 0x000000650e00780c */ /* 0x000fc60003f05270 */
[----:B------:R-:W-:Y:S02]  /*3180*/  IMAD.IADD R17, R37, 0x1, R16 ;  /* 0x0000000125117824 */ /* 0x000fe400078e0210 */
[----:B------:R-:W-:-:S03]  /*3190*/  IMAD.X R37, RZ, RZ, R9, P3 ;  /* 0x000000ffff257224 */ /* 0x000fc600018e0609 */
[----:B------:R-:W0:Y:S05]  /*31a0*/  SHFL.DOWN PT, R16, R17, 0x10, R38 ;  /* 0x0a00000011107989 */ /* 0x000e2a00000e0026 */
[----:B------:R-:W-:Y:S02]  /*31b0*/  VOTE.ALL P0, P0 ;  /* 0x0000000000ff7806 */ /* 0x000fe40000000000 */
[----:B0-----:R-:W-:-:S05]  /*31c0*/  SEL R16, R16, RZ, !P2 ;  /* 0x000000ff10107207 */ /* 0x001fca0005000000 */
[----:B------:R-:W-:-:S07]  /*31d0*/  IMAD.IADD R19, R17, 0x1, R16 ;  /* 0x0000000111137824 */ /* 0x000fce00078e0210 */
.L_x_566:
[----:B------:R-:W-:Y:S05]  /*31e0*/  @!P0 BRA `(.L_x_515) ;  /* 0x0000000000e48947 */ /* 0x000fea0003800000 */
[----:B------:R-:W-:-:S07]  /*31f0*/  IMAD.MOV.U32 R38, RZ, RZ, 0x1de ;  /* 0x000001deff267424 */ /* 0x000fce00078e00ff */
.L_x_521:
        /* <DEDUP_REMOVED lines=10> */
.L_x_569:
[----:B------:R-:W-:Y:S05]  /*32a0*/  @!P0 BRA `(.L_x_517) ;  /* 0x0000000000248947 */ /* 0x000fea0003800000 */
[----:B------:R-:W-:-:S07]  /*32b0*/  IMAD.MOV.U32 R9, RZ, RZ, R38 ;  /* 0x000000ffff097224 */ /* 0x000fce00078e0026 */
.L_x_519:
[----:B------:R-:W-:Y:S05]  /*32c0*/  NANOSLEEP R9 ;  /* 0x000000090000735d */ /* 0x000fea0003800000 */
[----:B------:R-:W2:Y:S01]  /*32d0*/  LD.E.64.STRONG.GPU R14, desc[UR12][R16.64+-0x100] ;  /* 0xffff000c100e7980 */ /* 0x000ea2000c10fb00 */
[----:B------:R-:W-:Y:S01]  /*32e0*/  UMOV UR5, 0xffffffff ;  /* 0xffffffff00057882 */ /* 0x000fe20000000000 */
[----:B------:R-:W-:Y:S02]  /*32f0*/  SHF.R.U32.HI R9, RZ, 0x1, R9 ;  /* 0x00000001ff097819 */ /* 0x000fe40000011609 */
[----:B--2---:R-:W-:Y:S01]  /*3300*/  ISETP.NE.AND P0, PT, R14, 0x63, PT ;  /* 0x000000630e00780c */ /* 0x004fe20003f05270 */
[----:B------:R-:W-:-:S12]  /*3310*/  BRA.DIV UR5, `(.L_x_518) ;  /* 0x0000001a05c07947 */ /* 0x000fd8000b800000 */
[----:B------:R-:W-:-:S13]  /*3320*/  VOTE.ANY P0, !P0 ;  /* 0x0000000000ff7806 */ /* 0x000fda0004000100 */
.L_x_572:
[----:B------:R-:W-:Y:S05]  /*3330*/  @P0 BRA `(.L_x_519) ;  /* 0xfffffffc00e00947 */ /* 0x000fea000383ffff */
.L_x_517:
        /* <DEDUP_REMOVED lines=8> */
[----:B------:R-:W-:-:S05]  /*33c0*/  VIADD R8, R35, 0x2 ;  /* 0x0000000223087836 */ /* 0x000fca0000000000 */
        /* <DEDUP_REMOVED lines=26> */
.L_x_581:
[----:B------:R-:W-:Y:S05]  /*3570*/  @P0 BRA `(.L_x_521) ;  /* 0xfffffffc00200947 */ /* 0x000fea000383ffff */
.L_x_515:
        /* <DEDUP_REMOVED lines=15> */
.L_x_509:
[----:B------:R-:W-:Y:S05]  /*3670*/  WARPSYNC.ALL ;  /* 0x0000000000007948 */ /* 0x000fea0003800000 */
[----:B------:R-:W0:Y:S08]  /*3680*/  S2UR UR5, SR_CgaCtaId ;  /* 0x00000000000579c3 */ /* 0x000e300000008800 */
[----:B------:R-:W-:Y:S01]  /*3690*/  BAR.SYNC.DEFER_BLOCKING 0x0 ;  /* 0x0000000000007b1d */ /* 0x000fe20000010000 */
[----:B------:R-:W-:-:S05]  /*36a0*/  ISETP.NE.AND P0, PT, R43, RZ, PT ;  /* 0x000000ff2b00720c */ /* 0x000fca0003f05270 */
[----:B------:R-:W-:Y:S02]  /*36b0*/  UMOV UR4, 0x400 ;  /* 0x0000040000047882 */ /* 0x000fe40000000000 */
[----:B0-----:R-:W-:-:S09]  /*36c0*/  ULEA UR4, UR5, UR4, 0x18 ;  /* 0x0000000405047291 */ /* 0x001fd2000f8ec0ff */
[----:B------:R-:W0:Y:S02]  /*36d0*/  LDS R9, [UR4+0x54] ;  /* 0x00005404ff097984 */ /* 0x000e240008000800 */
[----:B0-----:R-:W-:-:S05]  /*36e0*/  SEL R9, R9, RZ, P0 ;  /* 0x000000ff09097207 */ /* 0x001fca0000000000 */
[----:B------:R-:W-:-:S07]  /*36f0*/  IMAD.IADD R8, R9, 0x1, R8 ;  /* 0x0000000109087824 */ /* 0x000fce00078e0208 */
.L_x_508:
[----:B------:R-:W-:Y:S01]  /*3700*/  IMAD.IADD R25, R25, 0x1, R8 ;  /* 0x0000000119197824 */ /* 0x000fe200078e0208 */
[----:B------:R-:W-:Y:S01]  /*3710*/  BAR.SYNC.DEFER_BLOCKING 0x0 ;  /* 0x0000000000007b1d */ /* 0x000fe20000010000 */
[----:B------:R-:W-:Y:S01]  /*3720*/  ISETP.NE.AND P0, PT, R43, RZ, PT ;  /* 0x000000ff2b00720c */ /* 0x000fe20003f05270 */
[----:B-1----:R-:W-:Y:S02]  /*3730*/  IMAD.U32 R10, RZ, RZ, UR7 ;  /* 0x00000007ff0a7e24 */ /* 0x002fe4000f8e00ff */
[----:B------:R-:W-:Y:S02]  /*3740*/  IMAD.IADD R24, R24, 0x1, R25 ;  /* 0x0000000118187824 */ /* 0x000fe400078e0219 */
[----:B------:R-:W0:Y:S02]  /*3750*/  LDCU.64 UR8, c[0x0][0x388] ;  /* 0x00007100ff0877ac */ /* 0x000e240008000a00 */
        /* <DEDUP_REMOVED lines=33> */
[----:B------:R1:W-:Y:S04]  /*3970*/  STS [R26+0x40], R3 ;  /* 0x000040031a007388 */ /* 0x0003e80000000800 */
[----:B------:R-:W-:Y:S04]  /*3980*/  STS [R26+0x44], R9 ;  /* 0x000044091a007388 */ /* 0x000fe80000000800 */
[----:B------:R-:W-:Y:S01]  /*3990*/  STS [R26+0x48], R11 ;  /* 0x0000480b1a007388 */ /* 0x000fe20000000800 */
        /* <DEDUP_REMOVED lines=22> */
[----:B-1----:R-:W-:-:S05]  /*3b00*/  IADD3 R3, P0, PT, R28, UR10, RZ ;  /* 0x0000000a1c037c10 */ /* 0x002fca000ff1e0ff */
[----:B------:R-:W1:Y:S01]  /*3b10*/  S2R R2, SR_TID.X ;  /* 0x0000000000027919 */ /* 0x000e620000002100 */
[----:B------:R-:W3:Y:S01]  /*3b20*/  LDS R29, [UR4+0x7b80] ;  /* 0x007b8004ff1d7984 */ /* 0x000ee20008000800 */
[C---:B-1----:R-:W-:Y:S02]  /*3b30*/  LOP3.LUT R4, R2.reuse, 0x3e0, RZ, 0xc0, !PT ;  /* 0x000003e002047812 */ /* 0x042fe400078ec0ff */
[----:B------:R-:W-:-:S05]  /*3b40*/  LOP3.LUT R2, R2, 0x1f, RZ, 0xc0, !PT ;  /* 0x0000001f02027812 */ /* 0x000fca00078ec0ff */
[----:B------:R-:W-:Y:S02]  /*3b50*/  IMAD R6, R4, 0x13, R2 ;  /* 0x0000001304067824 */ /* 0x000fe400078e0202 */
[----:B------:R-:W-:Y:S01]  /*3b60*/  IMAD.X R4, RZ, RZ, UR11, P0 ;  /* 0x0000000bff047e24 */ /* 0x000fe200080e06ff */
[C---:B0-----:R-:W-:Y:S01]  /*3b70*/  LEA R2, P0, R3.reuse, UR8, 0x2 ;  /* 0x0000000803027c11 */ /* 0x041fe2000f8010ff */
[C---:B------:R-:W-:Y:S02]  /*3b80*/  VIADD R8, R6.reuse, 0x20 ;  /* 0x0000002006087836 */ /* 0x040fe40000000000 */
[C---:B--2---:R-:W-:Y:S01]  /*3b90*/  VIADD R10, R6.reuse, 0xa0 ;  /* 0x000000a0060a7836 */ /* 0x044fe20000000000 */
        /* <DEDUP_REMOVED lines=17> */
[----:B------:R0:W-:Y:S04]  /*3cb0*/  @!P3 STG.E desc[UR12][R2.64+0x100], R37 ;  /* 0x000100250200b986 */ /* 0x0001e8000c10190c */
        /* <DEDUP_REMOVED lines=37> */
.L_x_495:
[----:B------:R-:W-:Y:S01]  /*3f10*/  BSSY B1, `(.L_x_522) ;  /* 0x0000006000017945 */ /* 0x000fe20003800000 */
[----:B------:R-:W-:Y:S01]  /*3f20*/  PLOP3.LUT P0, PT, P0, PT, PT, 0x8, 0x80 ;  /* 0x000000000080781c */ /* 0x000fe2000070e170 */
[----:B------:R-:W-:-:S12]  /*3f30*/  IMAD.MOV.U32 R8, RZ, RZ, -0x1 ;  /* 0xffffffffff087424 */ /* 0x000fd800078e00ff */
[----:B------:R-:W-:Y:S05]  /*3f40*/  WARPSYNC.COLLECTIVE R8, `(.L_x_523) ;  /* 0x0000000008087348 */ /* 0x000fea0003c00000 */
[----:B------:R-:W-:Y:S01]  /*3f50*/  VOTE.ANY P0, P0 ;  /* 0x0000000000ff7806 */ /* 0x000fe20000000100 */
[----:B------:R-:W-:-:S12]  /*3f60*/  ENDCOLLECTIVE ;  /* 0x000000000000791b */ /* 0x000fd80003800000 */
.L_x_523:
[----:B------:R-:W-:Y:S05]  /*3f70*/  BSYNC B1 ;  /* 0x0000000000017941 */ /* 0x000fea0003800000 */
.L_x_522:
[----:B------:R-:W-:Y:S05]  /*3f80*/  BRA `(.L_x_524) ;  /* 0xffffffd000087947 */ /* 0x000fea000383ffff */
.L_x_497:
[----:B------:R-:W-:Y:S01]  /*3f90*/  BSSY B1, `(.L_x_525) ;  /* 0x0000006000017945 */ /* 0x000fe20003800000 */
[----:B------:R-:W-:Y:S01]  /*3fa0*/  PLOP3.LUT P0, PT, P0, PT, PT, 0x8, 0x80 ;  /* 0x000000000080781c */ /* 0x000fe2000070e170 */
[----:B------:R-:W-:-:S12]  /*3fb0*/  IMAD.MOV.U32 R8, RZ, RZ, -0x1 ;  /* 0xffffffffff087424 */ /* 0x000fd800078e00ff */
[----:B------:R-:W-:Y:S05]  /*3fc0*/  WARPSYNC.COLLECTIVE R8, `(.L_x_526) ;  /* 0x0000000008087348 */ /* 0x000fea0003c00000 */
[----:B------:R-:W-:Y:S01]  /*3fd0*/  VOTE.ANY P0, P0 ;  /* 0x0000000000ff7806 */ /* 0x000fe20000000100 */
[----:B------:R-:W-:-:S12]  /*3fe0*/  ENDCOLLECTIVE ;  /* 0x000000000000791b */ /* 0x000fd80003800000 */
.L_x_526:
[----:B------:R-:W-:Y:S05]  /*3ff0*/  BSYNC B1 ;  /* 0x0000000000017941 */ /* 0x000fea0003800000 */
.L_x_525:
[----:B------:R-:W-:Y:S05]  /*4000*/  BRA `(.L_x_527) ;  /* 0xffffffd0000c7947 */ /* 0x000fea000383ffff */
.L_x_499:
        /* <DEDUP_REMOVED lines=8> */
.L_x_529:
[----:B------:R-:W-:Y:S05]  /*4090*/  BSYNC B1 ;  /* 0x0000000000017941 */ /* 0x000fea0003800000 */
.L_x_528:
[----:B------:R-:W-:Y:S01]  /*40a0*/  LOP3.LUT R8, R8, 0x80000000, R45, 0xec, !PT ;  /* 0x8000000008087812 */ /* 0x000fe200078eec2d */
[----:B------:R-:W-:Y:S02]  /*40b0*/  IMAD.MOV.U32 R10, RZ, RZ, 0x1 ;  /* 0x00000001ff0a7424 */ /* 0x000fe400078e00ff */
[----:B------:R-:W-:Y:S02]  /*40c0*/  VIADD R33, R44, 0x2 ;  /* 0x000000022c217836 */ /* 0x000fe40000000000 */
[----:B------:R-:W-:Y:S02]  /*40d0*/  VIADD R9, R8, 0xffffffff ;  /* 0xffffffff08097836 */ /* 0x000fe40000000000 */
[C---:B------:R-:W-:Y:S02]  /*40e0*/  VIADD R32, R44.reuse, 0x4 ;  /* 0x000000042c207836 */ /* 0x040fe40000000000 */
[----:B------:R-:W-:Y:S01]  /*40f0*/  VIADD R19, R44, 0x8 ;  /* 0x000000082c137836 */ /* 0x000fe20000000000 */
[----:B------:R-:W-:Y:S01]  /*4100*/  LOP3.LUT R38, R8, R9, RZ, 0xc, !PT ;  /* 0x0000000908267212 */ /* 0x000fe200078e0cff */
[----:B------:R-:W-:-:S02]  /*4110*/  IMAD.MOV.U32 R8, RZ, RZ, -0x1 ;  /* 0xffffffffff087424 */ /* 0x000fc400078e00ff */
[----:B------:R-:W-:-:S03]  /*4120*/  VIADD R34, R44, 0x10 ;  /* 0x000000102c227836 */ /* 0x000fc60000000000 */
[----:B------:R-:W0:Y:S02]  /*4130*/  POPC R38, R38 ;  /* 0x0000002600267309 */ /* 0x000e240000000000 */
[----:B0-----:R-:W-:-:S07]  /*4140*/  IMAD.MOV.U32 R9, RZ, RZ, R38 ;  /* 0x000000ffff097224 */ /* 0x001fce00078e0026 */
[----:B------:R-:W-:Y:S05]  /*4150*/  WARPSYNC.COLLECTIVE R8, `(.L_x_530) ;  /* 0x0000000008087348 */ /* 0x000fea0003c00000 */
[----:B------:R0:W1:Y:S02]  /*4160*/  SHFL.DOWN P2, R16, R15, R10, R9 ;  /* 0x0800000a0f107389 */ /* 0x0000640000040009 */
[----:B01----:R-:W-:Y:S05]  /*4170*/  ENDCOLLECTIVE ;  /* 0x000000000000791b */ /* 0x003fea0003800000 */
.L_x_530:
        /* <DEDUP_REMOVED lines=8> */
.L_x_531:
        /* <DEDUP_REMOVED lines=8> */
.L_x_532:
        /* <DEDUP_REMOVED lines=8> */
.L_x_533:
        /* <DEDUP_REMOVED lines=8> */
.L_x_534:
[----:B------:R-:W0:Y:S01]  /*4380*/  LDC.64 R8, c[0x0][0x390] ;  /* 0x0000e400ff087b82 */ /* 0x000e220000000a00 */
[----:B------:R-:W-:-:S04]  /*4390*/  ISETP.GT.AND P2, PT, R34, R38, PT ;  /* 0x000000262200720c */ /* 0x000fc80003f44270 */
[----:B------:R-:W-:-:S05]  /*43a0*/  SEL R16, R16, RZ, !P2 ;  /* 0x000000ff10107207 */ /* 0x000fca0005000000 */
[----:B------:R-:W-:Y:S01]  /*43b0*/  IMAD.IADD R36, R17, 0x1, R16 ;  /* 0x0000000111247824 */ /* 0x000fe200078e0210 */
[----:B0-----:R-:W-:Y:S01]  /*43c0*/  IADD3 R35, P2, PT, R8, 0x100, RZ ;  /* 0x0000010008237810 */ /* 0x001fe20007f5e0ff */
[----:B------:R-:W-:-:S04]  /*43d0*/  IMAD.MOV.U32 R8, RZ, RZ, -0x1 ;  /* 0xffffffffff087424 */ /* 0x000fc800078e00ff */
[----:B------:R-:W-:-:S08]  /*43e0*/  IMAD.X R37, RZ, RZ, R9, P2 ;  /* 0x000000ffff257224 */ /* 0x000fd000010e0609 */
[----:B------:R-:W-:Y:S05]  /*43f0*/  WARPSYNC.COLLECTIVE R8, `(.L_x_535) ;  /* 0x0000000008087348 */ /* 0x000fea0003c00000 */
[----:B------:R-:W-:Y:S01]  /*4400*/  VOTE.ALL P0, P0 ;  /* 0x0000000000ff7806 */ /* 0x000fe20000000000 */
[----:B------:R-:W-:-:S12]  /*4410*/  ENDCOLLECTIVE ;  /* 0x000000000000791b */ /* 0x000fd80003800000 */
.L_x_535:
[----:B------:R-:W-:Y:S05]  /*4420*/  BRA `(.L_x_536) ;  /* 0xffffffcc00a07947 */ /* 0x000fea000383ffff */
.L_x_501:
[----:B------:R-:W-:Y:S01]  /*4430*/  BSSY B1, `(.L_x_537) ;  /* 0x0000006000017945 */ /* 0x000fe20003800000 */
[----:B------:R-:W-:Y:S01]  /*4440*/  PLOP3.LUT P0, PT, P0, PT, PT, 0x8, 0x80 ;  /* 0x000000000080781c */ /* 0x000fe2000070e170 */
[----:B------:R-:W-:-:S12]  /*4450*/  IMAD.MOV.U32 R8, RZ, RZ, -0x1 ;  /* 0xffffffffff087424 */ /* 0x000fd800078e00ff */
[----:B------:R-:W-:Y:S05]  /*4460*/  WARPSYNC.COLLECTIVE R8, `(.L_x_538) ;  /* 0x0000000008087348 */ /* 0x000fea0003c00000 */
[----:B------:R-:W-:Y:S01]  /*4470*/  VOTE.ANY P0, P0 ;  /* 0x0000000000ff7806 */ /* 0x000fe20000000100 */
[----:B------:R-:W-:-:S12]  /*4480*/  ENDCOLLECTIVE ;  /* 0x000000000000791b */ /* 0x000fd80003800000 */
.L_x_538:
[----:B------:R-:W-:Y:S05]  /*4490*/  BSYNC B1 ;  /* 0x0000000000017941 */ /* 0x000fea0003800000 */
.L_x_537:
[----:B------:R-:W-:Y:S05]  /*44a0*/  BRA `(.L_x_539) ;  /* 0xffffffcc00b07947 */ /* 0x000fea000383ffff */
.L_x_503:
[----:B------:R-:W-:Y:S01]  /*44b0*/  BSSY B1, `(.L_x_540) ;  /* 0x0000006000017945 */ /* 0x000fe20003800000 */
[----:B------:R-:W-:Y:S01]  /*44c0*/  PLOP3.LUT P0, PT, P0, PT, PT, 0x8, 0x80 ;  /* 0x000000000080781c */ /* 0x000fe2000070e170 */
[----:B------:R-:W-:-:S12]  /*44d0*/  IMAD.MOV.U32 R8, RZ, RZ, -0x1 ;  /* 0xffffffffff087424 */ /* 0x000fd800078e00ff */
[----:B------:R-:W-:Y:S05]  /*44e0*/  WARPSYNC.COLLECTIVE R8, `(.L_x_541) ;  /* 0x0000000008087348 */ /* 0x000fea0003c00000 */
[----:B------:R-:W-:Y:S01]  /*44f0*/  VOTE.ANY P0, P0 ;  /* 0x0000000000ff7806 */ /* 0x000fe20000000100 */
[----:B------:R-:W-:-:S12]  /*4500*/  ENDCOLLECTIVE ;  /* 0x000000000000791b */ /* 0x000fd80003800000 */
.L_x_541:
[----:B------:R-:W-:Y:S05]  /*4510*/  BSYNC B1 ;  /* 0x0000000000017941 */ /* 0x000fea0003800000 */
.L_x_540:
[----:B------:R-:W-:Y:S05]  /*4520*/  BRA `(.L_x_542) ;  /* 0xffffffcc00b47947 */ /* 0x000fea000383ffff */
.L_x_505:
[----:B------:R-:W-:Y:S01]  /*4530*/  BSSY B1, `(.L_x_543) ;  /* 0x0000006000017945 */ /* 0x000fe20003800000 */
[----:B------:R-:W-:Y:S01]  /*4540*/  PLOP3.LUT P2, PT, P0, PT, PT, 0x8, 0x80 ;  /* 0x000000000080781c */ /* 0x000fe2000074e170 */
[----:B------:R-:W-:-:S12]  /*4550*/  IMAD.MOV.U32 R8, RZ, RZ, -0x1 ;  /* 0xffffffffff087424 */ /* 0x000fd800078e00ff */
[----:B------:R-:W-:Y:S05]  /*4560*/  WARPSYNC.COLLECTIVE R8, `(.L_x_544) ;  /* 0x0000000008087348 */ /* 0x000fea0003c00000 */
[----:B------:R-:W-:Y:S01]  /*4570*/  VOTE.ANY R8, PT, P2 ;  /* 0x0000000000087806 */ /* 0x000fe200010e0100 */
[----:B------:R-:W-:Y:S06]  /*4580*/  ENDCOLLECTIVE ;  /* 0x000000000000791b */ /* 0x000fec0003800000 */
.L_x_544:
[----:B------:R-:W-:Y:S05]  /*4590*/  BSYNC B1 ;  /* 0x0000000000017941 */ /* 0x000fea0003800000 */
.L_x_543:
[----:B------:R-:W-:Y:S01]  /*45a0*/  LOP3.LUT R8, R8, 0x80000000, R45, 0xec, !PT ;  /* 0x8000000008087812 */ /* 0x000fe200078eec2d */
[----:B------:R-:W-:Y:S02]  /*45b0*/  IMAD.MOV.U32 R10, RZ, RZ, 0x1 ;  /* 0x00000001ff0a7424 */ /* 0x000fe400078e00ff */
[----:B------:R-:W-:Y:S02]  /*45c0*/  VIADD R18, R18, 0xffffffe0 ;  /* 0xffffffe012127836 */ /* 0x000fe40000000000 */
[----:B------:R-:W-:-:S05]  /*45d0*/  VIADD R9, R8, 0xffffffff ;  /* 0xffffffff08097836 */ /* 0x000fca0000000000 */
[----:B------:R-:W-:Y:S01]  /*45e0*/  LOP3.LUT R17, R8, R9, RZ, 0xc, !PT ;  /* 0x0000000908117212 */ /* 0x000fe200078e0cff */
[----:B------:R-:W-:-:S03]  /*45f0*/  IMAD.MOV.U32 R8, RZ, RZ, -0x1 ;  /* 0xffffffffff087424 */ /* 0x000fc600078e00ff */
[----:B------:R0:W1:Y:S04]  /*4600*/  POPC R9, R17 ;  /* 0x0000001100097309 */ /* 0x0000680000000000 */
[----:B01----:R-:W-:Y:S05]  /*4610*/  WARPSYNC.COLLECTIVE R8, `(.L_x_545) ;  /* 0x0000000008087348 */ /* 0x003fea0003c00000 */
[----:B-1----:R1:W2:Y:S02]  /*4620*/  SHFL.DOWN P2, R16, R15, R10, R9 ;  /* 0x0800000a0f107389 */ /* 0x0022a40000040009 */
[----:B012---:R-:W-:Y:S05]  /*4630*/  ENDCOLLECTIVE ;  /* 0x000000000000791b */ /* 0x007fea0003800000 */
.L_x_545:
[----:B------:R-:W-:Y:S01]  /*4640*/  ISETP.GE.AND P0, PT, R44, R9, PT ;  /* 0x000000092c00720c */ /* 0x000fe20003f06270 */
[----:B------:R-:W-:-:S03]  /*4650*/  IMAD.MOV.U32 R10, RZ, RZ, 0x2 ;  /* 0x00000002ff0a7424 */ /* 0x000fc600078e00ff */
[----:B------:R-:W-:Y:S02]  /*4660*/  SEL R16, R16, RZ, !P0 ;  /* 0x000000ff10107207 */ /* 0x000fe40004000000 */
[----:B------:R-:W-:-:S03]  /*4670*/  ISETP.GT.AND P0, PT, R33, R9, PT ;  /* 0x000000092100720c */ /* 0x000fc60003f04270 */
[----:B------:R-:W-:-:S10]  /*4680*/  IMAD.IADD R15, R16, 0x1, R15 ;  /* 0x00000001100f7824 */ /* 0x000fd400078e020f */
[----:B------:R-:W-:Y:S05]  /*4690*/  WARPSYNC.COLLECTIVE R8, `(.L_x_546) ;  /* 0x0000000008087348 */ /* 0x000fea0003c00000 */
[----:B------:R0:W1:Y:S02]  /*46a0*/  SHFL.DOWN P2, R16, R15, R10, R9 ;  /* 0x0800000a0f107389 */ /* 0x0000640000040009 */
[----:B01----:R-:W-:Y:S05]  /*46b0*/  ENDCOLLECTIVE ;  /* 0x000000000000791b */ /* 0x003fea0003800000 */
.L_x_546:
[----:B------:R-:W-:Y:S01]  /*46c0*/  IMAD.MOV.U32 R10, RZ, RZ, 0x4 ;  /* 0x00000004ff0a7424 */ /* 0x000fe200078e00ff */
[----:B------:R-:W-:Y:S02]  /*46d0*/  SEL R16, R16, RZ, !P0 ;  /* 0x000000ff10107207 */ /* 0x000fe40004000000 */
[----:B------:R-:W-:-:S03]  /*46e0*/  ISETP.GT.AND P0, PT, R32, R9, PT ;  /* 0x000000092000720c */ /* 0x000fc60003f04270 */
[----:B------:R-:W-:-:S10]  /*46f0*/  IMAD.IADD R15, R15, 0x1, R16 ;  /* 0x000000010f0f7824 */ /* 0x000fd400078e0210 */
[----:B------:R-:W-:Y:S05]  /*4700*/  WARPSYNC.COLLECTIVE R8, `(.L_x_547) ;  /* 0x0000000008087348 */ /* 0x000fea0003c00000 */
[----:B------:R0:W1:Y:S02]  /*4710*/  SHFL.DOWN P2, R16, R15, R10, R9 ;  /* 0x0800000a0f107389 */ /* 0x0000640000040009 */
[----:B01----:R-:W-:Y:S05]  /*4720*/  ENDCOLLECTIVE ;  /* 0x000000000000791b */ /* 0x003fea0003800000 */
.L_x_547:
[----:B------:R-:W-:Y:S01]  /*4730*/  IMAD.MOV.U32 R10, RZ, RZ, 0x8 ;  /* 0x00000008ff0a7424 */ /* 0x000fe200078e00ff */
[----:B------:R-:W-:Y:S02]  /*4740*/  SEL R16, R16, RZ, !P0 ;  /* 0x000000ff10107207 */ /* 0x000fe40004000000 */
[----:B------:R-:W-:-:S03]  /*4750*/  ISETP.GT.AND P0, PT, R19, R9, PT ;  /* 0x000000091300720c */ /* 0x000fc60003f04270 */
[----:B------:R-:W-:-:S10]  /*4760*/  IMAD.IADD R15, R15, 0x1, R16 ;  /* 0x000000010f0f7824 */ /* 0x000fd400078e0210 */
[----:B------:R-:W-:Y:S05]  /*4770*/  WARPSYNC.COLLECTIVE R8, `(.L_x_548) ;  /* 0x0000000008087348 */ /* 0x000fea0003c00000 */
[----:B------:R0:W1:Y:S02]  /*4780*/  SHFL.DOWN P2, R16, R15, R10, R9 ;  /* 0x0800000a0f107389 */ /* 0x0000640000040009 */
[----:B01----:R-:W-:Y:S05]  /*4790*/  ENDCOLLECTIVE ;  /* 0x000000000000791b */ /* 0x003fea0003800000 */
.L_x_548:
[----:B------:R-:W-:Y:S01]  /*47a0*/  IMAD.MOV.U32 R10, RZ, RZ, 0x10 ;  /* 0x00000010ff0a7424 */ /* 0x000fe200078e00ff */
[----:B------:R-:W-:Y:S02]  /*47b0*/  SEL R16, R16, RZ, !P0 ;  /* 0x000000ff10107207 */ /* 0x000fe40004000000 */
[----:B------:R-:W-:-:S03]  /*47c0*/  ISETP.GT.AND P0, PT, R34, R9, PT ;  /* 0x000000092200720c */ /* 0x000fc60003f04270 */
[----:B------:R-:W-:-:S10]  /*47d0*/  IMAD.IADD R15, R15, 0x1, R16 ;  /* 0x000000010f0f7824 */ /* 0x000fd400078e0210 */
[----:B------:R-:W-:Y:S05]  /*47e0*/  WARPSYNC.COLLECTIVE R8, `(.L_x_549) ;  /* 0x0000000008087348 */ /* 0x000fea0003c00000 */
[----:B------:R0:W1:Y:S02]  /*47f0*/  SHFL.DOWN P2, R16, R15, R10, R9 ;  /* 0x0800000a0f107389 */ /* 0x0000640000040009 */
[----:B01----:R-:W-:Y:S05]  /*4800*/  ENDCOLLECTIVE ;  /* 0x000000000000791b */ /* 0x003fea0003800000 */
.L_x_549:
[----:B------:R-:W-:Y:S02]  /*4810*/  SEL R16, R16, RZ, !P0 ;  /* 0x000000ff10107207 */ /* 0x000fe40004000000 */
[----:B------:R-:W-:Y:S02]  /*4820*/  ISETP.NE.AND P0, PT, R14, 0x65, PT ;  /* 0x000000650e00780c */ /* 0x000fe40003f05270 */
[----:B------:R-:W-:-:S11]  /*4830*/  IADD3 R36, PT, PT, R15, R16, R36 ;  /* 0x000000100f247210 */ /* 0x000fd60007ffe024 */
[----:B------:R-:W-:Y:S05]  /*4840*/  WARPSYNC.COLLECTIVE R8, `(.L_x_550) ;  /* 0x0000000008087348 */ /* 0x000fea0003c00000 */
[----:B------:R-:W-:Y:S01]  /*4850*/  VOTE.ALL P0, P0 ;  /* 0x0000000000ff7806 */ /* 0x000fe20000000000 */
[----:B------:R-:W-:-:S12]  /*4860*/  ENDCOLLECTIVE ;  /* 0x000000000000791b */ /* 0x000fd80003800000 */
.L_x_550:
[----:B------:R-:W-:Y:S05]  /*4870*/  BRA `(.L_x_551) ;  /* 0xffffffcc00607947 */ /* 0x000fea000383ffff */
.L_x_510:
[----:B------:R-:W-:Y:S01]  /*4880*/  BSSY B0, `(.L_x_552) ;  /* 0x0000006000007945 */ /* 0x000fe20003800000 */
[----:B------:R-:W-:Y:S01]  /*4890*/  PLOP3.LUT P0, PT, P0, PT, PT, 0x8, 0x80 ;  /* 0x000000000080781c */ /* 0x000fe2000070e170 */
[----:B------:R-:W-:-:S12]  /*48a0*/  IMAD.MOV.U32 R8, RZ, RZ, -0x1 ;  /* 0xffffffffff087424 */ /* 0x000fd800078e00ff */
[----:B------:R-:W-:Y:S05]  /*48b0*/  WARPSYNC.COLLECTIVE R8, `(.L_x_553) ;  /* 0x0000000008087348 */ /* 0x000fea0003c00000 */
[----:B------:R-:W-:Y:S01]  /*48c0*/  VOTE.ANY P0, P0 ;  /* 0x0000000000ff7806 */ /* 0x000fe20000000100 */
[----:B------:R-:W-:-:S12]  /*48d0*/  ENDCOLLECTIVE ;  /* 0x000000000000791b */ /* 0x000fd80003800000 */
.L_x_553:
[----:B------:R-:W-:Y:S05]  /*48e0*/  BSYNC B0 ;  /* 0x0000000000007941 */ /* 0x000fea0003800000 */
.L_x_552:
[----:B------:R-:W-:Y:S05]  /*48f0*/  BRA `(.L_x_554) ;  /* 0xffffffe400787947 */ /* 0x000fea000383ffff */
.L_x_512:
[----:B------:R-:W-:Y:S01]  /*4900*/  BSSY B0, `(.L_x_555) ;  /* 0x0000006000007945 */ /* 0x000fe20003800000 */
[----:B------:R-:W-:Y:S01]  /*4910*/  PLOP3.LUT P0, PT, P0, PT, PT, 0x8, 0x80 ;  /* 0x000000000080781c */ /* 0x000fe2000070e170 */
[----:B------:R-:W-:-:S12]  /*4920*/  IMAD.MOV.U32 R8, RZ, RZ, -0x1 ;  /* 0xffffffffff087424 */ /* 0x000fd800078e00ff */
[----:B------:R-:W-:Y:S05]  /*4930*/  WARPSYNC.COLLECTIVE R8, `(.L_x_556) ;  /* 0x0000000008087348 */ /* 0x000fea0003c00000 */
[----:B------:R-:W-:Y:S01]  /*4940*/  VOTE.ANY P0, P0 ;  /* 0x0000000000ff7806 */ /* 0x000fe20000000100 */
[----:B------:R-:W-:-:S12]  /*4950*/  ENDCOLLECTIVE ;  /* 0x000000000000791b */ /* 0x000fd80003800000 */
.L_x_556:
[----:B------:R-:W-:Y:S05]  /*4960*/  BSYNC B0 ;  /* 0x0000000000007941 */ /* 0x000fea0003800000 */
.L_x_555:
[----:B------:R-:W-:Y:S05]  /*4970*/  BRA `(.L_x_557) ;  /* 0xffffffe4007c7947 */ /* 0x000fea000383ffff */
.L_x_514:
        /* <DEDUP_REMOVED lines=8> */
.L_x_559:
[----:B------:R-:W-:Y:S05]  /*4a00*/  BSYNC B0 ;  /* 0x0000000000007941 */ /* 0x000fea0003800000 */
.L_x_558:
[----:B------:R-:W-:Y:S01]  /*4a10*/  LOP3.LUT R8, R8, 0x80000000, R42, 0xec, !PT ;  /* 0x8000000008087812 */ /* 0x000fe200078eec2a */
[----:B------:R-:W-:Y:S02]  /*4a20*/  IMAD.MOV.U32 R10, RZ, RZ, 0x1 ;  /* 0x00000001ff0a7424 */ /* 0x000fe400078e00ff */
[----:B------:R-:W-:Y:S02]  /*4a30*/  VIADD R19, R35, 0x2 ;  /* 0x0000000223137836 */ /* 0x000fe40000000000 */
[----:B------:R-:W-:-:S05]  /*4a40*/  VIADD R9, R8, 0xffffffff ;  /* 0xffffffff08097836 */ /* 0x000fca0000000000 */
[----:B------:R-:W-:Y:S01]  /*4a50*/  LOP3.LUT R38, R8, R9, RZ, 0xc, !PT ;  /* 0x0000000908267212 */ /* 0x000fe200078e0cff */
[----:B------:R-:W-:-:S05]  /*4a60*/  IMAD.MOV.U32 R8, RZ, RZ, -0x1 ;  /* 0xffffffffff087424 */ /* 0x000fca00078e00ff */
[----:B------:R-:W0:Y:S02]  /*4a70*/  POPC R38, R38 ;  /* 0x0000002600267309 */ /* 0x000e240000000000 */
[----:B0-----:R-:W-:Y:S01]  /*4a80*/  IMAD.MOV.U32 R9, RZ, RZ, R38 ;  /* 0x000000ffff097224 */ /* 0x001fe200078e0026 */
[----:B------:R-:W-:-:S13]  /*4a90*/  ISETP.GT.AND P3, PT, R19, R38, PT ;  /* 0x000000261300720c */ /* 0x000fda0003f64270 */
[----:B------:R-:W-:Y:S05]  /*4aa0*/  WARPSYNC.COLLECTIVE R8, `(.L_x_560) ;  /* 0x0000000008087348 */ /* 0x000fea0003c00000 */
[----:B------:R0:W1:Y:S02]  /*4ab0*/  SHFL.DOWN P2, R16, R15, R10, R9 ;  /* 0x0800000a0f107389 */ /* 0x0000640000040009 */
[----:B01----:R-:W-:Y:S05]  /*4ac0*/  ENDCOLLECTIVE ;  /* 0x000000000000791b */ /* 0x003fea0003800000 */
.L_x_560:
        /* <DEDUP_REMOVED lines=8> */
.L_x_561:
[----:B------:R-:W-:Y:S01]  /*4b50*/  IMAD.MOV.U32 R10, RZ, RZ, 0x4 ;  /* 0x00000004ff0a7424 */ /* 0x000fe200078e00ff */
        /* <DEDUP_REMOVED lines=9> */
.L_x_562:
        /* <DEDUP_REMOVED lines=9> */
.L_x_563:
[----:B------:R-:W-:Y:S01]  /*4c80*/  IMAD.MOV.U32 R10, RZ, RZ, 0x10 ;  /* 0x00000010ff0a7424 */ /* 0x000fe200078e00ff */
[----:B------:R-:W-:-:S05]  /*4c90*/  SEL R16, R16, RZ, !P3 ;  /* 0x000000ff10107207 */ /* 0x000fca0005800000 */
[----:B------:R-:W-:-:S04]  /*4ca0*/  IMAD.IADD R17, R37, 0x1, R16 ;  /* 0x0000000125117824 */ /* 0x000fc800078e0210 */
[----:B------:R-:W-:-:S07]  /*4cb0*/  IMAD.MOV.U32 R15, RZ, RZ, R17 ;  /* 0x000000ffff0f7224 */ /* 0x000fce00078e0011 */
[----:B------:R-:W-:Y:S05]  /*4cc0*/  WARPSYNC.COLLECTIVE R8, `(.L_x_564) ;  /* 0x0000000008087348 */ /* 0x000fea0003c00000 */
[----:B------:R0:W1:Y:S02]  /*4cd0*/  SHFL.DOWN P2, R16, R15, R10, R9 ;  /* 0x0800000a0f107389 */ /* 0x0000640000040009 */
[----:B01----:R-:W-:Y:S05]  /*4ce0*/  ENDCOLLECTIVE ;  /* 0x000000000000791b */ /* 0x003fea0003800000 */
.L_x_564:
        /* <DEDUP_REMOVED lines=10> */
.L_x_565:
[----:B------:R-:W-:Y:S05]  /*4d90*/  BRA `(.L_x_566) ;  /* 0xffffffe400107947 */ /* 0x000fea000383ffff */
.L_x_516:
[----:B------:R-:W-:Y:S01]  /*4da0*/  BSSY B0, `(.L_x_567) ;  /* 0x0000006000007945 */ /* 0x000fe20003800000 */
[----:B------:R-:W-:Y:S01]  /*4db0*/  PLOP3.LUT P0, PT, P0, PT, PT, 0x8, 0x80 ;  /* 0x000000000080781c */ /* 0x000fe2000070e170 */
[----:B------:R-:W-:-:S12]  /*4dc0*/  IMAD.MOV.U32 R8, RZ, RZ, -0x1 ;  /* 0xffffffffff087424 */ /* 0x000fd800078e00ff */
[----:B------:R-:W-:Y:S05]  /*4dd0*/  WARPSYNC.COLLECTIVE R8, `(.L_x_568) ;  /* 0x0000000008087348 */ /* 0x000fea0003c00000 */
[----:B------:R-:W-:Y:S01]  /*4de0*/  VOTE.ANY P0, P0 ;  /* 0x0000000000ff7806 */ /* 0x000fe20000000100 */
[----:B------:R-:W-:-:S12]  /*4df0*/  ENDCOLLECTIVE ;  /* 0x000000000000791b */ /* 0x000fd80003800000 */
.L_x_568:
[----:B------:R-:W-:Y:S05]  /*4e00*/  BSYNC B0 ;  /* 0x0000000000007941 */ /* 0x000fea0003800000 */
.L_x_567:
[----:B------:R-:W-:Y:S05]  /*4e10*/  BRA `(.L_x_569) ;  /* 0xffffffe400207947 */ /* 0x000fea000383ffff */
.L_x_518:
[----:B------:R-:W-:Y:S01]  /*4e20*/  BSSY B0, `(.L_x_570) ;  /* 0x0000006000007945 */ /* 0x000fe20003800000 */
[----:B------:R-:W-:Y:S01]  /*4e30*/  PLOP3.LUT P0, PT, P0, PT, PT, 0x8, 0x80 ;  /* 0x000000000080781c */ /* 0x000fe2000070e170 */
[----:B------:R-:W-:-:S12]  /*4e40*/  IMAD.MOV.U32 R8, RZ, RZ, -0x1 ;  /* 0xffffffffff087424 */ /* 0x000fd800078e00ff */
[----:B------:R-:W-:Y:S05]  /*4e50*/  WARPSYNC.COLLECTIVE R8, `(.L_x_571) ;  /* 0x0000000008087348 */ /* 0x000fea0003c00000 */
[----:B------:R-:W-:Y:S01]  /*4e60*/  VOTE.ANY P0, P0 ;  /* 0x0000000000ff7806 */ /* 0x000fe20000000100 */
[----:B------:R-:W-:-:S12]  /*4e70*/  ENDCOLLECTIVE ;  /* 0x000000000000791b */ /* 0x000fd80003800000 */
.L_x_571:
[----:B------:R-:W-:Y:S05]  /*4e80*/  BSYNC B0 ;  /* 0x0000000000007941 */ /* 0x000fea0003800000 */
.L_x_570:
[----:B------:R-:W-:Y:S05]  /*4e90*/  BRA `(.L_x_572) ;  /* 0xffffffe400247947 */ /* 0x000fea000383ffff */
.L_x_520:
[----:B------:R-:W-:Y:S01]  /*4ea0*/  BSSY B0, `(.L_x_573) ;  /* 0x0000006000007945 */ /* 0x000fe20003800000 */
[----:B------:R-:W-:Y:S01]  /*4eb0*/  PLOP3.LUT P2, PT, P0, PT, PT, 0x8, 0x80 ;  /* 0x000000000080781c */ /* 0x000fe2000074e170 */
[----:B------:R-:W-:-:S12]  /*4ec0*/  IMAD.MOV.U32 R8, RZ, RZ, -0x1 ;  /* 0xffffffffff087424 */ /* 0x000fd800078e00ff */
[----:B------:R-:W-:Y:S05]  /*4ed0*/  WARPSYNC.COLLECTIVE R8, `(.L_x_574) ;  /* 0x0000000008087348 */ /* 0x000fea0003c00000 */
[----:B------:R-:W-:Y:S01]  /*4ee0*/  VOTE.ANY R8, PT, P2 ;  /* 0x0000000000087806 */ /* 0x000fe200010e0100 */
[----:B------:R-:W-:Y:S06]  /*4ef0*/  ENDCOLLECTIVE ;  /* 0x000000000000791b */ /* 0x000fec0003800000 */
.L_x_574:
[----:B------:R-:W-:Y:S05]  /*4f00*/  BSYNC B0 ;  /* 0x0000000000007941 */ /* 0x000fea0003800000 */
.L_x_573:
        /* <DEDUP_REMOVED lines=10> */
.L_x_575:
        /* <DEDUP_REMOVED lines=10> */
.L_x_576:
        /* <DEDUP_REMOVED lines=9> */
.L_x_577:
[----:B------:R-:W-:Y:S01]  /*50e0*/  IMAD.MOV.U32 R10, RZ, RZ, 0x8 ;  /* 0x00000008ff0a7424 */ /* 0x000fe200078e00ff */
[----:B------:R-:W-:-:S05]  /*50f0*/  SEL R16, R16, RZ, !P0 ;  /* 0x000000ff10107207 */ /* 0x000fca0004000000 */
[----:B------:R-:W-:Y:S02]  /*5100*/  IMAD.IADD R45, R17, 0x1, R16 ;  /* 0x00000001112d7824 */ /* 0x000fe400078e0210 */
[C---:B------:R-:W-:Y:S02]  /*5110*/  VIADD R16, R35.reuse, 0x8 ;  /* 0x0000000823107836 */ /* 0x040fe40000000000 */
[----:B------:R-:W-:Y:S02]  /*5120*/  IMAD.MOV.U32 R15, RZ, RZ, R45 ;  /* 0x000000ffff0f7224 */ /* 0x000fe400078e002d */
[----:B------:R-:W-:Y:S01]  /*5130*/  VIADD R17, R35, 0x10 ;  /* 0x0000001023117836 */ /* 0x000fe20000000000 */
[----:B------:R-:W-:-:S13]  /*5140*/  ISETP.GT.AND P0, PT, R16, R9, PT ;  /* 0x000000091000720c */ /* 0x000fda0003f04270 */
[----:B------:R-:W-:Y:S05]  /*5150*/  WARPSYNC.COLLECTIVE R8, `(.L_x_578) ;  /* 0x0000000008087348 */ /* 0x000fea0003c00000 */
[----:B------:R0:W1:Y:S02]  /*5160*/  SHFL.DOWN P2, R16, R15, R10, R9 ;  /* 0x0800000a0f107389 */ /* 0x0000640000040009 */
[----:B01----:R-:W-:Y:S05]  /*5170*/  ENDCOLLECTIVE ;  /* 0x000000000000791b */ /* 0x003fea0003800000 */
.L_x_578:
        /* <DEDUP_REMOVED lines=8> */
.L_x_579:
[----:B------:R-:W-:Y:S02]  /*5200*/  SEL R16, R16, RZ, !P0 ;  /* 0x000000ff10107207 */ /* 0x000fe40004000000 */
[----:B------:R-:W-:Y:S02]  /*5210*/  ISETP.NE.AND P0, PT, R14, 0x65, PT ;  /* 0x000000650e00780c */ /* 0x000fe40003f05270 */
[----:B------:R-:W-:-:S11]  /*5220*/  IADD3 R19, PT, PT, R44, R16, R19 ;  /* 0x000000102c137210 */ /* 0x000fd60007ffe013 */
[----:B------:R-:W-:Y:S05]  /*5230*/  WARPSYNC.COLLECTIVE R8, `(.L_x_580) ;  /* 0x0000000008087348 */ /* 0x000fea0003c00000 */
[----:B------:R-:W-:Y:S01]  /*5240*/  VOTE.ALL P0, P0 ;  /* 0x0000000000ff7806 */ /* 0x000fe20000000000 */
[----:B------:R-:W-:-:S12]  /*5250*/  ENDCOLLECTIVE ;  /* 0x000000000000791b */ /* 0x000fd80003800000 */
.L_x_580:
[----:B------:R-:W-:Y:S05]  /*5260*/  BRA `(.L_x_581) ;  /* 0xffffffe000c07947 */ /* 0x000fea000383ffff */
.L_x_582:
        /* <DEDUP_REMOVED lines=9> */
.L_x_691:


//--------------------- .text._ZN3cub18CUB_300001_SM_10006detail4scan16DeviceScanKernelINS2_10policy_hubIiiijN4cuda3std3__44plusIvEEE10Policy1000EN6thrust24THRUST_300001_SM_1000_NS6detail15normal_iteratorINSD_10device_ptrIiEEEESI_NS0_13ScanTileStateIiLb1EEES9_NS0_8NullTypeEjiLb0ESL_EEvT0_T1_T2_iT3_T4_T5_ --------------------------
	.section	.text._ZN3cub18CUB_300001_SM_10006detail4scan16DeviceScanKernelINS2_10policy_hubIiiijN4cuda3std3__44plusIvEEE10Policy1000EN6thrust24THRUST_300001_SM_1000_NS6detail15normal_iteratorINSD_10device_ptrIiEEEESI_NS0_13ScanTileStateIiLb1EEES9_NS0_8NullTypeEjiLb0ESL_EEvT0_T1_T2_iT3_T4_T5_,"ax",@progbits
	.align	128
        .global         _ZN3cub18CUB_300001_SM_10006detail4scan16DeviceScanKernelINS2_10policy_hubIiiijN4cuda3std3__44plusIvEEE10Policy1000EN6thrust24THRUST_300001_SM_1000_NS6detail15normal_iteratorINSD_10device_ptrIiEEEESI_NS0_13ScanTileStateIiLb1EEES9_NS0_8NullTypeEjiLb0ESL_EEvT0_T1_T2_iT3_T4_T5_
        .type           _ZN3cub18CUB_300001_SM_10006detail4scan16DeviceScanKernelINS2_10policy_hubIiiijN4cuda3std3__44plusIvEEE10Policy1000EN6thrust24THRUST_300001_SM_1000_NS6detail15normal_iteratorINSD_10device_ptrIiEEEESI_NS0_13ScanTileStateIiLb1EEES9_NS0_8NullTypeEjiLb0ESL_EEvT0_T1_T2_iT3_T4_T5_,@function
        .size           _ZN3cub18CUB_300001_SM_10006detail4scan16DeviceScanKernelINS2_10policy_hubIiiijN4cuda3std3__44plusIvEEE10Policy1000EN6thrust24THRUST_300001_SM_1000_NS6detail15normal_iteratorINSD_10device_ptrIiEEEESI_NS0_13ScanTileStateIiLb1EEES9_NS0_8NullTypeEjiLb0ESL_EEvT0_T1_T2_iT3_T4_T5_,(.L_x_692 - _ZN3cub18CUB_300001_SM_10006detail4scan16DeviceScanKernelINS2_10policy_hubIiiijN4cuda3std3__44plusIvEEE10Policy1000EN6thrust24THRUST_300001_SM_1000_NS6detail15normal_iteratorINSD_10device_ptrIiEEEESI_NS0_13ScanTileStateIiLb1EEES9_NS0_8NullTypeEjiLb0ESL_EEvT0_T1_T2_iT3_T4_T5_)
        .other          _ZN3cub18CUB_300001_SM_10006detail4scan16DeviceScanKernelINS2_10policy_hubIiiijN4cuda3std3__44plusIvEEE10Policy1000EN6thrust24THRUST_300001_SM_1000_NS6detail15normal_iteratorINSD_10device_ptrIiEEEESI_NS0_13ScanTileStateIiLb1EEES9_NS0_8NullTypeEjiLb0ESL_EEvT0_T1_T2_iT3_T4_T5_,@"STO_CUDA_ENTRY STV_DEFAULT"
_ZN3cub18CUB_300001_SM_10006detail4scan16DeviceScanKernelINS2_10policy_hubIiiijN4cuda3std3__44plusIvEEE10Policy1000EN6thrust24THRUST_300001_SM_1000_NS6detail15normal_iteratorINSD_10device_ptrIiEEEESI_NS0_13ScanTileStateIiLb1EEES9_NS0_8NullTypeEjiLb0ESL_EEvT0_T1_T2_iT3_T4_T5_:
.text._ZN3cub18CUB_300001_SM_10006detail4scan16DeviceScanKernelINS2_10policy_hubIiiijN4cuda3std3__44plusIvEEE10Policy1000EN6thrust24THRUST_300001_SM_1000_NS6detail15normal_iteratorINSD_10device_ptrIiEEEESI_NS0_13ScanTileStateIiLb1EEES9_NS0_8NullTypeEjiLb0ESL_EEvT0_T1_T2_iT3_T4_T5_:
[----:B------:R-:W-:Y:S08]  /*0000*/  LDC R1, c[0x0][0x37c] ;  /* 0x0000df00ff017b82 */ /* 0x000ff00000000800 */
[----:B------:R-:W0:Y:S01]  /*0010*/  S2UR UR4, SR_CTAID.X ;  /* 0x00000000000479c3 */ /* 0x000e220000002500 */
[----:B------:R-:W1:Y:S01]  /*0020*/  LDCU UR5, c[0x0][0x3a0] ;  /* 0x00007400ff0577ac */ /* 0x000e620008000800 */
[----:B------:R-:W2:Y:S06]  /*0030*/  LDCU.64 UR8, c[0x0][0x358] ;  /* 0x00006b00ff0877ac */ /* 0x000eac0008000a00 */
[----:B------:R-:W0:Y:S02]  /*0040*/  LDC R42, c[0x0][0x398] ;  /* 0x0000e600ff2a7b82 */ /* 0x000e240000000800 */
[----:B0-----:R-:W-:-:S04]  /*0050*/  VIADD R42, R42, UR4 ;  /* 0x000000042a2a7c36 */ /* 0x001fc80008000000 */
[----:B------:R-:W-:-:S05]  /*0060*/  IMAD R3, R42, 0x2100, RZ ;  /* 0x000021002a037824 */ /* 0x000fca00078e02ff */
[----:B-1----:R-:W-:-:S04]  /*0070*/  IADD3 R0, PT, PT, -R3, UR5, RZ ;  /* 0x0000000503007c10 */ /* 0x002fc8000fffe1ff */
[----:B------:R-:W-:-:S13]  /*0080*/  ISETP.GE.U32.AND P0, PT, R0, 0x2101, PT ;  /* 0x000021010000780c */ /* 0x000fda0003f06070 */
[----:B--2---:R-:W-:Y:S05]  /*0090*/  @!P0 BRA `(.L_x_583) ;  /* 0x0000001c00a88947 */ /* 0x004fea0003800000 */
[----:B------:R-:W0:Y:S01]  /*00a0*/  S2R R16, SR_TID.X ;  /* 0x0000000000107919 */ /* 0x000e220000002100 */
[----:B------:R-:W1:Y:S01]  /*00b0*/  LDCU.64 UR4, c[0x0][0x380] ;  /* 0x00007000ff0477ac */ /* 0x000e620008000a00 */
[C---:B0-----:R-:W-:Y:S02]  /*00c0*/  LOP3.LUT R0, R16.reuse, 0x1f, RZ, 0xc0, !PT ;  /* 0x0000001f10007812 */ /* 0x041fe400078ec0ff */
[----:B------:R-:W-:-:S05]  /*00d0*/  LOP3.LUT R5, R16, 0x3e0, RZ, 0xc0, !PT ;  /* 0x000003e010057812 */ /* 0x000fca00078ec0ff */
[----:B------:R-:W-:-:S05]  /*00e0*/  IMAD R0, R5, 0x16, R0 ;  /* 0x0000001605007824 */ /* 0x000fca00078e0200 */
[----:B------:R-:W-:-:S05]  /*00f0*/  IADD3 R0, P0, PT, R3, R0, RZ ;  /* 0x0000000003007210 */ /* 0x000fca0007f1e0ff */
[----:B------:R-:W-:Y:S02]  /*0100*/  IMAD.X R3, RZ, RZ, RZ, P0 ;  /* 0x000000ffff037224 */ /* 0x000fe400000e06ff */
        /* <DEDUP_REMOVED lines=75> */
[----:B------:R-:W-:Y:S02]  /*05c0*/  ISETP.GE.U32.AND P2, PT, R16, 0x20, PT ;  /* 0x000000201000780c */ /* 0x000fe40003f46070 */
[----:B----4-:R-:W-:Y:S02]  /*05d0*/  IADD3 R17, PT, PT, R18, R33, R17 ;  /* 0x0000002112117210 */ /* 0x010fe40007ffe011 */
[----:B------:R-:W-:-:S02]  /*05e0*/  ISETP.NE.AND P3, PT, R39, RZ, PT ;  /* 0x000000ff2700720c */ /* 0x000fc40003f65270 */
        /* <DEDUP_REMOVED lines=28> */
[----:B------:R-:W-:Y:S01]  /*07b0*/  SEL R20, R21, R20, !P0 ;  /* 0x0000001415147207 */ /* 0x000fe20004000000 */
[----:B------:R-:W-:Y:S01]  /*07c0*/  IMAD.IADD R21, R42, 0x1, -R17 ;  /* 0x000000012a157824 */ /* 0x000fe200078e0a11 */
[----:B------:R-:W-:Y:S01]  /*07d0*/  ISETP.NE.AND P0, PT, R40, 0x3, PT ;  /* 0x000000032800780c */ /* 0x000fe20003f05270 */
[----:B------:R-:W-:-:S03]  /*07e0*/  IMAD.IADD R23, R23, 0x1, R22 ;  /* 0x0000000117177824 */ /* 0x000fc600078e0216 */
[----:B------:R-:W-:Y:S01]  /*07f0*/  SEL R20, R22, R20, !P0 ;  /* 0x0000001416147207 */ /* 0x000fe20004000000 */
[----:B-1----:R-:W-:Y:S01]  /*0800*/  IMAD.IADD R24, R23, 0x1, R24 ;  /* 0x0000000117187824 */ /* 0x002fe200078e0218 */
[C---:B------:R-:W-:Y:S02]  /*0810*/  ISETP.NE.AND P0, PT, R40.reuse, 0x4, PT ;  /* 0x000000042800780c */ /* 0x040fe40003f05270 */
[----:B------:R-:W-:Y:S01]  /*0820*/  SEL R17, R21, RZ, P3 ;  /* 0x000000ff15117207 */ /* 0x000fe20001800000 */
        /* <DEDUP_REMOVED lines=20> */
[----:B------:R-:W-:-:S02]  /*0970*/  ISETP.NE.AND P0, PT, R16, RZ, PT ;  /* 0x000000ff1000720c */ /* 0x000fc40003f05270 */
[----:B------:R-:W-:-:S05]  /*0980*/  SEL R20, R30, R20, !P1 ;  /* 0x000000141e147207 */ /* 0x000fca0004800000 */
[----:B------:R-:W-:-:S06]  /*0990*/  @P2 IMAD.IADD R21, R20, 0x1, R17 ;  /* 0x0000000114152824 */ /* 0x000fcc00078e0211 */
[----:B------:R-:W-:Y:S05]  /*09a0*/  @P0 BRA `(.L_x_586) ;  /* 0x0000000c00f00947 */ /* 0x000fea0003800000 */
[----:B------:R-:W0:Y:S01]  /*09b0*/  LDC.64 R16, c[0x0][0x390] ;  /* 0x0000e400ff107b82 */ /* 0x000e220000000a00 */
[----:B------:R-:W-:Y:S02]  /*09c0*/  IMAD.MOV.U32 R30, RZ, RZ, 0x65 ;  /* 0x00000065ff1e7424 */ /* 0x000fe400078e00ff */
[----:B------:R-:W-:-:S03]  /*09d0*/  IMAD.MOV.U32 R21, RZ, RZ, RZ ;  /* 0x000000ffff157224 */ /* 0x000fc600078e00ff */
[----:B0-----:R0:W-:Y:S01]  /*09e0*/  ST.E.64.STRONG.GPU desc[UR8][R16.64+0x100], R30 ;  /* 0x0001001e10007985 */ /* 0x0011e2000c10fb08 */
[----:B------:R-:W-:Y:S05]  /*09f0*/  BRA `(.L_x_586) ;  /* 0x0000000c00dc7947 */ /* 0x000fea0003800000 */
.L_x_585:
        /* <DEDUP_REMOVED lines=82> */
.L_x_617:
[----:B------:R-:W-:Y:S05]  /*0f20*/  @!P0 BRA `(.L_x_589) ;  /* 0x0000000000748947 */ /* 0x000fea0003800000 */
[----:B------:R-:W-:-:S07]  /*0f30*/  IMAD.MOV.U32 R22, RZ, RZ, 0x3b8 ;  /* 0x000003b8ff167424 */ /* 0x000fce00078e00ff */
.L_x_591:
        /* <DEDUP_REMOVED lines=27> */
.L_x_620:
[----:B------:R-:W-:Y:S05]  /*10f0*/  @P0 BRA `(.L_x_591) ;  /* 0xfffffffc00900947 */ /* 0x000fea000383ffff */
.L_x_589:
[----:B------:R-:W-:Y:S01]  /*1100*/  UMOV UR5, 0xffffffff ;  /* 0xffffffff00057882 */ /* 0x000fe20000000000 */
[----:B------:R-:W-:Y:S02]  /*1110*/  ISETP.NE.AND P0, PT, R28, 0x65, PT ;  /* 0x000000651c00780c */ /* 0x000fe40003f05270 */
[----:B------:R-:W-:Y:S11]  /*1120*/  BRA.DIV UR5, `(.L_x_592) ;  /* 0x0000003605287947 */ /* 0x000ff6000b800000 */
[----:B------:R-:W0:Y:S01]  /*1130*/  S2R R25, SR_GEMASK ;  /* 0x0000000000197919 */ /* 0x000e220000003c00 */
[----:B------:R-:W-:Y:S01]  /*1140*/  VOTE.ANY R21, PT, !P0 ;  /* 0x0000000000157806 */ /* 0x000fe200040e0100 */
        /* <DEDUP_REMOVED lines=10> */
[----:B0-----:R-:W-:Y:S02]  /*11f0*/  IADD3 R44, P3, PT, R16, 0x100, RZ ;  /* 0x00000100102c7810 */ /* 0x001fe40007f7e0ff */
[----:B-1----:R-:W-:Y:S02]  /*1200*/  SEL R22, R22, RZ, !P0 ;  /* 0x000000ff16167207 */ /* 0x002fe40004000000 */
[----:B------:R-:W-:-:S03]  /*1210*/  ISETP.GT.AND P0, PT, R41, R48, PT ;  /* 0x000000302900720c */ /* 0x000fc60003f04270 */
[----:B------:R-:W-:-:S05]  /*1220*/  IMAD.IADD R43, R22, 0x1, R29 ;  /* 0x00000001162b7824 */ /* 0x000fca00078e021d */
[----:B------:R-:W0:Y:S02]  /*1230*/  SHFL.DOWN PT, R22, R43, 0x2, R48 ;  /* 0x084000002b167989 */ /* 0x000e2400000e0030 */
[----:B0-----:R-:W-:Y:S02]  /*1240*/  SEL R22, R22, RZ, !P0 ;  /* 0x000000ff16167207 */ /* 0x001fe40004000000 */
[----:B------:R-:W-:-:S03]  /*1250*/  ISETP.GT.AND P0, PT, R40, R48, PT ;  /* 0x000000302800720c */ /* 0x000fc60003f04270 */
[----:B------:R-:W-:Y:S02]  /*1260*/  IMAD.IADD R45, R43, 0x1, R22 ;  /* 0x000000012b2d7824 */ /* 0x000fe400078e0216 */
[----:B------:R-:W-:-:S03]  /*1270*/  VIADD R43, R39, 0x10 ;  /* 0x00000010272b7836 */ /* 0x000fc60000000000 */
[----:B------:R-:W0:Y:S02]  /*1280*/  SHFL.DOWN PT, R22, R45, 0x4, R48 ;  /* 0x088000002d167989 */ /* 0x000e2400000e0030 */
[-C--:B------:R-:W-:Y:S02]  /*1290*/  ISETP.GT.AND P2, PT, R43, R48.reuse, PT ;  /* 0x000000302b00720c */ /* 0x080fe40003f44270 */
[----:B0-----:R-:W-:Y:S02]  /*12a0*/  SEL R22, R22, RZ, !P0 ;  /* 0x000000ff16167207 */ /* 0x001fe40004000000 */
[----:B------:R-:W-:-:S03]  /*12b0*/  ISETP.GT.AND P0, PT, R30, R48, PT ;  /* 0x000000301e00720c */ /* 0x000fc60003f04270 */
[----:B------:R-:W-:Y:S02]  /*12c0*/  IMAD.IADD R29, R45, 0x1, R22 ;  /* 0x000000012d1d7824 */ /* 0x000fe400078e0216 */
[----:B------:R-:W-:-:S03]  /*12d0*/  IMAD.X R45, RZ, RZ, R17, P3 ;  /* 0x000000ffff2d7224 */ /* 0x000fc600018e0611 */
        /* <DEDUP_REMOVED lines=8> */
.L_x_629:
[----:B------:R-:W-:Y:S05]  /*1360*/  @!P0 BRA `(.L_x_593) ;  /* 0x00000004001c8947 */ /* 0x000fea0003800000 */
[----:B------:R-:W-:-:S07]  /*1370*/  IMAD.MOV.U32 R47, RZ, RZ, 0x3b8 ;  /* 0x000003b8ff2f7424 */ /* 0x000fce00078e00ff */
.L_x_599:
        /* <DEDUP_REMOVED lines=8> */
.L_x_632:
[----:B------:R-:W-:Y:S05]  /*1400*/  @!P0 BRA `(.L_x_595) ;  /* 0x0000000000748947 */ /* 0x000fea0003800000 */
[----:B------:R-:W-:-:S07]  /*1410*/  IMAD.MOV.U32 R22, RZ, RZ, R47 ;  /* 0x000000ffff167224 */ /* 0x000fce00078e002f */
.L_x_597:
        /* <DEDUP_REMOVED lines=27> */
.L_x_635:
[----:B------:R-:W-:Y:S05]  /*15d0*/  @P0 BRA `(.L_x_597) ;  /* 0xfffffffc00900947 */ /* 0x000fea000383ffff */
.L_x_595:
        /* <DEDUP_REMOVED lines=31> */
.L_x_644:
[----:B------:R-:W-:Y:S05]  /*17d0*/  @P0 BRA `(.L_x_599) ;  /* 0xfffffff800e80947 */ /* 0x000fea000383ffff */
.L_x_593:
        /* <DEDUP_REMOVED lines=15> */
.L_x_587:
        /* <DEDUP_REMOVED lines=10> */
.L_x_586:
[----:B------:R-:W-:Y:S05]  /*1970*/  BSYNC.RECONVERGENT B0 ;  /* 0x0000000000007941 */ /* 0x000fea0003800200 */
.L_x_584:
[----:B------:R-:W-:Y:S01]  /*1980*/  IMAD.IADD R36, R36, 0x1, R21 ;  /* 0x0000000124247824 */ /* 0x000fe200078e0215 */
[----:B0-----:R-:W0:Y:S01]  /*1990*/  S2R R16, SR_TID.X ;  /* 0x0000000000107919 */ /* 0x001e220000002100 */
[----:B------:R-:W1:Y:S01]  /*19a0*/  S2UR UR6, SR_CgaCtaId ;  /* 0x00000000000679c3 */ /* 0x000e620000008800 */
[----:B------:R-:W-:Y:S01]  /*19b0*/  UMOV UR5, 0x400 ;  /* 0x0000040000057882 */ /* 0x000fe20000000000 */
[----:B------:R-:W-:Y:S01]  /*19c0*/  IMAD.IADD R37, R37, 0x1, R36 ;  /* 0x0000000125257824 */ /* 0x000fe200078e0224 */
[----:B------:R-:W2:Y:S03]  /*19d0*/  S2R R17, SR_LANEID ;  /* 0x0000000000117919 */ /* 0x000ea60000000000 */
[----:B------:R-:W-:Y:S02]  /*19e0*/  IMAD.IADD R34, R34, 0x1, R37 ;  /* 0x0000000122227824 */ /* 0x000fe400078e0225 */
[----:B------:R-:W-:Y:S02]  /*19f0*/  BAR.SYNC.DEFER_BLOCKING 0x0 ;  /* 0x0000000000007b1d */ /* 0x000fe40000010000 */
[----:B------:R-:W-:-:S04]  /*1a00*/  IMAD.IADD R35, R35, 0x1, R34 ;  /* 0x0000000123237824 */ /* 0x000fc800078e0222 */
[----:B------:R-:W-:-:S04]  /*1a10*/  IMAD.IADD R32, R32, 0x1, R35 ;  /* 0x0000000120207824 */ /* 0x000fc800078e0223 */
[----:B------:R-:W-:-:S04]  /*1a20*/  IMAD.IADD R33, R33, 0x1, R32 ;  /* 0x0000000121217824 */ /* 0x000fc800078e0220 */
[----:B------:R-:W-:Y:S01]  /*1a30*/  IMAD.IADD R18, R18, 0x1, R33 ;  /* 0x0000000112127824 */ /* 0x000fe200078e0221 */
[----:B-1----:R-:W-:-:S03]  /*1a40*/  ULEA UR5, UR6, UR5, 0x18 ;  /* 0x0000000506057291 */ /* 0x002fc6000f8ec0ff */
[----:B------:R-:W-:Y:S01]  /*1a50*/  IMAD.IADD R19, R19, 0x1, R18 ;  /* 0x0000000113137824 */ /* 0x000fe200078e0212 */
[----:B------:R-:W1:Y:S03]  /*1a60*/  LDCU.64 UR6, c[0x0][0x388] ;  /* 0x00007100ff0677ac */ /* 0x000e660008000a00 */
[----:B------:R-:W-:Y:S01]  /*1a70*/  IMAD.IADD R14, R14, 0x1, R19 ;  /* 0x000000010e0e7824 */ /* 0x000fe200078e0213 */
[----:B0-----:R-:W-:-:S03]  /*1a80*/  SHF.R.U32.HI R16, RZ, 0x5, R16 ;  /* 0x00000005ff107819 */ /* 0x001fc60000011610 */
[----:B------:R-:W-:Y:S02]  /*1a90*/  IMAD.IADD R15, R15, 0x1, R14 ;  /* 0x000000010f0f7824 */ /* 0x000fe400078e020e */
[----:B--2---:R-:W-:Y:S02]  /*1aa0*/  IMAD R16, R16, 0x2c0, R17 ;  /* 0x000002c010107824 */ /* 0x004fe400078e0211 */
[----:B------:R-:W-:-:S03]  /*1ab0*/  IMAD.IADD R12, R12, 0x1, R15 ;  /* 0x000000010c0c7824 */ /* 0x000fc600078e020f */
[----:B------:R-:W-:Y:S01]  /*1ac0*/  LEA R16, R16, UR5, 0x2 ;  /* 0x0000000510107c11 */ /* 0x000fe2000f8e10ff */
[----:B------:R-:W-:Y:S01]  /*1ad0*/  IMAD.IADD R13, R13, 0x1, R12 ;  /* 0x000000010d0d7824 */ /* 0x000fe200078e020c */
[----:B-1----:R-:W-:-:S03]  /*1ae0*/  IADD3 R38, P0, PT, R38, UR6, RZ ;  /* 0x0000000626267c10 */ /* 0x002fc6000ff1e0ff */
        /* <DEDUP_REMOVED lines=69> */
.L_x_583:
[----:B------:R-:W-:-:S13]  /*1f40*/  ISETP.NE.AND P0, PT, R0, RZ, PT ;  /* 0x000000ff0000720c */ /* 0x000fda0003f05270 */
[----:B------:R-:W-:Y:S05]  /*1f50*/  @!P0 EXIT ;  /* 0x000000000000894d */ /* 0x000fea0003800000 */
[----:B------:R-:W0:Y:S02]  /*1f60*/  LDC.64 R4, c[0x0][0x380] ;  /* 0x0000e000ff047b82 */ /* 0x000e240000000a00 */
[----:B0-----:R-:W-:-:S05]  /*1f70*/  IMAD.WIDE.U32 R4, R3, 0x4, R4 ;  /* 0x0000000403047825 */ /* 0x001fca00078e0004 */
[----:B------:R0:W2:Y:S01]  /*1f80*/  LDG.E R6, desc[UR8][R4.64] ;  /* 0x0000000804067981 */ /* 0x0000a2000c1e1900 */
[----:B------:R-:W1:Y:S02]  /*1f90*/  S2R R2, SR_TID.X ;  /* 0x0000000000027919 */ /* 0x000e640000002100 */
[C---:B-1----:R-:W-:Y:S02]  /*1fa0*/  LOP3.LUT R3, R2.reuse, 0x1f, RZ, 0xc0, !PT ;  /* 0x0000001f02037812 */ /* 0x042fe400078ec0ff */
        /* <DEDUP_REMOVED lines=34> */
[----:B------:R-:W5:Y:S01]  /*21d0*/  @!P5 LDG.E R8, desc[UR8][R4.64+0x80] ;  /* 0x000080080408d981 */ /* 0x000f62000c1e1900 */
[-C--:B------:R-:W-:Y:S01]  /*21e0*/  ISETP.GE.U32.AND P5, PT, R9, R0.reuse, PT ;  /* 0x000000000900720c */ /* 0x080fe20003fa6070 */
[--C-:B------:R-:W-:Y:S02]  /*21f0*/  IMAD.MOV.U32 R20, RZ, RZ, R16.reuse ;  /* 0x000000ffff147224 */ /* 0x100fe400078e0010 */
[----:B------:R-:W5:Y:S01]  /*2200*/  @!P2 LDG.E R18, desc[UR8][R4.64+0x280] ;  /* 0x000280080412a981 */ /* 0x000f62000c1e1900 */
[-C--:B------:R-:W-:Y:S01]  /*2210*/  ISETP.GE.U32.AND P2, PT, R7, R0.reuse, PT ;  /* 0x000000000700720c */ /* 0x080fe20003f46070 */
[C---:B------:R-:W-:Y:S02]  /*2220*/  VIADD R7, R3.reuse, 0x1a0 ;  /* 0x000001a003077836 */ /* 0x040fe40000000000 */
[--C-:B------:R-:W-:Y:S01]  /*2230*/  IMAD.MOV.U32 R14, RZ, RZ, R16.reuse ;  /* 0x000000ffff0e7224 */ /* 0x100fe200078e0010 */
[----:B------:R-:W5:Y:S01]  /*2240*/  @!P1 LDG.E R20, desc[UR8][R4.64+0x300] ;  /* 0x0003000804149981 */ /* 0x000f62000c1e1900 */
[----:B------:R-:W-:Y:S01]  /*2250*/  VIADD R9, R3, 0x160 ;  /* 0x0000016003097836 */ /* 0x000fe20000000000 */
[----:B------:R-:W-:Y:S01]  /*2260*/  ISETP.GE.U32.AND P1, PT, R7, R0, PT ;  /* 0x000000000700720c */ /* 0x000fe20003f26070 */
[----:B------:R-:W-:-:S02]  /*2270*/  IMAD.MOV.U32 R24, RZ, RZ, R16 ;  /* 0x000000ffff187224 */ /* 0x000fc400078e0010 */
[----:B------:R-:W-:Y:S01]  /*2280*/  VIADD R7, R3, 0x1e0 ;  /* 0x000001e003077836 */ /* 0x000fe20000000000 */
        /* <DEDUP_REMOVED lines=17> */
[----:B------:R-:W-:Y:S02]  /*23a0*/  VIADD R7, R3, 0x280 ;  /* 0x0000028003077836 */ /* 0x000fe40000000000 */
[--C-:B------:R-:W-:Y:S01]  /*23b0*/  IMAD.MOV.U32 R28, RZ, RZ, R16.reuse ;  /* 0x000000ffff1c7224 */ /* 0x100fe200078e0010 */
[----:B------:R-:W5:Y:S01]  /*23c0*/  @!P2 LDG.E R32, desc[UR8][R4.64+0x600] ;  /* 0x000600080420a981 */ /* 0x000f62000c1e1900 */
[--C-:B------:R-:W-:Y:S01]  /*23d0*/  IMAD.MOV.U32 R34, RZ, RZ, R16.reuse ;  /* 0x000000ffff227224 */ /* 0x100fe200078e0010 */
[----:B------:R-:W-:Y:S01]  /*23e0*/  ISETP.GE.U32.AND P2, PT, R7, R0, PT ;  /* 0x000000000700720c */ /* 0x000fe20003f46070 */
[----:B------:R-:W-:-:S02]  /*23f0*/  IMAD.MOV.U32 R36, RZ, RZ, R16 ;  /* 0x000000ffff247224 */ /* 0x000fc400078e0010 */
[C---:B------:R-:W-:Y:S01]  /*2400*/  VIADD R9, R3.reuse, 0x220 ;  /* 0x0000022003097836 */ /* 0x040fe20000000000 */
[----:B------:R-:W5:Y:S01]  /*2410*/  @!P4 LDG.E R28, desc[UR8][R4.64+0x500] ;  /* 0x00050008041cc981 */ /* 0x000f62000c1e1900 */
[----:B------:R-:W-:-:S03]  /*2420*/  VIADD R7, R3, 0x2a0 ;  /* 0x000002a003077836 */ /* 0x000fc60000000000 */
[----:B------:R-:W5:Y:S01]  /*2430*/  @!P1 LDG.E R34, desc[UR8][R4.64+0x680] ;  /* 0x0006800804229981 */ /* 0x000f62000c1e1900 */
[-C--:B------:R-:W-:Y:S02]  /*2440*/  ISETP.GE.U32.AND P4, PT, R9, R0.reuse, PT ;  /* 0x000000000900720c */ /* 0x080fe40003f86070 */
[-C--:B------:R-:W-:Y:S01]  /*2450*/  ISETP.GE.U32.AND P1, PT, R39, R0.reuse, PT ;  /* 0x000000002700720c */ /* 0x080fe20003f26070 */
[----:B------:R-:W5:Y:S01]  /*2460*/  @!P6 LDG.E R36, desc[UR8][R4.64+0x700] ;  /* 0x000700080424e981 */ /* 0x000f62000c1e1900 */
[----:B------:R-:W-:Y:S01]  /*2470*/  ISETP.GE.U32.AND P6, PT, R7, R0, PT ;  /* 0x000000000700720c */ /* 0x000fe20003fc6070 */
        /* <DEDUP_REMOVED lines=62> */
[----:B----4-:R-:W-:Y:S02]  /*2860*/  IADD3 R16, PT, PT, R10, R9, R16 ;  /* 0x000000090a107210 */ /* 0x010fe40007ffe010 */
[----:B------:R-:W-:-:S02]  /*2870*/  ISETP.GE.U32.AND P3, PT, R2, 0x20, PT ;  /* 0x000000200200780c */ /* 0x000fc40003f66070 */
        /* <DEDUP_REMOVED lines=54> */
[----:B------:R-:W-:-:S02]  /*2be0*/  SEL R17, R42, RZ, P1 ;  /* 0x000000ff2a117207 */ /* 0x000fc40000800000 */
[----:B------:R-:W-:-:S03]  /*2bf0*/  ISETP.NE.AND P0, PT, R2, RZ, PT ;  /* 0x000000ff0200720c */ /* 0x000fc60003f05270 */
[----:B------:R-:W-:-:S05]  /*2c00*/  @P3 IMAD.IADD R42, R16, 0x1, R17 ;  /* 0x00000001102a3824 */ /* 0x000fca00078e0211 */
[----:B------:R-:W-:Y:S01]  /*2c10*/  SEL R17, R42, RZ, P0 ;  /* 0x000000ff2a117207 */ /* 0x000fe20000000000 */
[----:B------:R-:W-:Y:S06]  /*2c20*/  BRA `(.L_x_601) ;  /* 0x0000000c00e87947 */ /* 0x000fec0003800000 */
.L_x_600:
        /* <DEDUP_REMOVED lines=82> */
.L_x_647:
[----:B------:R-:W-:Y:S05]  /*3150*/  @!P0 BRA `(.L_x_604) ;  /* 0x0000000000748947 */ /* 0x000fea0003800000 */
[----:B------:R-:W-:-:S07]  /*3160*/  IMAD.MOV.U32 R20, RZ, RZ, 0x3b8 ;  /* 0x000003b8ff147424 */ /* 0x000fce00078e00ff */
.L_x_606:
        /* <DEDUP_REMOVED lines=27> */
.L_x_650:
[----:B------:R-:W-:Y:S05]  /*3320*/  @P0 BRA `(.L_x_606) ;  /* 0xfffffffc00900947 */ /* 0x000fea000383ffff */
.L_x_604:
        /* <DEDUP_REMOVED lines=29> */
[----:B------:R-:W-:Y:S02]  /*3500*/  IMAD.IADD R48, R50, 0x1, R17 ;  /* 0x0000000132307824 */ /* 0x000fe400078e0211 */
[----:B------:R-:W0:Y:S01]  /*3510*/  LDC.64 R16, c[0x0][0x390] ;  /* 0x0000e400ff107b82 */ /* 0x000e220000000a00 */
[----:B------:R-:W-:-:S02]  /*3520*/  ISETP.GT.AND P2, PT, R18, R47, PT ;  /* 0x0000002f1200720c */ /* 0x000fc40003f44270 */
[----:B------:R-:W1:Y:S05]  /*3530*/  SHFL.DOWN PT, R22, R48, 0x10, R47 ;  /* 0x0a00000030167989 */ /* 0x000e6a00000e002f */
[----:B------:R-:W-:Y:S02]  /*3540*/  VOTE.ALL P0, P0 ;  /* 0x0000000000ff7806 */ /* 0x000fe40000000000 */
[----:B0-----:R-:W-:Y:S02]  /*3550*/  IADD3 R44, P3, PT, R16, 0x100, RZ ;  /* 0x00000100102c7810 */ /* 0x001fe40007f7e0ff */
[----:B-1----:R-:W-:-:S03]  /*3560*/  SEL R19, R22, RZ, !P2 ;  /* 0x000000ff16137207 */ /* 0x002fc60005000000 */
[----:B------:R-:W-:Y:S02]  /*3570*/  IMAD.X R45, RZ, RZ, R17, P3 ;  /* 0x000000ffff2d7224 */ /* 0x000fe400018e0611 */
[----:B------:R-:W-:-:S07]  /*3580*/  IMAD.IADD R46, R48, 0x1, R19 ;  /* 0x00000001302e7824 */ /* 0x000fce00078e0213 */
.L_x_659:
[----:B------:R-:W-:Y:S05]  /*3590*/  @!P0 BRA `(.L_x_608) ;  /* 0x00000004002c8947 */ /* 0x000fea0003800000 */
[----:B------:R-:W-:-:S07]  /*35a0*/  IMAD.MOV.U32 R47, RZ, RZ, 0x3b8 ;  /* 0x000003b8ff2f7424 */ /* 0x000fce00078e00ff */
.L_x_614:
        /* <DEDUP_REMOVED lines=8> */
.L_x_662:
[----:B------:R-:W-:Y:S05]  /*3630*/  @!P0 BRA `(.L_x_610) ;  /* 0x0000000000748947 */ /* 0x000fea0003800000 */
[----:B------:R-:W-:-:S07]  /*3640*/  IMAD.MOV.U32 R20, RZ, RZ, R47 ;  /* 0x000000ffff147224 */ /* 0x000fce00078e002f */
.L_x_612:
        /* <DEDUP_REMOVED lines=27> */
.L_x_665:
[----:B------:R-:W-:Y:S05]  /*3800*/  @P0 BRA `(.L_x_612) ;  /* 0xfffffffc00900947 */ /* 0x000fea000383ffff */
.L_x_610:
        /* <DEDUP_REMOVED lines=35> */
.L_x_674:
[----:B------:R-:W-:Y:S05]  /*3a40*/  @P0 BRA `(.L_x_614) ;  /* 0xfffffff800d80947 */ /* 0x000fea000383ffff */
.L_x_608:
        /* <DEDUP_REMOVED lines=15> */
.L_x_602:
        /* <DEDUP_REMOVED lines=9> */
.L_x_601:
        /* <DEDUP_REMOVED lines=11> */
[----:B------:R2:W-:Y:S03]  /*3c80*/  STS.64 [R40], R4 ;  /* 0x0000000428007388 */ /* 0x0005e60000000a00 */
[----:B------:R-:W-:Y:S01]  /*3c90*/  IMAD.IADD R11, R11, 0x1, R10 ;  /* 0x000000010b0b7824 */ /* 0x000fe200078e020a */
[----:B------:R-:W-:Y:S03]  /*3ca0*/  STS.64 [R40+0x8], R6 ;  /* 0x0000080628007388 */ /* 0x000fe60000000a00 */
[----:B------:R-:W-:Y:S01]  /*3cb0*/  IMAD.IADD R12, R12, 0x1, R11 ;  /* 0x000000010c0c7824 */ /* 0x000fe200078e020b */
[----:B------:R3:W-:Y:S03]  /*3cc0*/  STS.64 [R40+0x10], R8 ;  /* 0x0000100828007388 */ /* 0x0007e60000000a00 */
        /* <DEDUP_REMOVED lines=23> */
[----:B------:R-:W-:Y:S01]  /*3e40*/  LOP3.LUT R6, R5, 0x1f, RZ, 0xc0, !PT ;  /* 0x0000001f05067812 */ /* 0x000fe200078ec0ff */
[----:B------:R-:W-:Y:S01]  /*3e50*/  IMAD.IADD R36, R36, 0x1, R35 ;  /* 0x0000000124247824 */ /* 0x000fe200078e0223 */
[----:B------:R-:W-:Y:S03]  /*3e60*/  STS.64 [R40+0x48], R34 ;  /* 0x0000482228007388 */ /* 0x000fe60000000a00 */
[----:B------:R-:W-:Y:S01]  /*3e70*/  IMAD.IADD R37, R37, 0x1, R36 ;  /* 0x0000000125257824 */ /* 0x000fe200078e0224 */
[----:B---3--:R-:W-:Y:S01]  /*3e80*/  LOP3.LUT R10, R8, 0x1f, RZ, 0xc0, !PT ;  /* 0x0000001f080a7812 */ /* 0x008fe200078ec0ff */
[----:B------:R-:W-:-:S03]  /*3e90*/  IMAD R6, R4, 0x16, R6 ;  /* 0x0000001604067824 */ /* 0x000fc600078e0206 */
[----:B------:R-:W-:Y:S01]  /*3ea0*/  STS.64 [R40+0x50], R36 ;  /* 0x0000502428007388 */ /* 0x000fe20000000a00 */
        /* <DEDUP_REMOVED lines=29> */
[----:B------:R-:W-:Y:S02]  /*4080*/  VIADD R41, R6, 0x20 ;  /* 0x0000002006297836 */ /* 0x000fe40000000000 */
[----:B--2---:R-:W-:Y:S01]  /*4090*/  IMAD.X R0, RZ, RZ, RZ, P0 ;  /* 0x000000ffff007224 */ /* 0x004fe200000e06ff */
[----:B-1----:R-:W-:-:S04]  /*40a0*/  LEA R4, P0, R5, UR6, 0x2 ;  /* 0x0000000605047c11 */ /* 0x002fc8000f8010ff */
[----:B------:R-:W-:Y:S01]  /*40b0*/  LEA.HI.X R5, R5, UR7, R0, 0x2, P0 ;  /* 0x0000000705057c11 */ /* 0x000fe200080f1400 */
[----:B------:R-:W-:Y:S01]  /*40c0*/  VIADD R0, R10, 0xe0 ;  /* 0x000000e00a007836 */ /* 0x000fe20000000000 */
[----:B------:R-:W0:Y:S02]  /*40d0*/  LDS R2, [UR4+0x8400] ;  /* 0x00840004ff027984 */ /* 0x000e240008000800 */
[-C--:B0-----:R-:W-:Y:S01]  /*40e0*/  ISETP.GE.AND P6, PT, R3, R2.reuse, PT ;  /* 0x000000020300720c */ /* 0x081fe20003fc6270 */
[C---:B------:R-:W-:Y:S01]  /*40f0*/  VIADD R3, R6.reuse, 0xa0 ;  /* 0x000000a006037836 */ /* 0x040fe20000000000 */
[-C--:B------:R-:W-:Y:S01]  /*4100*/  ISETP.GE.AND P5, PT, R41, R2.reuse, PT ;  /* 0x000000022900720c */ /* 0x080fe20003fa6270 */
[----:B------:R-:W-:Y:S01]  /*4110*/  VIADD R41, R6, 0xc0 ;  /* 0x000000c006297836 */ /* 0x000fe20000000000 */
[-C--:B------:R-:W-:Y:S01]  /*4120*/  ISETP.GE.AND P0, PT, R8, R2.reuse, PT ;  /* 0x000000020800720c */ /* 0x080fe20003f06270 */
[----:B------:R-:W-:Y:S01]  /*4130*/  VIADD R8, R10, 0x40 ;  /* 0x000000400a087836 */ /* 0x000fe20000000000 */
[-C--:B------:R-:W-:Y:S01]  /*4140*/  ISETP.GE.AND P4, PT, R3, R2.reuse, PT ;  /* 0x000000020300720c */ /* 0x080fe20003f86270 */
[C---:B------:R-:W-:Y:S01]  /*4150*/  VIADD R3, R6.reuse, 0x100 ;  /* 0x0000010006037836 */ /* 0x040fe20000000000 */
[-C--:B------:R-:W-:Y:S01]  /*4160*/  ISETP.GE.AND P2, PT, R41, R2.reuse, PT ;  /* 0x000000022900720c */ /* 0x080fe20003f46270 */
[----:B------:R-:W-:Y:S01]  /*4170*/  VIADD R41, R6, 0x120 ;  /* 0x0000012006297836 */ /* 0x000fe20000000000 */
[----:B------:R-:W-:-:S02]  /*4180*/  ISETP.GE.AND P3, PT, R8, R2, PT ;  /* 0x000000020800720c */ /* 0x000fc40003f66270 */
[-C--:B------:R-:W-:Y:S01]  /*4190*/  ISETP.GE.AND P1, PT, R0, R2.reuse, PT ;  /* 0x000000020000720c */ /* 0x080fe20003f26270 */
[----:B------:R-:W-:Y:S01]  /*41a0*/  @!P6 STG.E desc[UR8][R4.64], R45 ;  /* 0x0000002d0400e986 */ /* 0x000fe2000c101908 */
[-C--:B------:R-:W-:Y:S01]  /*41b0*/  ISETP.GE.AND P6, PT, R3, R2.reuse, PT ;  /* 0x000000020300720c */ /* 0x080fe20003fc6270 */
[----:B------:R-:W-:Y:S02]  /*41c0*/  VIADD R3, R6, 0x140 ;  /* 0x0000014006037836 */ /* 0x000fe40000000000 */
        /* <DEDUP_REMOVED lines=12> */
[----:B------:R0:W-:Y:S01]  /*4290*/  @!P3 STG.E desc[UR8][R4.64+0x100], R43 ;  /* 0x0001002b0400b986 */ /* 0x0001e2000c101908 */
[----:B------:R-:W-:Y:S01]  /*42a0*/  ISETP.GE.AND P3, PT, R41, R2, PT ;  /* 0x000000022900720c */ /* 0x000fe20003f66270 */
[----:B------:R-:W-:-:S02]  /*42b0*/  VIADD R41, R10, 0x1c0 ;  /* 0x000001c00a297836 */ /* 0x000fc40000000000 */
[----:B------:R1:W-:Y:S01]  /*42c0*/  @!P1 STG.E desc[UR8][R4.64+0x380], R37 ;  /* 0x0003802504009986 */ /* 0x0003e2000c101908 */
[-C--:B------:R-:W-:Y:S01]  /*42d0*/  ISETP.GE.AND P1, PT, R3, R2.reuse, PT ;  /* 0x000000020300720c */ /* 0x080fe20003f26270 */
[C---:B------:R-:W-:Y:S02]  /*42e0*/  VIADD R3, R6.reuse, 0x1e0 ;  /* 0x000001e006037836 */ /* 0x040fe40000000000 */
[----:B------:R1:W-:Y:S03]  /*42f0*/  @!P5 STG.E desc[UR8][R4.64+0x480], R33 ;  /* 0x000480210400d986 */ /* 0x0003e6000c101908 */
[-C--:B------:R-:W-:Y:S01]  /*4300*/  ISETP.GE.AND P5, PT, R3, R2.reuse, PT ;  /* 0x000000020300720c */ /* 0x080fe20003fa6270 */
[C---:B------:R-:W-:Y:S01]  /*4310*/  VIADD R3, R6.reuse, 0x240 ;  /* 0x0000024006037836 */ /* 0x040fe20000000000 */
[----:B------:R1:W-:Y:S01]  /*4320*/  @!P6 STG.E desc[UR8][R4.64+0x400], R35 ;  /* 0x000400230400e986 */ /* 0x0003e2000c101908 */
[----:B------:R-:W-:Y:S01]  /*4330*/  ISETP.GE.AND P6, PT, R41, R2, PT ;  /* 0x000000022900720c */ /* 0x000fe20003fc6270 */
[----:B------:R-:W-:-:S02]  /*4340*/  VIADD R41, R6, 0x200 ;  /* 0x0000020006297836 */ /* 0x000fc40000000000 */
[----:B------:R1:W-:Y:S01]  /*4350*/  @!P3 STG.E desc[UR8][R4.64+0x180], R29 ;  /* 0x0001801d0400b986 */ /* 0x0003e2000c101908 */
[-C--:B------:R-:W-:Y:S01]  /*4360*/  ISETP.GE.AND P3, PT, R3, R2.reuse, PT ;  /* 0x000000020300720c */ /* 0x080fe20003f66270 */
[----:B------:R-:W-:Y:S02]  /*4370*/  VIADD R3, R6, 0x280 ;  /* 0x0000028006037836 */ /* 0x000fe40000000000 */
[----:B------:R1:W-:Y:S01]  /*4380*/  @!P1 STG.E desc[UR8][R4.64+0x680], R25 ;  /* 0x0006801904009986 */ /* 0x0003e2000c101908 */
[----:B0-----:R-:W-:Y:S02]  /*4390*/  VIADD R43, R10, 0x220 ;  /* 0x000002200a2b7836 */ /* 0x001fe40000000000 */
[-C--:B------:R-:W-:Y:S01]  /*43a0*/  ISETP.GE.AND P1, PT, R3, R2.reuse, PT ;  /* 0x000000020300720c */ /* 0x080fe20003f26270 */
        /* <DEDUP_REMOVED lines=18> */
.L_x_588:
[----:B------:R-:W-:Y:S01]  /*44d0*/  BSSY B1, `(.L_x_615) ;  /* 0x0000006000017945 */ /* 0x000fe20003800000 */
[----:B------:R-:W-:Y:S01]  /*44e0*/  PLOP3.LUT P0, PT, P0, PT, PT, 0x8, 0x80 ;  /* 0x000000000080781c */ /* 0x000fe2000070e170 */
[----:B------:R-:W-:-:S12]  /*44f0*/  IMAD.MOV.U32 R21, RZ, RZ, -0x1 ;  /* 0xffffffffff157424 */ /* 0x000fd800078e00ff */
[----:B------:R-:W-:Y:S05]  /*4500*/  WARPSYNC.COLLECTIVE R21, `(.L_x_616) ;  /* 0x0000000015087348 */ /* 0x000fea0003c00000 */
[----:B------:R-:W-:Y:S01]  /*4510*/  VOTE.ANY P0, P0 ;  /* 0x0000000000ff7806 */ /* 0x000fe20000000100 */
[----:B------:R-:W-:-:S12]  /*4520*/  ENDCOLLECTIVE ;  /* 0x000000000000791b */ /* 0x000fd80003800000 */
.L_x_616:
[----:B------:R-:W-:Y:S05]  /*4530*/  BSYNC B1 ;  /* 0x0000000000017941 */ /* 0x000fea0003800000 */
.L_x_615:
[----:B------:R-:W-:Y:S05]  /*4540*/  BRA `(.L_x_617) ;  /* 0xffffffc800747947 */ /* 0x000fea000383ffff */
.L_x_590:
[----:B------:R-:W-:Y:S01]  /*4550*/  BSSY B1, `(.L_x_618) ;  /* 0x0000006000017945 */ /* 0x000fe20003800000 */
[----:B------:R-:W-:Y:S01]  /*4560*/  PLOP3.LUT P0, PT, P0, PT, PT, 0x8, 0x80 ;  /* 0x000000000080781c */ /* 0x000fe2000070e170 */
[----:B------:R-:W-:-:S12]  /*4570*/  IMAD.MOV.U32 R21, RZ, RZ, -0x1 ;  /* 0xffffffffff157424 */ /* 0x000fd800078e00ff */
[----:B------:R-:W-:Y:S05]  /*4580*/  WARPSYNC.COLLECTIVE R21, `(.L_x_619) ;  /* 0x0000000015087348 */ /* 0x000fea0003c00000 */
[----:B------:R-:W-:Y:S01]  /*4590*/  VOTE.ANY P0, P0 ;  /* 0x0000000000ff7806 */ /* 0x000fe20000000100 */
[----:B------:R-:W-:-:S12]  /*45a0*/  ENDCOLLECTIVE ;  /* 0x000000000000791b */ /* 0x000fd80003800000 */
.L_x_619:
[----:B------:R-:W-:Y:S05]  /*45b0*/  BSYNC B1 ;  /* 0x0000000000017941 */ /* 0x000fea0003800000 */
.L_x_618:
[----:B------:R-:W-:Y:S05]  /*45c0*/  BRA `(.L_x_620) ;  /* 0xffffffc800c87947 */ /* 0x000fea000383ffff */
.L_x_592:
[----:B------:R-:W0:Y:S01]  /*45d0*/  S2R R25, SR_GEMASK ;  /* 0x0000000000197919 */ /* 0x000e220000003c00 */
[----:B------:R-:W-:Y:S01]  /*45e0*/  BSSY B1, `(.L_x_621) ;  /* 0x0000006000017945 */ /* 0x000fe20003800000 */
[----:B------:R-:W-:Y:S01]  /*45f0*/  PLOP3.LUT P0, PT, P0, PT, PT, 0x8, 0x80 ;  /* 0x000000000080781c */ /* 0x000fe2000070e170 */
[----:B------:R-:W-:-:S12]  /*4600*/  IMAD.MOV.U32 R21, RZ, RZ, -0x1 ;  /* 0xffffffffff157424 */ /* 0x000fd800078e00ff */
[----:B0-----:R-:W-:Y:S05]  /*4610*/  WARPSYNC.COLLECTIVE R21, `(.L_x_622) ;  /* 0x0000000015087348 */ /* 0x001fea0003c00000 */
[----:B------:R-:W-:Y:S01]  /*4620*/  VOTE.ANY R21, PT, P0 ;  /* 0x0000000000157806 */ /* 0x000fe200000e0100 */
[----:B0-----:R-:W-:Y:S06]  /*4630*/  ENDCOLLECTIVE ;  /* 0x000000000000791b */ /* 0x001fec0003800000 */
.L_x_622:
[----:B------:R-:W-:Y:S05]  /*4640*/  BSYNC B1 ;  /* 0x0000000000017941 */ /* 0x000fea0003800000 */
.L_x_621:
[----:B------:R-:W-:Y:S01]  /*4650*/  LOP3.LUT R21, R21, 0x80000000, R25, 0xec, !PT ;  /* 0x8000000015157812 */ /* 0x000fe200078eec19 */
[----:B------:R-:W-:Y:S02]  /*4660*/  IMAD.MOV.U32 R20, RZ, RZ, R29 ;  /* 0x000000ffff147224 */ /* 0x000fe400078e001d */
[----:B------:R-:W-:Y:S02]  /*4670*/  VIADD R41, R39, 0x2 ;  /* 0x0000000227297836 */ /* 0x000fe40000000000 */
[----:B------:R-:W-:Y:S02]  /*4680*/  VIADD R16, R21, 0xffffffff ;  /* 0xffffffff15107836 */ /* 0x000fe40000000000 */
[C---:B------:R-:W-:Y:S02]  /*4690*/  VIADD R40, R39.reuse, 0x4 ;  /* 0x0000000427287836 */ /* 0x040fe40000000000 */
[----:B------:R-:W-:Y:S01]  /*46a0*/  VIADD R30, R39, 0x8 ;  /* 0x00000008271e7836 */ /* 0x000fe20000000000 */
[----:B------:R-:W-:Y:S01]  /*46b0*/  LOP3.LUT R48, R21, R16, RZ, 0xc, !PT ;  /* 0x0000001015307212 */ /* 0x000fe200078e0cff */
[----:B------:R-:W-:-:S02]  /*46c0*/  IMAD.MOV.U32 R16, RZ, RZ, 0x1 ;  /* 0x00000001ff107424 */ /* 0x000fc400078e00ff */
[----:B------:R-:W-:-:S03]  /*46d0*/  IMAD.MOV.U32 R21, RZ, RZ, -0x1 ;  /* 0xffffffffff157424 */ /* 0x000fc600078e00ff */
[----:B------:R-:W0:Y:S02]  /*46e0*/  POPC R48, R48 ;  /* 0x0000003000307309 */ /* 0x000e240000000000 */
[----:B0-----:R-:W-:Y:S01]  /*46f0*/  IMAD.MOV.U32 R17, RZ, RZ, R48 ;  /* 0x000000ffff117224 */ /* 0x001fe200078e0030 */
[----:B------:R-:W-:-:S13]  /*4700*/  ISETP.GE.AND P0, PT, R39, R48, PT ;  /* 0x000000302700720c */ /* 0x000fda0003f06270 */
[----:B------:R-:W-:Y:S05]  /*4710*/  WARPSYNC.COLLECTIVE R21, `(.L_x_623) ;  /* 0x0000000015087348 */ /* 0x000fea0003c00000 */
[----:B------:R0:W1:Y:S02]  /*4720*/  SHFL.DOWN P3, R22, R20, R16, R17 ;  /* 0x0800001014167389 */ /* 0x0000640000060011 */
[----:B01----:R-:W-:Y:S05]  /*4730*/  ENDCOLLECTIVE ;  /* 0x000000000000791b */ /* 0x003fea0003800000 */
.L_x_623:
        /* <DEDUP_REMOVED lines=8> */
.L_x_624:
[----:B------:R-:W-:Y:S01]  /*47c0*/  IMAD.MOV.U32 R16, RZ, RZ, 0x4 ;  /* 0x00000004ff107424 */ /* 0x000fe200078e00ff */
[----:B------:R-:W-:Y:S02]  /*47d0*/  SEL R22, R22, RZ, !P0 ;  /* 0x000000ff16167207 */ /* 0x000fe40004000000 */
[----:B------:R-:W-:-:S03]  /*47e0*/  ISETP.GT.AND P0, PT, R40, R48, PT ;  /* 0x000000302800720c */ /* 0x000fc60003f04270 */
[----:B------:R-:W-:Y:S02]  /*47f0*/  IMAD.IADD R45, R43, 0x1, R22 ;  /* 0x000000012b2d7824 */ /* 0x000fe400078e0216 */
[----:B------:R-:W-:Y:S02]  /*4800*/  VIADD R43, R39, 0x10 ;  /* 0x00000010272b7836 */ /* 0x000fe40000000000 */
[----:B------:R-:W-:-:S03]  /*4810*/  IMAD.MOV.U32 R20, RZ, RZ, R45 ;  /* 0x000000ffff147224 */ /* 0x000fc600078e002d */
[----:B------:R-:W-:-:S13]  /*4820*/  ISETP.GT.AND P2, PT, R43, R48, PT ;  /* 0x000000302b00720c */ /* 0x000fda0003f44270 */
[----:B------:R-:W-:Y:S05]  /*4830*/  WARPSYNC.COLLECTIVE R21, `(.L_x_625) ;  /* 0x0000000015087348 */ /* 0x000fea0003c00000 */
[----:B------:R0:W1:Y:S02]  /*4840*/  SHFL.DOWN P3, R22, R20, R16, R17 ;  /* 0x0800001014167389 */ /* 0x0000640000060011 */
[----:B01----:R-:W-:Y:S05]  /*4850*/  ENDCOLLECTIVE ;  /* 0x000000000000791b */ /* 0x003fea0003800000 */
.L_x_625:
        /* <DEDUP_REMOVED lines=8> */
.L_x_626:
[----:B------:R-:W-:Y:S01]  /*48e0*/  IMAD.MOV.U32 R16, RZ, RZ, 0x10 ;  /* 0x00000010ff107424 */ /* 0x000fe200078e00ff */
[----:B------:R-:W-:Y:S02]  /*48f0*/  SEL R22, R22, RZ, !P0 ;  /* 0x000000ff16167207 */ /* 0x000fe40004000000 */
[----:B------:R-:W-:-:S03]  /*4900*/  ISETP.NE.AND P0, PT, R28, 0x65, PT ;  /* 0x000000651c00780c */ /* 0x000fc60003f05270 */
[----:B------:R-:W-:Y:S02]  /*4910*/  IMAD.IADD R47, R29, 0x1, R22 ;  /* 0x000000011d2f7824 */ /* 0x000fe400078e0216 */
[----:B------:R-:W0:Y:S02]  /*4920*/  LDC.64 R28, c[0x0][0x390] ;  /* 0x0000e400ff1c7b82 */ /* 0x000e240000000a00 */
[----:B------:R-:W-:-:S07]  /*4930*/  IMAD.MOV.U32 R20, RZ, RZ, R47 ;  /* 0x000000ffff147224 */ /* 0x000fce00078e002f */
[----:B0-----:R-:W-:Y:S05]  /*4940*/  WARPSYNC.COLLECTIVE R21, `(.L_x_627) ;  /* 0x0000000015087348 */ /* 0x001fea0003c00000 */
[----:B------:R1:W2:Y:S02]  /*4950*/  SHFL.DOWN P3, R22, R20, R16, R17 ;  /* 0x0800001014167389 */ /* 0x0002a40000060011 */
[----:B012---:R-:W-:Y:S05]  /*4960*/  ENDCOLLECTIVE ;  /* 0x000000000000791b */ /* 0x007fea0003800000 */
.L_x_627:
[----:B------:R-:W-:Y:S05]  /*4970*/  WARPSYNC.COLLECTIVE R21, `(.L_x_628) ;  /* 0x0000000015087348 */ /* 0x000fea0003c00000 */
[----:B------:R-:W-:Y:S01]  /*4980*/  VOTE.ALL P0, P0 ;  /* 0x0000000000ff7806 */ /* 0x000fe20000000000 */
[----:B------:R-:W-:-:S12]  /*4990*/  ENDCOLLECTIVE ;  /* 0x000000000000791b */ /* 0x000fd80003800000 */
.L_x_628:
[----:B------:R-:W-:Y:S02]  /*49a0*/  IADD3 R44, P3, PT, R28, 0x100, RZ ;  /* 0x000001001c2c7810 */ /* 0x000fe40007f7e0ff */
[----:B------:R-:W-:-:S03]  /*49b0*/  SEL R22, R22, RZ, !P2 ;  /* 0x000000ff16167207 */ /* 0x000fc60005000000 */
[----:B------:R-:W-:Y:S02]  /*49c0*/  IMAD.X R45, RZ, RZ, R29, P3 ;  /* 0x000000ffff2d7224 */ /* 0x000fe400018e061d */
[----:B------:R-:W-:Y:S01]  /*49d0*/  IMAD.IADD R46, R47, 0x1, R22 ;  /* 0x000000012f2e7824 */ /* 0x000fe200078e0216 */
[----:B------:R-:W-:Y:S06]  /*49e0*/  BRA `(.L_x_629) ;  /* 0xffffffc8005c7947 */ /* 0x000fec000383ffff */
.L_x_594:
[----:B------:R-:W-:Y:S01]  /*49f0*/  BSSY B1, `(.L_x_630) ;  /* 0x0000006000017945 */ /* 0x000fe20003800000 */
[----:B------:R-:W-:Y:S01]  /*4a00*/  PLOP3.LUT P0, PT, P0, PT, PT, 0x8, 0x80 ;  /* 0x000000000080781c */ /* 0x000fe2000070e170 */
[----:B------:R-:W-:-:S12]  /*4a10*/  IMAD.MOV.U32 R21, RZ, RZ, -0x1 ;  /* 0xffffffffff157424 */ /* 0x000fd800078e00ff */
[----:B------:R-:W-:Y:S05]  /*4a20*/  WARPSYNC.COLLECTIVE R21, `(.L_x_631) ;  /* 0x0000000015087348 */ /* 0x000fea0003c00000 */
[----:B------:R-:W-:Y:S01]  /*4a30*/  VOTE.ANY P0, P0 ;  /* 0x0000000000ff7806 */ /* 0x000fe20000000100 */
[----:B------:R-:W-:-:S12]  /*4a40*/  ENDCOLLECTIVE ;  /* 0x000000000000791b */ /* 0x000fd80003800000 */
.L_x_631:
[----:B------:R-:W-:Y:S05]  /*4a50*/  BSYNC B1 ;  /* 0x0000000000017941 */ /* 0x000fea0003800000 */
.L_x_630:
[----:B------:R-:W-:Y:S05]  /*4a60*/  BRA `(.L_x_632) ;  /* 0xffffffc800647947 */ /* 0x000fea000383ffff */
.L_x_596:
[----:B------:R-:W-:Y:S01]  /*4a70*/  BSSY B1, `(.L_x_633) ;  /* 0x0000006000017945 */ /* 0x000fe20003800000 */
[----:B------:R-:W-:Y:S01]  /*4a80*/  PLOP3.LUT P0, PT, P0, PT, PT, 0x8, 0x80 ;  /* 0x000000000080781c */ /* 0x000fe2000070e170 */
[----:B------:R-:W-:-:S12]  /*4a90*/  IMAD.MOV.U32 R21, RZ, RZ, -0x1 ;  /* 0xffffffffff157424 */ /* 0x000fd800078e00ff */
[----:B------:R-:W-:Y:S05]  /*4aa0*/  WARPSYNC.COLLECTIVE R21, `(.L_x_634) ;  /* 0x0000000015087348 */ /* 0x000fea0003c00000 */
[----:B------:R-:W-:Y:S01]  /*4ab0*/  VOTE.ANY P0, P0 ;  /* 0x0000000000ff7806 */ /* 0x000fe20000000100 */
[----:B------:R-:W-:-:S12]  /*4ac0*/  ENDCOLLECTIVE ;  /* 0x000000000000791b */ /* 0x000fd80003800000 */
.L_x_634:
[----:B------:R-:W-:Y:S05]  /*4ad0*/  BSYNC B1 ;  /* 0x0000000000017941 */ /* 0x000fea0003800000 */
.L_x_633:
[----:B------:R-:W-:Y:S05]  /*4ae0*/  BRA `(.L_x_635) ;  /* 0xffffffc800b87947 */ /* 0x000fea000383ffff */
.L_x_598:
[----:B------:R-:W-:Y:S01]  /*4af0*/  BSSY B1, `(.L_x_636) ;  /* 0x0000006000017945 */ /* 0x000fe20003800000 */
[----:B------:R-:W-:Y:S01]  /*4b00*/  PLOP3.LUT P0, PT, P0, PT, PT, 0x8, 0x80 ;  /* 0x000000000080781c */ /* 0x000fe2000070e170 */
[----:B------:R-:W-:-:S12]  /*4b10*/  IMAD.MOV.U32 R21, RZ, RZ, -0x1 ;  /* 0xffffffffff157424 */ /* 0x000fd800078e00ff */
[----:B------:R-:W-:Y:S05]  /*4b20*/  WARPSYNC.COLLECTIVE R21, `(.L_x_637) ;  /* 0x0000000015087348 */ /* 0x000fea0003c00000 */
[----:B------:R-:W-:Y:S01]  /*4b30*/  VOTE.ANY R21, PT, P0 ;  /* 0x0000000000157806 */ /* 0x000fe200000e0100 */
[----:B------:R-:W-:Y:S06]  /*4b40*/  ENDCOLLECTIVE ;  /* 0x000000000000791b */ /* 0x000fec0003800000 */
.L_x_637:
[----:B------:R-:W-:Y:S05]  /*4b50*/  BSYNC B1 ;  /* 0x0000000000017941 */ /* 0x000fea0003800000 */
.L_x_636:
[----:B------:R-:W-:Y:S01]  /*4b60*/  LOP3.LUT R21, R21, 0x80000000, R25, 0xec, !PT ;  /* 0x8000000015157812 */ /* 0x000fe200078eec19 */
[----:B------:R-:W-:Y:S02]  /*4b70*/  IMAD.MOV.U32 R20, RZ, RZ, R29 ;  /* 0x000000ffff147224 */ /* 0x000fe400078e001d */
[----:B------:R-:W-:Y:S02]  /*4b80*/  VIADD R24, R24, 0xffffffe0 ;  /* 0xffffffe018187836 */ /* 0x000fe40000000000 */
[----:B------:R-:W-:-:S05]  /*4b90*/  VIADD R16, R21, 0xffffffff ;  /* 0xffffffff15107836 */ /* 0x000fca0000000000 */
[----:B------:R-:W-:Y:S01]  /*4ba0*/  LOP3.LUT R49, R21, R16, RZ, 0xc, !PT ;  /* 0x0000001015317212 */ /* 0x000fe200078e0cff */
[----:B------:R-:W-:Y:S02]  /*4bb0*/  IMAD.MOV.U32 R16, RZ, RZ, 0x1 ;  /* 0x00000001ff107424 */ /* 0x000fe400078e00ff */
[----:B------:R-:W-:Y:S01]  /*4bc0*/  IMAD.MOV.U32 R21, RZ, RZ, -0x1 ;  /* 0xffffffffff157424 */ /* 0x000fe200078e00ff */
[----:B------:R0:W1:Y:S06]  /*4bd0*/  POPC R17, R49 ;  /* 0x0000003100117309 */ /* 0x00006c0000000000 */
[----:B01----:R-:W-:Y:S05]  /*4be0*/  WARPSYNC.COLLECTIVE R21, `(.L_x_638) ;  /* 0x0000000015087348 */ /* 0x003fea0003c00000 */
[----:B-1----:R1:W2:Y:S02]  /*4bf0*/  SHFL.DOWN P3, R22, R20, R16, R17 ;  /* 0x0800001014167389 */ /* 0x0022a40000060011 */
[----:B012---:R-:W-:Y:S05]  /*4c00*/  ENDCOLLECTIVE ;  /* 0x000000000000791b */ /* 0x007fea0003800000 */
.L_x_638:
        /* <DEDUP_REMOVED lines=9> */
.L_x_639:
        /* <DEDUP_REMOVED lines=8> */
.L_x_640:
        /* <DEDUP_REMOVED lines=8> */
.L_x_641:
        /* <DEDUP_REMOVED lines=8> */
.L_x_642:
[----:B------:R-:W-:Y:S02]  /*4e20*/  SEL R22, R22, RZ, !P0 ;  /* 0x000000ff16167207 */ /* 0x000fe40004000000 */
[----:B------:R-:W-:Y:S02]  /*4e30*/  ISETP.NE.AND P0, PT, R28, 0x65, PT ;  /* 0x000000651c00780c */ /* 0x000fe40003f05270 */
[----:B------:R-:W-:-:S11]  /*4e40*/  IADD3 R46, PT, PT, R29, R22, R46 ;  /* 0x000000161d2e7210 */ /* 0x000fd60007ffe02e */
[----:B------:R-:W-:Y:S05]  /*4e50*/  WARPSYNC.COLLECTIVE R21, `(.L_x_643) ;  /* 0x0000000015087348 */ /* 0x000fea0003c00000 */
[----:B------:R-:W-:Y:S01]  /*4e60*/  VOTE.ALL P0, P0 ;  /* 0x0000000000ff7806 */ /* 0x000fe20000000000 */
[----:B------:R-:W-:-:S12]  /*4e70*/  ENDCOLLECTIVE ;  /* 0x000000000000791b */ /* 0x000fd80003800000 */
.L_x_643:
[----:B------:R-:W-:Y:S05]  /*4e80*/  BRA `(.L_x_644) ;  /* 0xffffffc800507947 */ /* 0x000fea000383ffff */
.L_x_603:
[----:B------:R-:W-:Y:S01]  /*4e90*/  BSSY B0, `(.L_x_645) ;  /* 0x0000006000007945 */ /* 0x000fe20003800000 */
[----:B------:R-:W-:Y:S01]  /*4ea0*/  PLOP3.LUT P0, PT, P0, PT, PT, 0x8, 0x80 ;  /* 0x000000000080781c */ /* 0x000fe2000070e170 */
[----:B------:R-:W-:-:S12]  /*4eb0*/  IMAD.MOV.U32 R21, RZ, RZ, -0x1 ;  /* 0xffffffffff157424 */ /* 0x000fd800078e00ff */
[----:B------:R-:W-:Y:S05]  /*4ec0*/  WARPSYNC.COLLECTIVE R21, `(.L_x_646) ;  /* 0x0000000015087348 */ /* 0x000fea0003c00000 */
[----:B------:R-:W-:Y:S01]  /*4ed0*/  VOTE.ANY P0, P0 ;  /* 0x0000000000ff7806 */ /* 0x000fe20000000100 */
[----:B------:R-:W-:-:S12]  /*4ee0*/  ENDCOLLECTIVE ;  /* 0x000000000000791b */ /* 0x000fd80003800000 */
.L_x_646:
[----:B------:R-:W-:Y:S05]  /*4ef0*/  BSYNC B0 ;  /* 0x0000000000007941 */ /* 0x000fea0003800000 */
.L_x_645:
[----:B------:R-:W-:Y:S05]  /*4f00*/  BRA `(.L_x_647) ;  /* 0xffffffe000907947 */ /* 0x000fea000383ffff */
.L_x_605:
[----:B------:R-:W-:Y:S01]  /*4f10*/  BSSY B0, `(.L_x_648) ;  /* 0x0000006000007945 */ /* 0x000fe20003800000 */
[----:B------:R-:W-:Y:S01]  /*4f20*/  PLOP3.LUT P0, PT, P0, PT, PT, 0x8, 0x80 ;  /* 0x000000000080781c */ /* 0x000fe2000070e170 */
[----:B------:R-:W-:-:S12]  /*4f30*/  IMAD.MOV.U32 R21, RZ, RZ, -0x1 ;  /* 0xffffffffff157424 */ /* 0x000fd800078e00ff */
[----:B------:R-:W-:Y:S05]  /*4f40*/  WARPSYNC.COLLECTIVE R21, `(.L_x_649) ;  /* 0x0000000015087348 */ /* 0x000fea0003c00000 */
[----:B------:R-:W-:Y:S01]  /*4f50*/  VOTE.ANY P0, P0 ;  /* 0x0000000000ff7806 */ /* 0x000fe20000000100 */
[----:B------:R-:W-:-:S12]  /*4f60*/  ENDCOLLECTIVE ;  /* 0x000000000000791b */ /* 0x000fd80003800000 */
.L_x_649:
[----:B------:R-:W-:Y:S05]  /*4f70*/  BSYNC B0 ;  /* 0x0000000000007941 */ /* 0x000fea0003800000 */
.L_x_648:
[----:B------:R-:W-:Y:S05]  /*4f80*/  BRA `(.L_x_650) ;  /* 0xffffffe000e47947 */ /* 0x000fea000383ffff */
.L_x_607:
[----:B------:R-:W0:Y:S01]  /*4f90*/  S2R R26, SR_GEMASK ;  /* 0x00000000001a7919 */ /* 0x000e220000003c00 */
[----:B------:R-:W-:Y:S01]  /*4fa0*/  BSSY B0, `(.L_x_651) ;  /* 0x0000006000007945 */ /* 0x000fe20003800000 */
[----:B------:R-:W-:Y:S01]  /*4fb0*/  PLOP3.LUT P0, PT, P0, PT, PT, 0x8, 0x80 ;  /* 0x000000000080781c */ /* 0x000fe2000070e170 */
[----:B------:R-:W-:-:S12]  /*4fc0*/  IMAD.MOV.U32 R21, RZ, RZ, -0x1 ;  /* 0xffffffffff157424 */ /* 0x000fd800078e00ff */
[----:B0-----:R-:W-:Y:S05]  /*4fd0*/  WARPSYNC.COLLECTIVE R21, `(.L_x_652) ;  /* 0x0000000015087348 */ /* 0x001fea0003c00000 */
[----:B------:R-:W-:Y:S01]  /*4fe0*/  VOTE.ANY R21, PT, P0 ;  /* 0x0000000000157806 */ /* 0x000fe200000e0100 */
[----:B0-----:R-:W-:Y:S06]  /*4ff0*/  ENDCOLLECTIVE ;  /* 0x000000000000791b */ /* 0x001fec0003800000 */
.L_x_652:
[----:B------:R-:W-:Y:S05]  /*5000*/  BSYNC B0 ;  /* 0x0000000000007941 */ /* 0x000fea0003800000 */
.L_x_651:
[----:B------:R-:W-:Y:S01]  /*5010*/  LOP3.LUT R21, R21, 0x80000000, R26, 0xec, !PT ;  /* 0x8000000015157812 */ /* 0x000fe200078eec1a */
[----:B------:R-:W-:-:S04]  /*5020*/  IMAD.MOV.U32 R20, RZ, RZ, R19 ;  /* 0x000000ffff147224 */ /* 0x000fc800078e0013 */
[----:B------:R-:W-:-:S05]  /*5030*/  VIADD R16, R21, 0xffffffff ;  /* 0xffffffff15107836 */ /* 0x000fca0000000000 */
[----:B------:R-:W-:Y:S01]  /*5040*/  LOP3.LUT R47, R21, R16, RZ, 0xc, !PT ;  /* 0x00000010152f7212 */ /* 0x000fe200078e0cff */
[----:B------:R-:W-:Y:S02]  /*5050*/  IMAD.MOV.U32 R16, RZ, RZ, 0x1 ;  /* 0x00000001ff107424 */ /* 0x000fe400078e00ff */
[----:B------:R-:W-:-:S03]  /*5060*/  IMAD.MOV.U32 R21, RZ, RZ, -0x1 ;  /* 0xffffffffff157424 */ /* 0x000fc600078e00ff */
[----:B------:R-:W0:Y:S02]  /*5070*/  POPC R47, R47 ;  /* 0x0000002f002f7309 */ /* 0x000e240000000000 */
[----:B0-----:R-:W-:Y:S01]  /*5080*/  IMAD.MOV.U32 R17, RZ, RZ, R47 ;  /* 0x000000ffff117224 */ /* 0x001fe200078e002f */
[----:B------:R-:W-:-:S13]  /*5090*/  ISETP.GE.AND P0, PT, R38, R47, PT ;  /* 0x0000002f2600720c */ /* 0x000fda0003f06270 */
[----:B------:R-:W-:Y:S05]  /*50a0*/  WARPSYNC.COLLECTIVE R21, `(.L_x_653) ;  /* 0x0000000015087348 */ /* 0x000fea0003c00000 */
[----:B------:R0:W1:Y:S02]  /*50b0*/  SHFL.DOWN P3, R22, R20, R16, R17 ;  /* 0x0800001014167389 */ /* 0x0000640000060011 */
[----:B01----:R-:W-:Y:S05]  /*50c0*/  ENDCOLLECTIVE ;  /* 0x000000000000791b */ /* 0x003fea0003800000 */
.L_x_653:
        /* <DEDUP_REMOVED lines=9> */
.L_x_654:
        /* <DEDUP_REMOVED lines=9> */
.L_x_655:
        /* <DEDUP_REMOVED lines=9> */
.L_x_656:
[----:B------:R-:W-:Y:S01]  /*5280*/  IMAD.MOV.U32 R16, RZ, RZ, 0x10 ;  /* 0x00000010ff107424 */ /* 0x000fe200078e00ff */
[----:B------:R-:W-:Y:S02]  /*5290*/  SEL R19, R22, RZ, !P0 ;  /* 0x000000ff16137207 */ /* 0x000fe40004000000 */
[----:B------:R-:W-:Y:S01]  /*52a0*/  ISETP.NE.AND P0, PT, R18, 0x65, PT ;  /* 0x000000651200780c */ /* 0x000fe20003f05270 */
[----:B------:R-:W-:Y:S02]  /*52b0*/  VIADD R18, R38, 0x10 ;  /* 0x0000001026127836 */ /* 0x000fe40000000000 */
[----:B------:R-:W-:-:S03]  /*52c0*/  IMAD.IADD R48, R50, 0x1, R19 ;  /* 0x0000000132307824 */ /* 0x000fc600078e0213 */
[----:B------:R-:W-:Y:S01]  /*52d0*/  ISETP.GT.AND P2, PT, R18, R47, PT ;  /* 0x0000002f1200720c */ /* 0x000fe20003f44270 */
[----:B------:R-:W-:Y:S01]  /*52e0*/  IMAD.MOV.U32 R20, RZ, RZ, R48 ;  /* 0x000000ffff147224 */ /* 0x000fe200078e0030 */
[----:B------:R-:W0:Y:S11]  /*52f0*/  LDC.64 R18, c[0x0][0x390] ;  /* 0x0000e400ff127b82 */ /* 0x000e360000000a00 */
[----:B0-----:R-:W-:Y:S05]  /*5300*/  WARPSYNC.COLLECTIVE R21, `(.L_x_657) ;  /* 0x0000000015087348 */ /* 0x001fea0003c00000 */
[----:B------:R1:W2:Y:S02]  /*5310*/  SHFL.DOWN P3, R22, R20, R16, R17 ;  /* 0x0800001014167389 */ /* 0x0002a40000060011 */
[----:B012---:R-:W-:Y:S05]  /*5320*/  ENDCOLLECTIVE ;  /* 0x000000000000791b */ /* 0x007fea0003800000 */
.L_x_657:
[----:B------:R-:W-:Y:S05]  /*5330*/  WARPSYNC.COLLECTIVE R21, `(.L_x_658) ;  /* 0x0000000015087348 */ /* 0x000fea0003c00000 */
[----:B------:R-:W-:Y:S01]  /*5340*/  VOTE.ALL P0, P0 ;  /* 0x0000000000ff7806 */ /* 0x000fe20000000000 */
[----:B------:R-:W-:-:S12]  /*5350*/  ENDCOLLECTIVE ;  /* 0x000000000000791b */ /* 0x000fd80003800000 */
.L_x_658:
[----:B------:R-:W-:Y:S02]  /*5360*/  SEL R45, R22, RZ, !P2 ;  /* 0x000000ff162d7207 */ /* 0x000fe40005000000 */
[----:B------:R-:W-:-:S03]  /*5370*/  IADD3 R44, P3, PT, R18, 0x100, RZ ;  /* 0x00000100122c7810 */ /* 0x000fc60007f7e0ff */
[----:B------:R-:W-:Y:S02]  /*5380*/  IMAD.IADD R46, R48, 0x1, R45 ;  /* 0x00000001302e7824 */ /* 0x000fe400078e022d */
[----:B------:R-:W-:Y:S01]  /*5390*/  IMAD.X R45, RZ, RZ, R19, P3 ;  /* 0x000000ffff2d7224 */ /* 0x000fe200018e0613 */
[----:B------:R-:W-:Y:S07]  /*53a0*/  BRA `(.L_x_659) ;  /* 0xffffffe000787947 */ /* 0x000fee000383ffff */
.L_x_609:
[----:B------:R-:W-:Y:S01]  /*53b0*/  BSSY B0, `(.L_x_660) ;  /* 0x0000006000007945 */ /* 0x000fe20003800000 */
[----:B------:R-:W-:Y:S01]  /*53c0*/  PLOP3.LUT P0, PT, P0, PT, PT, 0x8, 0x80 ;  /* 0x000000000080781c */ /* 0x000fe2000070e170 */
[----:B------:R-:W-:-:S12]  /*53d0*/  IMAD.MOV.U32 R21, RZ, RZ, -0x1 ;  /* 0xffffffffff157424 */ /* 0x000fd800078e00ff */
[----:B------:R-:W-:Y:S05]  /*53e0*/  WARPSYNC.COLLECTIVE R21, `(.L_x_661) ;  /* 0x0000000015087348 */ /* 0x000fea0003c00000 */
[----:B------:R-:W-:Y:S01]  /*53f0*/  VOTE.ANY P0, P0 ;  /* 0x0000000000ff7806 */ /* 0x000fe20000000100 */
[----:B------:R-:W-:-:S12]  /*5400*/  ENDCOLLECTIVE ;  /* 0x000000000000791b */ /* 0x000fd80003800000 */
.L_x_661:
[----:B------:R-:W-:Y:S05]  /*5410*/  BSYNC B0 ;  /* 0x0000000000007941 */ /* 0x000fea0003800000 */
.L_x_660:
[----:B------:R-:W-:Y:S05]  /*5420*/  BRA `(.L_x_662) ;  /* 0xffffffe000807947 */ /* 0x000fea000383ffff */
.L_x_611:
[----:B------:R-:W-:Y:S01]  /*5430*/  BSSY B0, `(.L_x_663) ;  /* 0x0000006000007945 */ /* 0x000fe20003800000 */
[----:B------:R-:W-:Y:S01]  /*5440*/  PLOP3.LUT P0, PT, P0, PT, PT, 0x8, 0x80 ;  /* 0x000000000080781c */ /* 0x000fe2000070e170 */
[----:B------:R-:W-:-:S12]  /*5450*/  IMAD.MOV.U32 R21, RZ, RZ, -0x1 ;  /* 0xffffffffff157424 */ /* 0x000fd800078e00ff */
[----:B------:R-:W-:Y:S05]  /*5460*/  WARPSYNC.COLLECTIVE R21, `(.L_x_664) ;  /* 0x0000000015087348 */ /* 0x000fea0003c00000 */
[----:B------:R-:W-:Y:S01]  /*5470*/  VOTE.ANY P0, P0 ;  /* 0x0000000000ff7806 */ /* 0x000fe20000000100 */
[----:B------:R-:W-:-:S12]  /*5480*/  ENDCOLLECTIVE ;  /* 0x000000000000791b */ /* 0x000fd80003800000 */
.L_x_664:
[----:B------:R-:W-:Y:S05]  /*5490*/  BSYNC B0 ;  /* 0x0000000000007941 */ /* 0x000fea0003800000 */
.L_x_663:
[----:B------:R-:W-:Y:S05]  /*54a0*/  BRA `(.L_x_665) ;  /* 0xffffffe000d47947 */ /* 0x000fea000383ffff */
.L_x_613:
[----:B------:R-:W-:Y:S01]  /*54b0*/  BSSY B0, `(.L_x_666) ;  /* 0x0000006000007945 */ /* 0x000fe20003800000 */
[----:B------:R-:W-:Y:S01]  /*54c0*/  PLOP3.LUT P0, PT, P0, PT, PT, 0x8, 0x80 ;  /* 0x000000000080781c */ /* 0x000fe2000070e170 */
[----:B------:R-:W-:-:S12]  /*54d0*/  IMAD.MOV.U32 R21, RZ, RZ, -0x1 ;  /* 0xffffffffff157424 */ /* 0x000fd800078e00ff */
[----:B------:R-:W-:Y:S05]  /*54e0*/  WARPSYNC.COLLECTIVE R21, `(.L_x_667) ;  /* 0x0000000015087348 */ /* 0x000fea0003c00000 */
[----:B------:R-:W-:Y:S01]  /*54f0*/  VOTE.ANY R21, PT, P0 ;  /* 0x0000000000157806 */ /* 0x000fe200000e0100 */
[----:B------:R-:W-:Y:S06]  /*5500*/  ENDCOLLECTIVE ;  /* 0x000000000000791b */ /* 0x000fec0003800000 */
.L_x_667:
[----:B------:R-:W-:Y:S05]  /*5510*/  BSYNC B0 ;  /* 0x0000000000007941 */ /* 0x000fea0003800000 */
.L_x_666:
        /* <DEDUP_REMOVED lines=11> */
.L_x_668:
        /* <DEDUP_REMOVED lines=10> */
.L_x_669:
[----:B------:R-:W-:Y:S01]  /*5670*/  IMAD.MOV.U32 R16, RZ, RZ, 0x4 ;  /* 0x00000004ff107424 */ /* 0x000fe200078e00ff */
[----:B------:R-:W-:Y:S01]  /*5680*/  SEL R19, R22, RZ, !P0 ;  /* 0x000000ff16137207 */ /* 0x000fe20004000000 */
[----:B------:R-:W-:-:S04]  /*5690*/  VIADD R22, R38, 0x4 ;  /* 0x0000000426167836 */ /* 0x000fc80000000000 */
[----:B------:R-:W-:Y:S01]  /*56a0*/  IMAD.IADD R50, R48, 0x1, R19 ;  /* 0x0000000130327824 */ /* 0x000fe200078e0213 */
[----:B------:R-:W-:Y:S01]  /*56b0*/  ISETP.GT.AND P0, PT, R22, R17, PT ;  /* 0x000000111600720c */ /* 0x000fe20003f04270 */
[----:B------:R-:W-:Y:S02]  /*56c0*/  VIADD R48, R38, 0x10 ;  /* 0x0000001026307836 */ /* 0x000fe40000000000 */
[----:B------:R-:W-:-:S10]  /*56d0*/  IMAD.MOV.U32 R20, RZ, RZ, R50 ;  /* 0x000000ffff147224 */ /* 0x000fd400078e0032 */
[----:B------:R-:W-:Y:S05]  /*56e0*/  WARPSYNC.COLLECTIVE R21, `(.L_x_670) ;  /* 0x0000000015087348 */ /* 0x000fea0003c00000 */
[----:B------:R0:W1:Y:S02]  /*56f0*/  SHFL.DOWN P3, R22, R20, R16, R17 ;  /* 0x0800001014167389 */ /* 0x0000640000060011 */
[----:B01----:R-:W-:Y:S05]  /*5700*/  ENDCOLLECTIVE ;  /* 0x000000000000791b */ /* 0x003fea0003800000 */
.L_x_670:
        /* <DEDUP_REMOVED lines=9> */
.L_x_671:
        /* <DEDUP_REMOVED lines=8> */
.L_x_672:
[----:B------:R-:W-:Y:S02]  /*5820*/  SEL R22, R22, RZ, !P0 ;  /* 0x000000ff16167207 */ /* 0x000fe40004000000 */
[----:B------:R-:W-:Y:S02]  /*5830*/  ISETP.NE.AND P0, PT, R18, 0x65, PT ;  /* 0x000000651200780c */ /* 0x000fe40003f05270 */
[----:B------:R-:W-:-:S11]  /*5840*/  IADD3 R46, PT, PT, R19, R22, R46 ;  /* 0x00000016132e7210 */ /* 0x000fd60007ffe02e */
[----:B------:R-:W-:Y:S05]  /*5850*/  WARPSYNC.COLLECTIVE R21, `(.L_x_673) ;  /* 0x0000000015087348 */ /* 0x000fea0003c00000 */
[----:B------:R-:W-:Y:S01]  /*5860*/  VOTE.ALL P0, P0 ;  /* 0x0000000000ff7806 */ /* 0x000fe20000000000 */
[----:B------:R-:W-:-:S12]  /*5870*/  ENDCOLLECTIVE ;  /* 0x000000000000791b */ /* 0x000fd80003800000 */
.L_x_673:
[----:B------:R-:W-:Y:S05]  /*5880*/  BRA `(.L_x_674) ;  /* 0xffffffe0006c7947 */ /* 0x000fea000383ffff */
.L_x_675:
        /* <DEDUP_REMOVED lines=15> */
.L_x_692:


//--------------------- .text._ZN3cub18CUB_300001_SM_10006detail4scan20DeviceScanInitKernelINS0_13ScanTileStateIiLb1EEEEEvT_i --------------------------
	.section	.text._ZN3cub18CUB_300001_SM_10006detail4scan20DeviceScanInitKernelINS0_13ScanTileStateIiLb1EEEEEvT_i,"ax",@progbits
	.align	128
        .global         _ZN3cub18CUB_300001_SM_10006detail4scan20DeviceScanInitKernelINS0_13ScanTileStateIiLb1EEEEEvT_i
        .type           _ZN3cub18CUB_300001_SM_10006detail4scan20DeviceScanInitKernelINS0_13ScanTileStateIiLb1EEEEEvT_i,@function
        .size           _ZN3cub18CUB_300001_SM_10006detail4scan20DeviceScanInitKernelINS0_13ScanTileStateIiLb1EEEEEvT_i,(.L_x_693 - _ZN3cub18CUB_300001_SM_10006detail4scan20DeviceScanInitKernelINS0_13ScanTileStateIiLb1EEEEEvT_i)
        .other          _ZN3cub18CUB_300001_SM_10006detail4scan20DeviceScanInitKernelINS0_13ScanTileStateIiLb1EEEEEvT_i,@"STO_CUDA_ENTRY STV_DEFAULT"
_ZN3cub18CUB_300001_SM_10006detail4scan20DeviceScanInitKernelINS0_13ScanTileStateIiLb1EEEEEvT_i:
.text._ZN3cub18CUB_300001_SM_10006detail4scan20DeviceScanInitKernelINS0_13ScanTileStateIiLb1EEEEEvT_i:
[----:B------:R-:W-:Y:S01]  /*0000*/  LDC R1, c[0x0][0x37c] ;  /* 0x0000df00ff017b82 */ /* 0x000fe20000000800 */
[----:B------:R-:W0:Y:S07]  /*0010*/  S2R R0, SR_TID.X ;  /* 0x0000000000007919 */ /* 0x000e2e0000002100 */
[----:B------:R-:W1:Y:S01]  /*0020*/  S2UR UR6, SR_CTAID.X ;  /* 0x00000000000679c3 */ /* 0x000e620000002500 */
[----:B------:R-:W2:Y:S07]  /*0030*/  LDCU UR4, c[0x0][0x388] ;  /* 0x00007100ff0477ac */ /* 0x000eae0008000800 */
[----:B------:R-:W1:Y:S01]  /*0040*/  LDC R5, c[0x0][0x360] ;  /* 0x0000d800ff057b82 */ /* 0x000e620000000800 */
[----:B0-----:R-:W-:Y:S01]  /*0050*/  ISETP.GT.U32.AND P0, PT, R0, 0x1f, PT ;  /* 0x0000001f0000780c */ /* 0x001fe20003f04070 */
[----:B-1----:R-:W-:-:S03]  /*0060*/  IMAD R5, R5, UR6, R0 ;  /* 0x0000000605057c24 */ /* 0x002fc6000f8e0200 */
[----:B------:R-:W-:Y:S02]  /*0070*/  ISETP.NE.OR P0, PT, RZ, UR6, P0 ;  /* 0x00000006ff007c0c */ /* 0x000fe40008705670 */
[----:B--2---:R-:W-:Y:S01]  /*0080*/  ISETP.GE.AND P1, PT, R5, UR4, PT ;  /* 0x0000000405007c0c */ /* 0x004fe2000bf26270 */
[----:B------:R-:W0:-:S12]  /*0090*/  LDCU.64 UR4, c[0x0][0x358] ;  /* 0x00006b00ff0477ac */ /* 0x000e180008000a00 */
[----:B------:R-:W1:Y:S01]  /*00a0*/  @!P1 LDC.64 R2, c[0x0][0x380] ;  /* 0x0000e000ff029b82 */ /* 0x000e620000000a00 */
[----:B------:R-:W-:Y:S01]  /*00b0*/  @!P1 MOV R4, 0x63 ;  /* 0x0000006300049802 */ /* 0x000fe20000000f00 */
[----:B-1----:R-:W-:-:S04]  /*00c0*/  @!P1 IMAD.WIDE R2, R5, 0x8, R2 ;  /* 0x0000000805029825 */ /* 0x002fc800078e0202 */
[----:B------:R-:W-:-:S05]  /*00d0*/  HFMA2 R5, -RZ, RZ, 0, 0 ;  /* 0x00000000ff057431 */ /* 0x000fca00000001ff */
[----:B0-----:R0:W-:Y:S01]  /*00e0*/  @!P1 STG.E.64 desc[UR4][R2.64+0x100], R4 ;  /* 0x0001000402009986 */ /* 0x0011e2000c101b04 */
[----:B------:R-:W-:Y:S05]  /*00f0*/  @P0 EXIT ;  /* 0x000000000000094d */ /* 0x000fea0003800000 */
[----:B0-----:R-:W0:Y:S02]  /*0100*/  LDC.64 R2, c[0x0][0x380] ;  /* 0x0000e000ff027b82 */ /* 0x001e240000000a00 */
[----:B0-----:R-:W-:-:S05]  /*0110*/  IMAD.WIDE.U32 R2, R0, 0x8, R2 ;  /* 0x0000000800027825 */ /* 0x001fca00078e0002 */
[----:B------:R-:W-:Y:S01]  /*0120*/  STG.E.64 desc[UR4][R2.64], RZ ;  /* 0x000000ff02007986 */ /* 0x000fe2000c101b04 */
[----:B------:R-:W-:Y:S05]  /*0130*/  EXIT ;  /* 0x000000000000794d */ /* 0x000fea0003800000 */
.L_x_676:
        /* <DEDUP_REMOVED lines=12> */
.L_x_693:


//--------------------- .text._ZN3cub18CUB_300001_SM_10006detail11EmptyKernelIvEEvv --------------------------
	.section	.text._ZN3cub18CUB_300001_SM_10006detail11EmptyKernelIvEEvv,"ax",@progbits
	.align	128
        .global         _ZN3cub18CUB_300001_SM_10006detail11EmptyKernelIvEEvv
        .type           _ZN3cub18CUB_300001_SM_10006detail11EmptyKernelIvEEvv,@function
        .size           _ZN3cub18CUB_300001_SM_10006detail11EmptyKernelIvEEvv,(.L_x_694 - _ZN3cub18CUB_300001_SM_10006detail11EmptyKernelIvEEvv)
        .other          _ZN3cub18CUB_300001_SM_10006detail11EmptyKernelIvEEvv,@"STO_CUDA_ENTRY STV_DEFAULT"
_ZN3cub18CUB_300001_SM_10006detail11EmptyKernelIvEEvv:
.text._ZN3cub18CUB_300001_SM_10006detail11EmptyKernelIvEEvv:
[----:B------:R-:W-:Y:S01]  /*0000*/  LDC R1, c[0x0][0x37c] ;  /* 0x0000df00ff017b82 */ /* 0x000fe20000000800 */
[----:B------:R-:W-:Y:S05]  /*0010*/  EXIT ;  /* 0x000000000000794d */ /* 0x000fea0003800000 */
.L_x_677:
        /* <DEDUP_REMOVED lines=14> */
.L_x_694:


//--------------------- .nv.shared._ZN3cub18CUB_300001_SM_10006detail6reduce18DeviceReduceKernelINS2_10policy_hubIlyN4cuda3std3__44plusIlEEE10Policy1000EN6thrust24THRUST_300001_SM_1000_NS18transform_iteratorI8not_zeroNSD_6detail15normal_iteratorINSD_10device_ptrIiEEEEllEEyS9_lNS7_10__identityEEEvT0_PT3_T1_NS0_13GridEvenShareISQ_EET2_T4_ --------------------------
	.section	.nv.shared._ZN3cub18CUB_300001_SM_10006detail6reduce18DeviceReduceKernelINS2_10policy_hubIlyN4cuda3std3__44plusIlEEE10Policy1000EN6thrust24THRUST_300001_SM_1000_NS18transform_iteratorI8not_zeroNSD_6detail15normal_iteratorINSD_10device_ptrIiEEEEllEEyS9_lNS7_10__identityEEEvT0_PT3_T1_NS0_13GridEvenShareISQ_EET2_T4_,"aw",@nobits
	.sectionflags	@""
	.align	8
.nv.shared._ZN3cub18CUB_300001_SM_10006detail6reduce18DeviceReduceKernelINS2_10policy_hubIlyN4cuda3std3__44plusIlEEE10Policy1000EN6thrust24THRUST_300001_SM_1000_NS18transform_iteratorI8not_zeroNSD_6detail15normal_iteratorINSD_10device_ptrIiEEEEllEEyS9_lNS7_10__identityEEEvT0_PT3_T1_NS0_13GridEvenShareISQ_EET2_T4_:
	.zero		1176


//--------------------- .nv.shared.reserved.0     --------------------------
	.section	.nv.shared.reserved.0,"aw",@nobits
	.weak		__nv_reservedSMEM_offset_0_alias
	.size		__nv_reservedSMEM_offset_0_alias, 0, 64
	.other		__nv_reservedSMEM_offset_0_alias,@"STO_CUDA_RESERVED_SHARED STV_DEFAULT"
__nv_reservedSMEM_offset_0_alias:
	.zero		0
	.zero		64


//--------------------- .nv.global                --------------------------
	.section	.nv.global,"aw",@nobits
.nv.global:
	.type		_ZN30_INTERNAL_297b0d6f_4_k_cu_main6thrust24THRUST_300001_SM_1000_NS3seqE,@object
	.size		_ZN30_INTERNAL_297b0d6f_4_k_cu_main6thrust24THRUST_300001_SM_1000_NS3seqE,(_ZN30_INTERNAL_297b0d6f_4_k_cu_main4cuda3std3__48in_placeE - _ZN30_INTERNAL_297b0d6f_4_k_cu_main6thrust24THRUST_300001_SM_1000_NS3seqE)
_ZN30_INTERNAL_297b0d6f_4_k_cu_main6thrust24THRUST_300001_SM_1000_NS3seqE:
	.zero		1
	.type		_ZN30_INTERNAL_297b0d6f_4_k_cu_main4cuda3std3__48in_placeE,@object
	.size		_ZN30_INTERNAL_297b0d6f_4_k_cu_main4cuda3std3__48in_placeE,(_ZN30_INTERNAL_297b0d6f_4_k_cu_main4cuda3std6ranges3__45__cpo4sizeE - _ZN30_INTERNAL_297b0d6f_4_k_cu_main4cuda3std3__48in_placeE)
_ZN30_INTERNAL_297b0d6f_4_k_cu_main4cuda3std3__48in_placeE:
	.zero		1
	.type		_ZN30_INTERNAL_297b0d6f_4_k_cu_main4cuda3std6ranges3__45__cpo4sizeE,@object
	.size		_ZN30_INTERNAL_297b0d6f_4_k_cu_main4cuda3std6ranges3__45__cpo4sizeE,(_ZN30_INTERNAL_297b0d6f_4_k_cu_main6thrust24THRUST_300001_SM_1000_NS12placeholders2_3E - _ZN30_INTERNAL_297b0d6f_4_k_cu_main4cuda3std6ranges3__45__cpo4sizeE)
_ZN30_INTERNAL_297b0d6f_4_k_cu_main4cuda3std6ranges3__45__cpo4sizeE:
	.zero		1
	.type		_ZN30_INTERNAL_297b0d6f_4_k_cu_main6thrust24THRUST_300001_SM_1000_NS12placeholders2_3E,@object
	.size		_ZN30_INTERNAL_297b0d6f_4_k_cu_main6thrust24THRUST_300001_SM_1000_NS12placeholders2_3E,(_ZN30_INTERNAL_297b0d6f_4_k_cu_main4cuda3std3__45__cpo6cbeginE - _ZN30_INTERNAL_297b0d6f_4_k_cu_main6thrust24THRUST_300001_SM_1000_NS12placeholders2_3E)
_ZN30_INTERNAL_297b0d6f_4_k_cu_main6thrust24THRUST_300001_SM_1000_NS12placeholders2_3E:
	.zero		1
	.type		_ZN30_INTERNAL_297b0d6f_4_k_cu_main4cuda3std3__45__cpo6cbeginE,@object
	.size		_ZN30_INTERNAL_297b0d6f_4_k_cu_main4cuda3std3__45__cpo6cbeginE,(_ZN30_INTERNAL_297b0d6f_4_k_cu_main4cuda3std6ranges3__45__cpo6cbeginE - _ZN30_INTERNAL_297b0d6f_4_k_cu_main4cuda3std3__45__cpo6cbeginE)
_ZN30_INTERNAL_297b0d6f_4_k_cu_main4cuda3std3__45__cpo6cbeginE:
	.zero		1
	.type		_ZN30_INTERNAL_297b0d6f_4_k_cu_main4cuda3std6ranges3__45__cpo6cbeginE,@object
	.size		_ZN30_INTERNAL_297b0d6f_4_k_cu_main4cuda3std6ranges3__45__cpo6cbeginE,(_ZN30_INTERNAL_297b0d6f_4_k_cu_main6thrust24THRUST_300001_SM_1000_NS12placeholders2_7E - _ZN30_INTERNAL_297b0d6f_4_k_cu_main4cuda3std6ranges3__45__cpo6cbeginE)
_ZN30_INTERNAL_297b0d6f_4_k_cu_main4cuda3std6ranges3__45__cpo6cbeginE:
	.zero		1
	.type		_ZN30_INTERNAL_297b0d6f_4_k_cu_main6thrust24THRUST_300001_SM_1000_NS12placeholders2_7E,@object
	.size		_ZN30_INTERNAL_297b0d6f_4_k_cu_main6thrust24THRUST_300001_SM_1000_NS12placeholders2_7E,(_ZN30_INTERNAL_297b0d6f_4_k_cu_main4cuda3std3__45__cpo7crbeginE - _ZN30_INTERNAL_297b0d6f_4_k_cu_main6thrust24THRUST_300001_SM_1000_NS12placeholders2_7E)
_ZN30_INTERNAL_297b0d6f_4_k_cu_main6thrust24THRUST_300001_SM_1000_NS12placeholders2_7E:
	.zero		1
	.type		_ZN30_INTERNAL_297b0d6f_4_k_cu_main4cuda3std3__45__cpo7crbeginE,@object
	.size		_ZN30_INTERNAL_297b0d6f_4_k_cu_main4cuda3std3__45__cpo7crbeginE,(_ZN30_INTERNAL_297b0d6f_4_k_cu_main4cuda3std6ranges3__45__cpo4nextE - _ZN30_INTERNAL_297b0d6f_4_k_cu_main4cuda3std3__45__cpo7crbeginE)
_ZN30_INTERNAL_297b0d6f_4_k_cu_main4cuda3std3__45__cpo7crbeginE:
	.zero		1
	.type		_ZN30_INTERNAL_297b0d6f_4_k_cu_main4cuda3std6ranges3__45__cpo4nextE,@object
	.size		_ZN30_INTERNAL_297b0d6f_4_k_cu_main4cuda3std6ranges3__45__cpo4nextE,(_ZN30_INTERNAL_297b0d6f_4_k_cu_main4cuda3std6ranges3__45__cpo4swapE - _ZN30_INTERNAL_297b0d6f_4_k_cu_main4cuda3std6ranges3__45__cpo4nextE)
_ZN30_INTERNAL_297b0d6f_4_k_cu_main4cuda3std6ranges3__45__cpo4nextE:
	.zero		1
	.type		_ZN30_INTERNAL_297b0d6f_4_k_cu_main4cuda3std6ranges3__45__cpo4swapE,@object
	.size		_ZN30_INTERNAL_297b0d6f_4_k_cu_main4cuda3std6ranges3__45__cpo4swapE,(_ZN30_INTERNAL_297b0d6f_4_k_cu_main6thrust24THRUST_300001_SM_1000_NS8cuda_cub10par_nosyncE - _ZN30_INTERNAL_297b0d6f_4_k_cu_main4cuda3std6ranges3__45__cpo4swapE)
_ZN30_INTERNAL_297b0d6f_4_k_cu_main4cuda3std6ranges3__45__cpo4swapE:
	.zero		1
	.type		_ZN30_INTERNAL_297b0d6f_4_k_cu_main6thrust24THRUST_300001_SM_1000_NS8cuda_cub10par_nosyncE,@object
	.size		_ZN30_INTERNAL_297b0d6f_4_k_cu_main6thrust24THRUST_300001_SM_1000_NS8cuda_cub10par_nosyncE,(_ZN30_INTERNAL_297b0d6f_4_k_cu_main6thrust24THRUST_300001_SM_1000_NS12placeholders2_9E - _ZN30_INTERNAL_297b0d6f_4_k_cu_main6thrust24THRUST_300001_SM_1000_NS8cuda_cub10par_nosyncE)
_ZN30_INTERNAL_297b0d6f_4_k_cu_main6thrust24THRUST_300001_SM_1000_NS8cuda_cub10par_nosyncE:
	.zero		1
	.type		_ZN30_INTERNAL_297b0d6f_4_k_cu_main6thrust24THRUST_300001_SM_1000_NS12placeholders2_9E,@object
	.size		_ZN30_INTERNAL_297b0d6f_4_k_cu_main6thrust24THRUST_300001_SM_1000_NS12placeholders2_9E,(_ZN30_INTERNAL_297b0d6f_4_k_cu_main4cuda3std3__432_GLOBAL__N__297b0d6f_4_k_cu_main6ignoreE - _ZN30_INTERNAL_297b0d6f_4_k_cu_main6thrust24THRUST_300001_SM_1000_NS12placeholders2_9E)
_ZN30_INTERNAL_297b0d6f_4_k_cu_main6thrust24THRUST_300001_SM_1000_NS12placeholders2_9E:
	.zero		1
	.type		_ZN30_INTERNAL_297b0d6f_4_k_cu_main4cuda3std3__432_GLOBAL__N__297b0d6f_4_k_cu_main6ignoreE,@object
	.size		_ZN30_INTERNAL_297b0d6f_4_k_cu_main4cuda3std3__432_GLOBAL__N__297b0d6f_4_k_cu_main6ignoreE,(_ZN30_INTERNAL_297b0d6f_4_k_cu_main4cuda3std6ranges3__45__cpo4dataE - _ZN30_INTERNAL_297b0d6f_4_k_cu_main4cuda3std3__432_GLOBAL__N__297b0d6f_4_k_cu_main6ignoreE)
_ZN30_INTERNAL_297b0d6f_4_k_cu_main4cuda3std3__432_GLOBAL__N__297b0d6f_4_k_cu_main6ignoreE:
	.zero		1
	.type		_ZN30_INTERNAL_297b0d6f_4_k_cu_main4cuda3std6ranges3__45__cpo4dataE,@object
	.size		_ZN30_INTERNAL_297b0d6f_4_k_cu_main4cuda3std6ranges3__45__cpo4dataE,(_ZN30_INTERNAL_297b0d6f_4_k_cu_main6thrust24THRUST_300001_SM_1000_NS12placeholders2_1E - _ZN30_INTERNAL_297b0d6f_4_k_cu_main4cuda3std6ranges3__45__cpo4dataE)
_ZN30_INTERNAL_297b0d6f_4_k_cu_main4cuda3std6ranges3__45__cpo4dataE:
	.zero		1
	.type		_ZN30_INTERNAL_297b0d6f_4_k_cu_main6thrust24THRUST_300001_SM_1000_NS12placeholders2_1E,@object
	.size		_ZN30_INTERNAL_297b0d6f_4_k_cu_main6thrust24THRUST_300001_SM_1000_NS12placeholders2_1E,(_ZN30_INTERNAL_297b0d6f_4_k_cu_main4cuda3std3__45__cpo5beginE - _ZN30_INTERNAL_297b0d6f_4_k_cu_main6thrust24THRUST_300001_SM_1000_NS12placeholders2_1E)
_ZN30_INTERNAL_297b0d6f_4_k_cu_main6thrust24THRUST_300001_SM_1000_NS12placeholders2_1E:
	.zero		1
	.type		_ZN30_INTERNAL_297b0d6f_4_k_cu_main4cuda3std3__45__cpo5beginE,@object
	.size		_ZN30_INTERNAL_297b0d6f_4_k_cu_main4cuda3std3__45__cpo5beginE,(_ZN30_INTERNAL_297b0d6f_4_k_cu_main4cuda3std6ranges3__45__cpo5beginE - _ZN30_INTERNAL_297b0d6f_4_k_cu_main4cuda3std3__45__cpo5beginE)
_ZN30_INTERNAL_297b0d6f_4_k_cu_main4cuda3std3__45__cpo5beginE:
	.zero		1
	.type		_ZN30_INTERNAL_297b0d6f_4_k_cu_main4cuda3std6ranges3__45__cpo5beginE,@object
	.size		_ZN30_INTERNAL_297b0d6f_4_k_cu_main4cuda3std6ranges3__45__cpo5beginE,(_ZN30_INTERNAL_297b0d6f_4_k_cu_main6thrust24THRUST_300001_SM_1000_NS12placeholders2_5E - _ZN30_INTERNAL_297b0d6f_4_k_cu_main4cuda3std6ranges3__45__cpo5beginE)
_ZN30_INTERNAL_297b0d6f_4_k_cu_main4cuda3std6ranges3__45__cpo5beginE:
	.zero		1
	.type		_ZN30_INTERNAL_297b0d6f_4_k_cu_main6thrust24THRUST_300001_SM_1000_NS12placeholders2_5E,@object
	.size		_ZN30_INTERNAL_297b0d6f_4_k_cu_main6thrust24THRUST_300001_SM_1000_NS12placeholders2_5E,(_ZN30_INTERNAL_297b0d6f_4_k_cu_main4cuda3std3__45__cpo6rbeginE - _ZN30_INTERNAL_297b0d6f_4_k_cu_main6thrust24THRUST_300001_SM_1000_NS12placeholders2_5E)
_ZN30_INTERNAL_297b0d6f_4_k_cu_main6thrust24THRUST_300001_SM_1000_NS12placeholders2_5E:
	.zero		1
	.type		_ZN30_INTERNAL_297b0d6f_4_k_cu_main4cuda3std3__45__cpo6rbeginE,@object
	.size		_ZN30_INTERNAL_297b0d6f_4_k_cu_main4cuda3std3__45__cpo6rbeginE,(_ZN30_INTERNAL_297b0d6f_4_k_cu_main4cuda3std6ranges3__45__cpo7advanceE - _ZN30_INTERNAL_297b0d6f_4_k_cu_main4cuda3std3__45__cpo6rbeginE)
_ZN30_INTERNAL_297b0d6f_4_k_cu_main4cuda3std3__45__cpo6rbeginE:
	.zero		1
	.type		_ZN30_INTERNAL_297b0d6f_4_k_cu_main4cuda3std6ranges3__45__cpo7advanceE,@object
	.size		_ZN30_INTERNAL_297b0d6f_4_k_cu_main4cuda3std6ranges3__45__cpo7advanceE,(_ZN30_INTERNAL_297b0d6f_4_k_cu_main4cuda3std3__47nulloptE - _ZN30_INTERNAL_297b0d6f_4_k_cu_main4cuda3std6ranges3__45__cpo7advanceE)
_ZN30_INTERNAL_297b0d6f_4_k_cu_main4cuda3std6ranges3__45__cpo7advanceE:
	.zero		1
	.type		_ZN30_INTERNAL_297b0d6f_4_k_cu_main4cuda3std3__47nulloptE,@object
	.size		_ZN30_INTERNAL_297b0d6f_4_k_cu_main4cuda3std3__47nulloptE,(_ZN30_INTERNAL_297b0d6f_4_k_cu_main4cuda3std6ranges3__45__cpo8distanceE - _ZN30_INTERNAL_297b0d6f_4_k_cu_main4cuda3std3__47nulloptE)
_ZN30_INTERNAL_297b0d6f_4_k_cu_main4cuda3std3__47nulloptE:
	.zero		1
	.type		_ZN30_INTERNAL_297b0d6f_4_k_cu_main4cuda3std6ranges3__45__cpo8distanceE,@object
	.size		_ZN30_INTERNAL_297b0d6f_4_k_cu_main4cuda3std6ranges3__45__cpo8distanceE,(_ZN30_INTERNAL_297b0d6f_4_k_cu_main6thrust24THRUST_300001_SM_1000_NS12placeholders3_10E - _ZN30_INTERNAL_297b0d6f_4_k_cu_main4cuda3std6ranges3__45__cpo8distanceE)
_ZN30_INTERNAL_297b0d6f_4_k_cu_main4cuda3std6ranges3__45__cpo8distanceE:
	.zero		1
	.type		_ZN30_INTERNAL_297b0d6f_4_k_cu_main6thrust24THRUST_300001_SM_1000_NS12placeholders3_10E,@object
	.size		_ZN30_INTERNAL_297b0d6f_4_k_cu_main6thrust24THRUST_300001_SM_1000_NS12placeholders3_10E,(_ZN30_INTERNAL_297b0d6f_4_k_cu_main4cuda3std3__419piecewise_constructE - _ZN30_INTERNAL_297b0d6f_4_k_cu_main6thrust24THRUST_300001_SM_1000_NS12placeholders3_10E)
_ZN30_INTERNAL_297b0d6f_4_k_cu_main6thrust24THRUST_300001_SM_1000_NS12placeholders3_10E:
	.zero		1
	.type		_ZN30_INTERNAL_297b0d6f_4_k_cu_main4cuda3std3__419piecewise_constructE,@object
	.size		_ZN30_INTERNAL_297b0d6f_4_k_cu_main4cuda3std3__419piecewise_constructE,(_ZN30_INTERNAL_297b0d6f_4_k_cu_main4cuda3std6ranges3__45__cpo5cdataE - _ZN30_INTERNAL_297b0d6f_4_k_cu_main4cuda3std3__419piecewise_constructE)
_ZN30_INTERNAL_297b0d6f_4_k_cu_main4cuda3std3__419piecewise_constructE:
	.zero		1
	.type		_ZN30_INTERNAL_297b0d6f_4_k_cu_main4cuda3std6ranges3__45__cpo5cdataE,@object
	.size		_ZN30_INTERNAL_297b0d6f_4_k_cu_main4cuda3std6ranges3__45__cpo5cdataE,(_ZN30_INTERNAL_297b0d6f_4_k_cu_main6thrust24THRUST_300001_SM_1000_NS12placeholders2_2E - _ZN30_INTERNAL_297b0d6f_4_k_cu_main4cuda3std6ranges3__45__cpo5cdataE)
_ZN30_INTERNAL_297b0d6f_4_k_cu_main4cuda3std6ranges3__45__cpo5cdataE:
	.zero		1
	.type		_ZN30_INTERNAL_297b0d6f_4_k_cu_main6thrust24THRUST_300001_SM_1000_NS12placeholders2_2E,@object
	.size		_ZN30_INTERNAL_297b0d6f_4_k_cu_main6thrust24THRUST_300001_SM_1000_NS12placeholders2_2E,(_ZN30_INTERNAL_297b0d6f_4_k_cu_main4cuda3std3__45__cpo3endE - _ZN30_INTERNAL_297b0d6f_4_k_cu_main6thrust24THRUST_300001_SM_1000_NS12placeholders2_2E)
_ZN30_INTERNAL_297b0d6f_4_k_cu_main6thrust24THRUST_300001_SM_1000_NS12placeholders2_2E:
	.zero		1
	.type		_ZN30_INTERNAL_297b0d6f_4_k_cu_main4cuda3std3__45__cpo3endE,@object
	.size		_ZN30_INTERNAL_297b0d6f_4_k_cu_main4cuda3std3__45__cpo3endE,(_ZN30_INTERNAL_297b0d6f_4_k_cu_main4cuda3std6ranges3__45__cpo3endE - _ZN30_INTERNAL_297b0d6f_4_k_cu_main4cuda3std3__45__cpo3endE)
_ZN30_INTERNAL_297b0d6f_4_k_cu_main4cuda3std3__45__cpo3endE:
	.zero		1
	.type		_ZN30_INTERNAL_297b0d6f_4_k_cu_main4cuda3std6ranges3__45__cpo3endE,@object
	.size		_ZN30_INTERNAL_297b0d6f_4_k_cu_main4cuda3std6ranges3__45__cpo3endE,(_ZN30_INTERNAL_297b0d6f_4_k_cu_main6thrust24THRUST_300001_SM_1000_NS12placeholders2_6E - _ZN30_INTERNAL_297b0d6f_4_k_cu_main4cuda3std6ranges3__45__cpo3endE)
_ZN30_INTERNAL_297b0d6f_4_k_cu_main4cuda3std6ranges3__45__cpo3endE:
	.zero		1
	.type		_ZN30_INTERNAL_297b0d6f_4_k_cu_main6thrust24THRUST_300001_SM_1000_NS12placeholders2_6E,@object
	.size		_ZN30_INTERNAL_297b0d6f_4_k_cu_main6thrust24THRUST_300001_SM_1000_NS12placeholders2_6E,(_ZN30_INTERNAL_297b0d6f_4_k_cu_main4cuda3std3__45__cpo4rendE - _ZN30_INTERNAL_297b0d6f_4_k_cu_main6thrust24THRUST_300001_SM_1000_NS12placeholders2_6E)
_ZN30_INTERNAL_297b0d6f_4_k_cu_main6thrust24THRUST_300001_SM_1000_NS12placeholders2_6E:
	.zero		1
	.type		_ZN30_INTERNAL_297b0d6f_4_k_cu_main4cuda3std3__45__cpo4rendE,@object
	.size		_ZN30_INTERNAL_297b0d6f_4_k_cu_main4cuda3std3__45__cpo4rendE,(_ZN30_INTERNAL_297b0d6f_4_k_cu_main4cuda3std6ranges3__45__cpo9iter_swapE - _ZN30_INTERNAL_297b0d6f_4_k_cu_main4cuda3std3__45__cpo4rendE)
_ZN30_INTERNAL_297b0d6f_4_k_cu_main4cuda3std3__45__cpo4rendE:
	.zero		1
	.type		_ZN30_INTERNAL_297b0d6f_4_k_cu_main4cuda3std6ranges3__45__cpo9iter_swapE,@object
	.size		_ZN30_INTERNAL_297b0d6f_4_k_cu_main4cuda3std6ranges3__45__cpo9iter_swapE,(_ZN30_INTERNAL_297b0d6f_4_k_cu_main4cuda3std3__48unexpectE - _ZN30_INTERNAL_297b0d6f_4_k_cu_main4cuda3std6ranges3__45__cpo9iter_swapE)
_ZN30_INTERNAL_297b0d6f_4_k_cu_main4cuda3std6ranges3__45__cpo9iter_swapE:
	.zero		1
	.type		_ZN30_INTERNAL_297b0d6f_4_k_cu_main4cuda3std3__48unexpectE,@object
	.size		_ZN30_INTERNAL_297b0d6f_4_k_cu_main4cuda3std3__48unexpectE,(_ZN30_INTERNAL_297b0d6f_4_k_cu_main6thrust24THRUST_300001_SM_1000_NS8cuda_cub3parE - _ZN30_INTERNAL_297b0d6f_4_k_cu_main4cuda3std3__48unexpectE)
_ZN30_INTERNAL_297b0d6f_4_k_cu_main4cuda3std3__48unexpectE:
	.zero		1
	.type		_ZN30_INTERNAL_297b0d6f_4_k_cu_main6thrust24THRUST_300001_SM_1000_NS8cuda_cub3parE,@object
	.size		_ZN30_INTERNAL_297b0d6f_4_k_cu_main6thrust24THRUST_300001_SM_1000_NS8cuda_cub3parE,(_ZN30_INTERNAL_297b0d6f_4_k_cu_main6thrust24THRUST_300001_SM_1000_NS12placeholders2_4E - _ZN30_INTERNAL_297b0d6f_4_k_cu_main6thrust24THRUST_300001_SM_1000_NS8cuda_cub3parE)
_ZN30_INTERNAL_297b0d6f_4_k_cu_main6thrust24THRUST_300001_SM_1000_NS8cuda_cub3parE:
	.zero		1
	.type		_ZN30_INTERNAL_297b0d6f_4_k_cu_main6thrust24THRUST_300001_SM_1000_NS12placeholders2_4E,@object
	.size		_ZN30_INTERNAL_297b0d6f_4_k_cu_main6thrust24THRUST_300001_SM_1000_NS12placeholders2_4E,(_ZN30_INTERNAL_297b0d6f_4_k_cu_main4cuda3std3__45__cpo4cendE - _ZN30_INTERNAL_297b0d6f_4_k_cu_main6thrust24THRUST_300001_SM_1000_NS12placeholders2_4E)
_ZN30_INTERNAL_297b0d6f_4_k_cu_main6thrust24THRUST_300001_SM_1000_NS12placeholders2_4E:
	.zero		1
	.type		_ZN30_INTERNAL_297b0d6f_4_k_cu_main4cuda3std3__45__cpo4cendE,@object
	.size		_ZN30_INTERNAL_297b0d6f_4_k_cu_main4cuda3std3__45__cpo4cendE,(_ZN30_INTERNAL_297b0d6f_4_k_cu_main4cuda3std6ranges3__45__cpo4cendE - _ZN30_INTERNAL_297b0d6f_4_k_cu_main4cuda3std3__45__cpo4cendE)
_ZN30_INTERNAL_297b0d6f_4_k_cu_main4cuda3std3__45__cpo4cendE:
	.zero		1
	.type		_ZN30_INTERNAL_297b0d6f_4_k_cu_main4cuda3std6ranges3__45__cpo4cendE,@object
	.size		_ZN30_INTERNAL_297b0d6f_4_k_cu_main4cuda3std6ranges3__45__cpo4cendE,(_ZN30_INTERNAL_297b0d6f_4_k_cu_main4cuda3std3__420unreachable_sentinelE - _ZN30_INTERNAL_297b0d6f_4_k_cu_main4cuda3std6ranges3__45__cpo4cendE)
_ZN30_INTERNAL_297b0d6f_4_k_cu_main4cuda3std6ranges3__45__cpo4cendE:
	.zero		1
	.type		_ZN30_INTERNAL_297b0d6f_4_k_cu_main4cuda3std3__420unreachable_sentinelE,@object
	.size		_ZN30_INTERNAL_297b0d6f_4_k_cu_main4cuda3std3__420unreachable_sentinelE,(_ZN30_INTERNAL_297b0d6f_4_k_cu_main4cuda3std6ranges3__45__cpo5ssizeE - _ZN30_INTERNAL_297b0d6f_4_k_cu_main4cuda3std3__420unreachable_sentinelE)
_ZN30_INTERNAL_297b0d6f_4_k_cu_main4cuda3std3__420unreachable_sentinelE:
	.zero		1
	.type		_ZN30_INTERNAL_297b0d6f_4_k_cu_main4cuda3std6ranges3__45__cpo5ssizeE,@object
	.size		_ZN30_INTERNAL_297b0d6f_4_k_cu_main4cuda3std6ranges3__45__cpo5ssizeE,(_ZN30_INTERNAL_297b0d6f_4_k_cu_main6thrust24THRUST_300001_SM_1000_NS12placeholders2_8E - _ZN30_INTERNAL_297b0d6f_4_k_cu_main4cuda3std6ranges3__45__cpo5ssizeE)
_ZN30_INTERNAL_297b0d6f_4_k_cu_main4cuda3std6ranges3__45__cpo5ssizeE:
	.zero		1
	.type		_ZN30_INTERNAL_297b0d6f_4_k_cu_main6thrust24THRUST_300001_SM_1000_NS12placeholders2_8E,@object
	.size		_ZN30_INTERNAL_297b0d6f_4_k_cu_main6thrust24THRUST_300001_SM_1000_NS12placeholders2_8E,(_ZN30_INTERNAL_297b0d6f_4_k_cu_main4cuda3std3__45__cpo5crendE - _ZN30_INTERNAL_297b0d6f_4_k_cu_main6thrust24THRUST_300001_SM_1000_NS12placeholders2_8E)
_ZN30_INTERNAL_297b0d6f_4_k_cu_main6thrust24THRUST_300001_SM_1000_NS12placeholders2_8E:
	.zero		1
	.type		_ZN30_INTERNAL_297b0d6f_4_k_cu_main4cuda3std3__45__cpo5crendE,@object
	.size		_ZN30_INTERNAL_297b0d6f_4_k_cu_main4cuda3std3__45__cpo5crendE,(_ZN30_INTERNAL_297b0d6f_4_k_cu_main4cuda3std6ranges3__45__cpo4prevE - _ZN30_INTERNAL_297b0d6f_4_k_cu_main4cuda3std3__45__cpo5crendE)
_ZN30_INTERNAL_297b0d6f_4_k_cu_main4cuda3std3__45__cpo5crendE:
	.zero		1
	.type		_ZN30_INTERNAL_297b0d6f_4_k_cu_main4cuda3std6ranges3__45__cpo4prevE,@object
	.size		_ZN30_INTERNAL_297b0d6f_4_k_cu_main4cuda3std6ranges3__45__cpo4prevE,(_ZN30_INTERNAL_297b0d6f_4_k_cu_main4cuda3std6ranges3__45__cpo9iter_moveE - _ZN30_INTERNAL_297b0d6f_4_k_cu_main4cuda3std6ranges3__45__cpo4prevE)
_ZN30_INTERNAL_297b0d6f_4_k_cu_main4cuda3std6ranges3__45__cpo4prevE:
	.zero		1
	.type		_ZN30_INTERNAL_297b0d6f_4_k_cu_main4cuda3std6ranges3__45__cpo9iter_moveE,@object
	.size		_ZN30_INTERNAL_297b0d6f_4_k_cu_main4cuda3std6ranges3__45__cpo9iter_moveE,(_ZN30_INTERNAL_297b0d6f_4_k_cu_main6thrust24THRUST_300001_SM_1000_NS6system6detail10sequential3seqE - _ZN30_INTERNAL_297b0d6f_4_k_cu_main4cuda3std6ranges3__45__cpo9iter_moveE)
_ZN30_INTERNAL_297b0d6f_4_k_cu_main4cuda3std6ranges3__45__cpo9iter_moveE:
	.zero		1
	.type		_ZN30_INTERNAL_297b0d6f_4_k_cu_main6thrust24THRUST_300001_SM_1000_NS6system6detail10sequential3seqE,@object
	.size		_ZN30_INTERNAL_297b0d6f_4_k_cu_main6thrust24THRUST_300001_SM_1000_NS6system6detail10sequential3seqE,(.L_31 - _ZN30_INTERNAL_297b0d6f_4_k_cu_main6thrust24THRUST_300001_SM_1000_NS6system6detail10sequential3seqE)
_ZN30_INTERNAL_297b0d6f_4_k_cu_main6thrust24THRUST_300001_SM_1000_NS6system6detail10sequential3seqE:
	.zero		1
.L_31:


//--------------------- .nv.shared._ZN3cub18CUB_300001_SM_10006detail6reduce28DeviceReduceSingleTileKernelINS2_10policy_hubIlyN4cuda3std3__44plusIlEEE10Policy1000EN6thrust24THRUST_300001_SM_1000_NS18transform_iteratorI8not_zeroNSD_6detail15normal_iteratorINSD_10device_ptrIiEEEEllEEPlyS9_llNS7_10__identityEEEvT0_T1_T2_T3_T4_T6_ --------------------------
	.section	.nv.shared._ZN3cub18CUB_300001_SM_10006detail6reduce28DeviceReduceSingleTileKernelINS2_10policy_hubIlyN4cuda3std3__44plusIlEEE10Policy1000EN6thrust24THRUST_300001_SM_1000_NS18transform_iteratorI8not_zeroNSD_6detail15normal_iteratorINSD_10device_ptrIiEEEEllEEPlyS9_llNS7_10__identityEEEvT0_T1_T2_T3_T4_T6_,"aw",@nobits
	.sectionflags	@""
	.align	8
.nv.shared._ZN3cub18CUB_300001_SM_10006detail6reduce28DeviceReduceSingleTileKernelINS2_10policy_hubIlyN4cuda3std3__44plusIlEEE10Policy1000EN6thrust24THRUST_300001_SM_1000_NS18transform_iteratorI8not_zeroNSD_6detail15normal_iteratorINSD_10device_ptrIiEEEEllEEPlyS9_llNS7_10__identityEEEvT0_T1_T2_T3_T4_T6_:
	.zero		1176


//--------------------- .nv.shared._ZN3cub18CUB_300001_SM_10006detail6reduce18DeviceReduceKernelINS2_10policy_hubIljN4cuda3std3__44plusIlEEE10Policy1000EN6thrust24THRUST_300001_SM_1000_NS18transform_iteratorI8not_zeroNSD_6detail15normal_iteratorINSD_10device_ptrIiEEEEllEEjS9_lNS7_10__identityEEEvT0_PT3_T1_NS0_13GridEvenShareISQ_EET2_T4_ --------------------------
	.section	.nv.shared._ZN3cub18CUB_300001_SM_10006detail6reduce18DeviceReduceKernelINS2_10policy_hubIljN4cuda3std3__44plusIlEEE10Policy1000EN6thrust24THRUST_300001_SM_1000_NS18transform_iteratorI8not_zeroNSD_6detail15normal_iteratorINSD_10device_ptrIiEEEEllEEjS9_lNS7_10__identityEEEvT0_PT3_T1_NS0_13GridEvenShareISQ_EET2_T4_,"aw",@nobits
	.sectionflags	@""
	.align	8
.nv.shared._ZN3cub18CUB_300001_SM_10006detail6reduce18DeviceReduceKernelINS2_10policy_hubIljN4cuda3std3__44plusIlEEE10Policy1000EN6thrust24THRUST_300001_SM_1000_NS18transform_iteratorI8not_zeroNSD_6detail15normal_iteratorINSD_10device_ptrIiEEEEllEEjS9_lNS7_10__identityEEEvT0_PT3_T1_NS0_13GridEvenShareISQ_EET2_T4_:
	.zero		1176


//--------------------- .nv.shared._ZN3cub18CUB_300001_SM_10006detail6reduce28DeviceReduceSingleTileKernelINS2_10policy_hubIljN4cuda3std3__44plusIlEEE10Policy1000EN6thrust24THRUST_300001_SM_1000_NS18transform_iteratorI8not_zeroNSD_6detail15normal_iteratorINSD_10device_ptrIiEEEEllEEPljS9_llNS7_10__identityEEEvT0_T1_T2_T3_T4_T6_ --------------------------
	.section	.nv.shared._ZN3cub18CUB_300001_SM_10006detail6reduce28DeviceReduceSingleTileKernelINS2_10policy_hubIljN4cuda3std3__44plusIlEEE10Policy1000EN6thrust24THRUST_300001_SM_1000_NS18transform_iteratorI8not_zeroNSD_6detail15normal_iteratorINSD_10device_ptrIiEEEEllEEPljS9_llNS7_10__identityEEEvT0_T1_T2_T3_T4_T6_,"aw",@nobits
	.sectionflags	@""
	.align	8
.nv.shared._ZN3cub18CUB_300001_SM_10006detail6reduce28DeviceReduceSingleTileKernelINS2_10policy_hubIljN4cuda3std3__44plusIlEEE10Policy1000EN6thrust24THRUST_300001_SM_1000_NS18transform_iteratorI8not_zeroNSD_6detail15normal_iteratorINSD_10device_ptrIiEEEEllEEPljS9_llNS7_10__identityEEEvT0_T1_T2_T3_T4_T6_:
	.zero		1176


//--------------------- .nv.shared._ZN3cub18CUB_300001_SM_10006detail6reduce28DeviceReduceSingleTileKernelINS2_10policy_hubIlyN4cuda3std3__44plusIlEEE10Policy1000EPlSC_iS9_llNS7_10__identityEEEvT0_T1_T2_T3_T4_T6_ --------------------------
	.section	.nv.shared._ZN3cub18CUB_300001_SM_10006detail6reduce28DeviceReduceSingleTileKernelINS2_10policy_hubIlyN4cuda3std3__44plusIlEEE10Policy1000EPlSC_iS9_llNS7_10__identityEEEvT0_T1_T2_T3_T4_T6_,"aw",@nobits
	.sectionflags	@""
	.align	8
.nv.shared._ZN3cub18CUB_300001_SM_10006detail6reduce28DeviceReduceSingleTileKernelINS2_10policy_hubIlyN4cuda3std3__44plusIlEEE10Policy1000EPlSC_iS9_llNS7_10__identityEEEvT0_T1_T2_T3_T4_T6_:
	.zero		1176


//--------------------- .nv.shared._ZN3cub18CUB_300001_SM_10006detail6reduce18DeviceReduceKernelINS2_10policy_hubIlyN4cuda3std3__44plusIlEEE10Policy1000EN6thrust24THRUST_300001_SM_1000_NS18transform_iteratorINSD_6detail14equal_to_valueIiEENSF_15normal_iteratorINSD_10device_ptrIiEEEEllEEyS9_lNS7_10__identityEEEvT0_PT3_T1_NS0_13GridEvenShareISR_EET2_T4_ --------------------------
	.section	.nv.shared._ZN3cub18CUB_300001_SM_10006detail6reduce18DeviceReduceKernelINS2_10policy_hubIlyN4cuda3std3__44plusIlEEE10Policy1000EN6thrust24THRUST_300001_SM_1000_NS18transform_iteratorINSD_6detail14equal_to_valueIiEENSF_15normal_iteratorINSD_10device_ptrIiEEEEllEEyS9_lNS7_10__identityEEEvT0_PT3_T1_NS0_13GridEvenShareISR_EET2_T4_,"aw",@nobits
	.sectionflags	@""
	.align	8
.nv.shared._ZN3cub18CUB_300001_SM_10006detail6reduce18DeviceReduceKernelINS2_10policy_hubIlyN4cuda3std3__44plusIlEEE10Policy1000EN6thrust24THRUST_300001_SM_1000_NS18transform_iteratorINSD_6detail14equal_to_valueIiEENSF_15normal_iteratorINSD_10device_ptrIiEEEEllEEyS9_lNS7_10__identityEEEvT0_PT3_T1_NS0_13GridEvenShareISR_EET2_T4_:
	.zero		1176


//--------------------- .nv.shared._ZN3cub18CUB_300001_SM_10006detail6reduce28DeviceReduceSingleTileKernelINS2_10policy_hubIlyN4cuda3std3__44plusIlEEE10Policy1000EN6thrust24THRUST_300001_SM_1000_NS18transform_iteratorINSD_6detail14equal_to_valueIiEENSF_15normal_iteratorINSD_10device_ptrIiEEEEllEEPlyS9_llNS7_10__identityEEEvT0_T1_T2_T3_T4_T6_ --------------------------
	.section	.nv.shared._ZN3cub18CUB_300001_SM_10006detail6reduce28DeviceReduceSingleTileKernelINS2_10policy_hubIlyN4cuda3std3__44plusIlEEE10Policy1000EN6thrust24THRUST_300001_SM_1000_NS18transform_iteratorINSD_6detail14equal_to_valueIiEENSF_15normal_iteratorINSD_10device_ptrIiEEEEllEEPlyS9_llNS7_10__identityEEEvT0_T1_T2_T3_T4_T6_,"aw",@nobits
	.sectionflags	@""
	.align	8
.nv.shared._ZN3cub18CUB_300001_SM_10006detail6reduce28DeviceReduceSingleTileKernelINS2_10policy_hubIlyN4cuda3std3__44plusIlEEE10Policy1000EN6thrust24THRUST_300001_SM_1000_NS18transform_iteratorINSD_6detail14equal_to_valueIiEENSF_15normal_iteratorINSD_10device_ptrIiEEEEllEEPlyS9_llNS7_10__identityEEEvT0_T1_T2_T3_T4_T6_:
	.zero		1176


//--------------------- .nv.shared._ZN3cub18CUB_300001_SM_10006detail6reduce28DeviceReduceSingleTileKernelINS2_10policy_hubIljN4cuda3std3__44plusIlEEE10Policy1000EPlSC_iS9_llNS7_10__identityEEEvT0_T1_T2_T3_T4_T6_ --------------------------
	.section	.nv.shared._ZN3cub18CUB_300001_SM_10006detail6reduce28DeviceReduceSingleTileKernelINS2_10policy_hubIljN4cuda3std3__44plusIlEEE10Policy1000EPlSC_iS9_llNS7_10__identityEEEvT0_T1_T2_T3_T4_T6_,"aw",@nobits
	.sectionflags	@""
	.align	8
.nv.shared._ZN3cub18CUB_300001_SM_10006detail6reduce28DeviceReduceSingleTileKernelINS2_10policy_hubIljN4cuda3std3__44plusIlEEE10Policy1000EPlSC_iS9_llNS7_10__identityEEEvT0_T1_T2_T3_T4_T6_:
	.zero		1176


//--------------------- .nv.shared._ZN3cub18CUB_300001_SM_10006detail6reduce18DeviceReduceKernelINS2_10policy_hubIljN4cuda3std3__44plusIlEEE10Policy1000EN6thrust24THRUST_300001_SM_1000_NS18transform_iteratorINSD_6detail14equal_to_valueIiEENSF_15normal_iteratorINSD_10device_ptrIiEEEEllEEjS9_lNS7_10__identityEEEvT0_PT3_T1_NS0_13GridEvenShareISR_EET2_T4_ --------------------------
	.section	.nv.shared._ZN3cub18CUB_300001_SM_10006detail6reduce18DeviceReduceKernelINS2_10policy_hubIljN4cuda3std3__44plusIlEEE10Policy1000EN6thrust24THRUST_300001_SM_1000_NS18transform_iteratorINSD_6detail14equal_to_valueIiEENSF_15normal_iteratorINSD_10device_ptrIiEEEEllEEjS9_lNS7_10__identityEEEvT0_PT3_T1_NS0_13GridEvenShareISR_EET2_T4_,"aw",@nobits
	.sectionflags	@""
	.align	8
.nv.shared._ZN3cub18CUB_300001_SM_10006detail6reduce18DeviceReduceKernelINS2_10policy_hubIljN4cuda3std3__44plusIlEEE10Policy1000EN6thrust24THRUST_300001_SM_1000_NS18transform_iteratorINSD_6detail14equal_to_valueIiEENSF_15normal_iteratorINSD_10device_ptrIiEEEEllEEjS9_lNS7_10__identityEEEvT0_PT3_T1_NS0_13GridEvenShareISR_EET2_T4_:
	.zero		1176


//--------------------- .nv.shared._ZN3cub18CUB_300001_SM_10006detail6reduce28DeviceReduceSingleTileKernelINS2_10policy_hubIljN4cuda3std3__44plusIlEEE10Policy1000EN6thrust24THRUST_300001_SM_1000_NS18transform_iteratorINSD_6detail14equal_to_valueIiEENSF_15normal_iteratorINSD_10device_ptrIiEEEEllEEPljS9_llNS7_10__identityEEEvT0_T1_T2_T3_T4_T6_ --------------------------
	.section	.nv.shared._ZN3cub18CUB_300001_SM_10006detail6reduce28DeviceReduceSingleTileKernelINS2_10policy_hubIljN4cuda3std3__44plusIlEEE10Policy1000EN6thrust24THRUST_300001_SM_1000_NS18transform_iteratorINSD_6detail14equal_to_valueIiEENSF_15normal_iteratorINSD_10device_ptrIiEEEEllEEPljS9_llNS7_10__identityEEEvT0_T1_T2_T3_T4_T6_,"aw",@nobits
	.sectionflags	@""
	.align	8
.nv.shared._ZN3cub18CUB_300001_SM_10006detail6reduce28DeviceReduceSingleTileKernelINS2_10policy_hubIljN4cuda3std3__44plusIlEEE10Policy1000EN6thrust24THRUST_300001_SM_1000_NS18transform_iteratorINSD_6detail14equal_to_valueIiEENSF_15normal_iteratorINSD_10device_ptrIiEEEEllEEPljS9_llNS7_10__identityEEEvT0_T1_T2_T3_T4_T6_:
	.zero		1176


//--------------------- .nv.shared._ZN3cub18CUB_300001_SM_10006detail4scan16DeviceScanKernelINS2_10policy_hubIiiimN4cuda3std3__44plusIvEEE10Policy1000EN6thrust24THRUST_300001_SM_1000_NS6detail15normal_iteratorINSD_10device_ptrIiEEEESI_NS0_13ScanTileStateIiLb1EEES9_NS1_10InputValueIiPiEEmiLb0EiEEvT0_T1_T2_iT3_T4_T5_ --------------------------
	.section	.nv.shared._ZN3cub18CUB_300001_SM_10006detail4scan16DeviceScanKernelINS2_10policy_hubIiiimN4cuda3std3__44plusIvEEE10Policy1000EN6thrust24THRUST_300001_SM_1000_NS6detail15normal_iteratorINSD_10device_ptrIiEEEESI_NS0_13ScanTileStateIiLb1EEES9_NS1_10InputValueIiPiEEmiLb0EiEEvT0_T1_T2_iT3_T4_T5_,"aw",@nobits
	.sectionflags	@""
	.align	16
.nv.shared._ZN3cub18CUB_300001_SM_10006detail4scan16DeviceScanKernelINS2_10policy_hubIiiimN4cuda3std3__44plusIvEEE10Policy1000EN6thrust24THRUST_300001_SM_1000_NS6detail15normal_iteratorINSD_10device_ptrIiEEEESI_NS0_13ScanTileStateIiLb1EEES9_NS1_10InputValueIiPiEEmiLb0EiEEvT0_T1_T2_iT3_T4_T5_:
	.zero		32656


//--------------------- .nv.shared._ZN3cub18CUB_300001_SM_10006detail4scan16DeviceScanKernelINS2_10policy_hubIiiijN4cuda3std3__44plusIvEEE10Policy1000EN6thrust24THRUST_300001_SM_1000_NS6detail15normal_iteratorINSD_10device_ptrIiEEEESI_NS0_13ScanTileStateIiLb1EEES9_NS1_10InputValueIiPiEEjiLb0EiEEvT0_T1_T2_iT3_T4_T5_ --------------------------
	.section	.nv.shared._ZN3cub18CUB_300001_SM_10006detail4scan16DeviceScanKernelINS2_10policy_hubIiiijN4cuda3std3__44plusIvEEE10Policy1000EN6thrust24THRUST_300001_SM_1000_NS6detail15normal_iteratorINSD_10device_ptrIiEEEESI_NS0_13ScanTileStateIiLb1EEES9_NS1_10InputValueIiPiEEjiLb0EiEEvT0_T1_T2_iT3_T4_T5_,"aw",@nobits
	.sectionflags	@""
	.align	16
.nv.shared._ZN3cub18CUB_300001_SM_10006detail4scan16DeviceScanKernelINS2_10policy_hubIiiijN4cuda3std3__44plusIvEEE10Policy1000EN6thrust24THRUST_300001_SM_1000_NS6detail15normal_iteratorINSD_10device_ptrIiEEEESI_NS0_13ScanTileStateIiLb1EEES9_NS1_10InputValueIiPiEEjiLb0EiEEvT0_T1_T2_iT3_T4_T5_:
	.zero		34832


//--------------------- .nv.shared._ZN3cub18CUB_300001_SM_10006detail4scan16DeviceScanKernelINS2_10policy_hubIiiimN4cuda3std3__44plusIvEEE10Policy1000EN6thrust24THRUST_300001_SM_1000_NS6detail15normal_iteratorINSD_10device_ptrIiEEEESI_NS0_13ScanTileStateIiLb1EEES9_NS0_8NullTypeEmiLb0ESL_EEvT0_T1_T2_iT3_T4_T5_ --------------------------
	.section	.nv.shared._ZN3cub18CUB_300001_SM_10006detail4scan16DeviceScanKernelINS2_10policy_hubIiiimN4cuda3std3__44plusIvEEE10Policy1000EN6thrust24THRUST_300001_SM_1000_NS6detail15normal_iteratorINSD_10device_ptrIiEEEESI_NS0_13ScanTileStateIiLb1EEES9_NS0_8NullTypeEmiLb0ESL_EEvT0_T1_T2_iT3_T4_T5_,"aw",@nobits
	.sectionflags	@""
	.align	16
.nv.shared._ZN3cub18CUB_300001_SM_10006detail4scan16DeviceScanKernelINS2_10policy_hubIiiimN4cuda3std3__44plusIvEEE10Policy1000EN6thrust24THRUST_300001_SM_1000_NS6detail15normal_iteratorINSD_10device_ptrIiEEEESI_NS0_13ScanTileStateIiLb1EEES9_NS0_8NullTypeEmiLb0ESL_EEvT0_T1_T2_iT3_T4_T5_:
	.zero		32656


//--------------------- .nv.shared._ZN3cub18CUB_300001_SM_10006detail4scan16DeviceScanKernelINS2_10policy_hubIiiijN4cuda3std3__44plusIvEEE10Policy1000EN6thrust24THRUST_300001_SM_1000_NS6detail15normal_iteratorINSD_10device_ptrIiEEEESI_NS0_13ScanTileStateIiLb1EEES9_NS0_8NullTypeEjiLb0ESL_EEvT0_T1_T2_iT3_T4_T5_ --------------------------
	.section	.nv.shared._ZN3cub18CUB_300001_SM_10006detail4scan16DeviceScanKernelINS2_10policy_hubIiiijN4cuda3std3__44plusIvEEE10Policy1000EN6thrust24THRUST_300001_SM_1000_NS6detail15normal_iteratorINSD_10device_ptrIiEEEESI_NS0_13ScanTileStateIiLb1EEES9_NS0_8NullTypeEjiLb0ESL_EEvT0_T1_T2_iT3_T4_T5_,"aw",@nobits
	.sectionflags	@""
	.align	16
.nv.shared._ZN3cub18CUB_300001_SM_10006detail4scan16DeviceScanKernelINS2_10policy_hubIiiijN4cuda3std3__44plusIvEEE10Policy1000EN6thrust24THRUST_300001_SM_1000_NS6detail15normal_iteratorINSD_10device_ptrIiEEEESI_NS0_13ScanTileStateIiLb1EEES9_NS0_8NullTypeEjiLb0ESL_EEvT0_T1_T2_iT3_T4_T5_:
	.zero		34832


//--------------------- .nv.constant0._ZN3cub18CUB_300001_SM_10006detail6reduce18DeviceReduceKernelINS2_10policy_hubIlyN4cuda3std3__44plusIlEEE10Policy1000EN6thrust24THRUST_300001_SM_1000_NS18transform_iteratorI8not_zeroNSD_6detail15normal_iteratorINSD_10device_ptrIiEEEEllEEyS9_lNS7_10__identityEEEvT0_PT3_T1_NS0_13GridEvenShareISQ_EET2_T4_ --------------------------
	.section	.nv.constant0._ZN3cub18CUB_300001_SM_10006detail6reduce18DeviceReduceKernelINS2_10policy_hubIlyN4cuda3std3__44plusIlEEE10Policy1000EN6thrust24THRUST_300001_SM_1000_NS18transform_iteratorI8not_zeroNSD_6detail15normal_iteratorINSD_10device_ptrIiEEEEllEEyS9_lNS7_10__identityEEEvT0_PT3_T1_NS0_13GridEvenShareISQ_EET2_T4_,"a",@progbits
	.sectionflags	@""
	.align	4
.nv.constant0._ZN3cub18CUB_300001_SM_10006detail6reduce18DeviceReduceKernelINS2_10policy_hubIlyN4cuda3std3__44plusIlEEE10Policy1000EN6thrust24THRUST_300001_SM_1000_NS18transform_iteratorI8not_zeroNSD_6detail15normal_iteratorINSD_10device_ptrIiEEEEllEEyS9_lNS7_10__identityEEEvT0_PT3_T1_NS0_13GridEvenShareISQ_EET2_T4_:
	.zero		1002


//--------------------- .nv.constant0._ZN3cub18CUB_300001_SM_10006detail6reduce28DeviceReduceSingleTileKernelINS2_10policy_hubIlyN4cuda3std3__44plusIlEEE10Policy1000EN6thrust24THRUST_300001_SM_1000_NS18transform_iteratorI8not_zeroNSD_6detail15normal_iteratorINSD_10device_ptrIiEEEEllEEPlyS9_llNS7_10__identityEEEvT0_T1_T2_T3_T4_T6_ --------------------------
	.section	.nv.constant0._ZN3cub18CUB_300001_SM_10006detail6reduce28DeviceReduceSingleTileKernelINS2_10policy_hubIlyN4cuda3std3__44plusIlEEE10Policy1000EN6thrust24THRUST_300001_SM_1000_NS18transform_iteratorI8not_zeroNSD_6detail15normal_iteratorINSD_10device_ptrIiEEEEllEEPlyS9_llNS7_10__identityEEEvT0_T1_T2_T3_T4_T6_,"a",@progbits
	.sectionflags	@""
	.align	4
.nv.constant0._ZN3cub18CUB_300001_SM_10006detail6reduce28DeviceReduceSingleTileKernelINS2_10policy_hubIlyN4cuda3std3__44plusIlEEE10Policy1000EN6thrust24THRUST_300001_SM_1000_NS18transform_iteratorI8not_zeroNSD_6detail15normal_iteratorINSD_10device_ptrIiEEEEllEEPlyS9_llNS7_10__identityEEEvT0_T1_T2_T3_T4_T6_:
	.zero		945


//--------------------- .nv.constant0._ZN3cub18CUB_300001_SM_10006detail6reduce18DeviceReduceKernelINS2_10policy_hubIljN4cuda3std3__44plusIlEEE10Policy1000EN6thrust24THRUST_300001_SM_1000_NS18transform_iteratorI8not_zeroNSD_6detail15normal_iteratorINSD_10device_ptrIiEEEEllEEjS9_lNS7_10__identityEEEvT0_PT3_T1_NS0_13GridEvenShareISQ_EET2_T4_ --------------------------
	.section	.nv.constant0._ZN3cub18CUB_300001_SM_10006detail6reduce18DeviceReduceKernelINS2_10policy_hubIljN4cuda3std3__44plusIlEEE10Policy1000EN6thrust24THRUST_300001_SM_1000_NS18transform_iteratorI8not_zeroNSD_6detail15normal_iteratorINSD_10device_ptrIiEEEEllEEjS9_lNS7_10__identityEEEvT0_PT3_T1_NS0_13GridEvenShareISQ_EET2_T4_,"a",@progbits
	.sectionflags	@""
	.align	4
.nv.constant0._ZN3cub18CUB_300001_SM_10006detail6reduce18DeviceReduceKernelINS2_10policy_hubIljN4cuda3std3__44plusIlEEE10Policy1000EN6thrust24THRUST_300001_SM_1000_NS18transform_iteratorI8not_zeroNSD_6detail15normal_iteratorINSD_10device_ptrIiEEEEllEEjS9_lNS7_10__identityEEEvT0_PT3_T1_NS0_13GridEvenShareISQ_EET2_T4_:
	.zero		966


//--------------------- .nv.constant0._ZN3cub18CUB_300001_SM_10006detail6reduce28DeviceReduceSingleTileKernelINS2_10policy_hubIljN4cuda3std3__44plusIlEEE10Policy1000EN6thrust24THRUST_300001_SM_1000_NS18transform_iteratorI8not_zeroNSD_6detail15normal_iteratorINSD_10device_ptrIiEEEEllEEPljS9_llNS7_10__identityEEEvT0_T1_T2_T3_T4_T6_ --------------------------
	.section	.nv.constant0._ZN3cub18CUB_300001_SM_10006detail6reduce28DeviceReduceSingleTileKernelINS2_10policy_hubIljN4cuda3std3__44plusIlEEE10Policy1000EN6thrust24THRUST_300001_SM_1000_NS18transform_iteratorI8not_zeroNSD_6detail15normal_iteratorINSD_10device_ptrIiEEEEllEEPljS9_llNS7_10__identityEEEvT0_T1_T2_T3_T4_T6_,"a",@progbits
	.sectionflags	@""
	.align	4
.nv.constant0._ZN3cub18CUB_300001_SM_10006detail6reduce28DeviceReduceSingleTileKernelINS2_10policy_hubIljN4cuda3std3__44plusIlEEE10Policy1000EN6thrust24THRUST_300001_SM_1000_NS18transform_iteratorI8not_zeroNSD_6detail15normal_iteratorINSD_10device_ptrIiEEEEllEEPljS9_llNS7_10__identityEEEvT0_T1_T2_T3_T4_T6_:
	.zero		937


//--------------------- .nv.constant0._ZN3cub18CUB_300001_SM_10006detail6reduce28DeviceReduceSingleTileKernelINS2_10policy_hubIlyN4cuda3std3__44plusIlEEE10Policy1000EPlSC_iS9_llNS7_10__identityEEEvT0_T1_T2_T3_T4_T6_ --------------------------
	.section	.nv.constant0._ZN3cub18CUB_300001_SM_10006detail6reduce28DeviceReduceSingleTileKernelINS2_10policy_hubIlyN4cuda3std3__44plusIlEEE10Policy1000EPlSC_iS9_llNS7_10__identityEEEvT0_T1_T2_T3_T4_T6_,"a",@progbits
	.sectionflags	@""
	.align	4
.nv.constant0._ZN3cub18CUB_300001_SM_10006detail6reduce28DeviceReduceSingleTileKernelINS2_10policy_hubIlyN4cuda3std3__44plusIlEEE10Policy1000EPlSC_iS9_llNS7_10__identityEEEvT0_T1_T2_T3_T4_T6_:
	.zero		929


//--------------------- .nv.constant0._ZN3cub18CUB_300001_SM_10006detail6reduce18DeviceReduceKernelINS2_10policy_hubIlyN4cuda3std3__44plusIlEEE10Policy1000EN6thrust24THRUST_300001_SM_1000_NS18transform_iteratorINSD_6detail14equal_to_valueIiEENSF_15normal_iteratorINSD_10device_ptrIiEEEEllEEyS9_lNS7_10__identityEEEvT0_PT3_T1_NS0_13GridEvenShareISR_EET2_T4_ --------------------------
	.section	.nv.constant0._ZN3cub18CUB_300001_SM_10006detail6reduce18DeviceReduceKernelINS2_10policy_hubIlyN4cuda3std3__44plusIlEEE10Policy1000EN6thrust24THRUST_300001_SM_1000_NS18transform_iteratorINSD_6detail14equal_to_valueIiEENSF_15normal_iteratorINSD_10device_ptrIiEEEEllEEyS9_lNS7_10__identityEEEvT0_PT3_T1_NS0_13GridEvenShareISR_EET2_T4_,"a",@progbits
	.sectionflags	@""
	.align	4
.nv.constant0._ZN3cub18CUB_300001_SM_10006detail6reduce18DeviceReduceKernelINS2_10policy_hubIlyN4cuda3std3__44plusIlEEE10Policy1000EN6thrust24THRUST_300001_SM_1000_NS18transform_iteratorINSD_6detail14equal_to_valueIiEENSF_15normal_iteratorINSD_10device_ptrIiEEEEllEEyS9_lNS7_10__identityEEEvT0_PT3_T1_NS0_13GridEvenShareISR_EET2_T4_:
	.zero		1002


//--------------------- .nv.constant0._ZN3cub18CUB_300001_SM_10006detail6reduce28DeviceReduceSingleTileKernelINS2_10policy_hubIlyN4cuda3std3__44plusIlEEE10Policy1000EN6thrust24THRUST_300001_SM_1000_NS18transform_iteratorINSD_6detail14equal_to_valueIiEENSF_15normal_iteratorINSD_10device_ptrIiEEEEllEEPlyS9_llNS7_10__identityEEEvT0_T1_T2_T3_T4_T6_ --------------------------
	.section	.nv.constant0._ZN3cub18CUB_300001_SM_10006detail6reduce28DeviceReduceSingleTileKernelINS2_10policy_hubIlyN4cuda3std3__44plusIlEEE10Policy1000EN6thrust24THRUST_300001_SM_1000_NS18transform_iteratorINSD_6detail14equal_to_valueIiEENSF_15normal_iteratorINSD_10device_ptrIiEEEEllEEPlyS9_llNS7_10__identityEEEvT0_T1_T2_T3_T4_T6_,"a",@progbits
	.sectionflags	@""
	.align	4
.nv.constant0._ZN3cub18CUB_300001_SM_10006detail6reduce28DeviceReduceSingleTileKernelINS2_10policy_hubIlyN4cuda3std3__44plusIlEEE10Policy1000EN6thrust24THRUST_300001_SM_1000_NS18transform_iteratorINSD_6detail14equal_to_valueIiEENSF_15normal_iteratorINSD_10device_ptrIiEEEEllEEPlyS9_llNS7_10__identityEEEvT0_T1_T2_T3_T4_T6_:
	.zero		945


//--------------------- .nv.constant0._ZN3cub18CUB_300001_SM_10006detail6reduce28DeviceReduceSingleTileKernelINS2_10policy_hubIljN4cuda3std3__44plusIlEEE10Policy1000EPlSC_iS9_llNS7_10__identityEEEvT0_T1_T2_T3_T4_T6_ --------------------------
	.section	.nv.constant0._ZN3cub18CUB_300001_SM_10006detail6reduce28DeviceReduceSingleTileKernelINS2_10policy_hubIljN4cuda3std3__44plusIlEEE10Policy1000EPlSC_iS9_llNS7_10__identityEEEvT0_T1_T2_T3_T4_T6_,"a",@progbits
	.sectionflags	@""
	.align	4
.nv.constant0._ZN3cub18CUB_300001_SM_10006detail6reduce28DeviceReduceSingleTileKernelINS2_10policy_hubIljN4cuda3std3__44plusIlEEE10Policy1000EPlSC_iS9_llNS7_10__identityEEEvT0_T1_T2_T3_T4_T6_:
	.zero		929


//--------------------- .nv.constant0._ZN3cub18CUB_300001_SM_10006detail6reduce18DeviceReduceKernelINS2_10policy_hubIljN4cuda3std3__44plusIlEEE10Policy1000EN6thrust24THRUST_300001_SM_1000_NS18transform_iteratorINSD_6detail14equal_to_valueIiEENSF_15normal_iteratorINSD_10device_ptrIiEEEEllEEjS9_lNS7_10__identityEEEvT0_PT3_T1_NS0_13GridEvenShareISR_EET2_T4_ --------------------------
	.section	.nv.constant0._ZN3cub18CUB_300001_SM_10006detail6reduce18DeviceReduceKernelINS2_10policy_hubIljN4cuda3std3__44plusIlEEE10Policy1000EN6thrust24THRUST_300001_SM_1000_NS18transform_iteratorINSD_6detail14equal_to_valueIiEENSF_15normal_iteratorINSD_10device_ptrIiEEEEllEEjS9_lNS7_10__identityEEEvT0_PT3_T1_NS0_13GridEvenShareISR_EET2_T4_,"a",@progbits
	.sectionflags	@""
	.align	4
.nv.constant0._ZN3cub18CUB_300001_SM_10006detail6reduce18DeviceReduceKernelINS2_10policy_hubIljN4cuda3std3__44plusIlEEE10Policy1000EN6thrust24THRUST_300001_SM_1000_NS18transform_iteratorINSD_6detail14equal_to_valueIiEENSF_15normal_iteratorINSD_10device_ptrIiEEEEllEEjS9_lNS7_10__identityEEEvT0_PT3_T1_NS0_13GridEvenShareISR_EET2_T4_:
	.zero		966


//--------------------- .nv.constant0._ZN3cub18CUB_300001_SM_10006detail6reduce28DeviceReduceSingleTileKernelINS2_10policy_hubIljN4cuda3std3__44plusIlEEE10Policy1000EN6thrust24THRUST_300001_SM_1000_NS18transform_iteratorINSD_6detail14equal_to_valueIiEENSF_15normal_iteratorINSD_10device_ptrIiEEEEllEEPljS9_llNS7_10__identityEEEvT0_T1_T2_T3_T4_T6_ --------------------------
	.section	.nv.constant0._ZN3cub18CUB_300001_SM_10006detail6reduce28DeviceReduceSingleTileKernelINS2_10policy_hubIljN4cuda3std3__44plusIlEEE10Policy1000EN6thrust24THRUST_300001_SM_1000_NS18transform_iteratorINSD_6detail14equal_to_valueIiEENSF_15normal_iteratorINSD_10device_ptrIiEEEEllEEPljS9_llNS7_10__identityEEEvT0_T1_T2_T3_T4_T6_,"a",@progbits
	.sectionflags	@""
	.align	4
.nv.constant0._ZN3cub18CUB_300001_SM_10006detail6reduce28DeviceReduceSingleTileKernelINS2_10policy_hubIljN4cuda3std3__44plusIlEEE10Policy1000EN6thrust24THRUST_300001_SM_1000_NS18transform_iteratorINSD_6detail14equal_to_valueIiEENSF_15normal_iteratorINSD_10device_ptrIiEEEEllEEPljS9_llNS7_10__identityEEEvT0_T1_T2_T3_T4_T6_:
	.zero		937


//--------------------- .nv.constant0._ZN3cub18CUB_300001_SM_10006detail8for_each13static_kernelINS2_12policy_hub_t12policy_500_tEmN6thrust24THRUST_300001_SM_1000_NS8cuda_cub20__uninitialized_fill7functorINS7_10device_ptrIiEEiEEEEvT0_T1_ --------------------------
	.section	.nv.constant0._ZN3cub18CUB_300001_SM_10006detail8for_each13static_kernelINS2_12policy_hub_t12policy_500_tEmN6thrust24THRUST_300001_SM_1000_NS8cuda_cub20__uninitialized_fill7functorINS7_10device_ptrIiEEiEEEEvT0_T1_,"a",@progbits
	.sectionflags	@""
	.align	4
.nv.constant0._ZN3cub18CUB_300001_SM_10006detail8for_each13static_kernelINS2_12policy_hub_t12policy_500_tEmN6thrust24THRUST_300001_SM_1000_NS8cuda_cub20__uninitialized_fill7functorINS7_10device_ptrIiEEiEEEEvT0_T1_:
	.zero		920


//--------------------- .nv.constant0._ZN3cub18CUB_300001_SM_10006detail4scan16DeviceScanKernelINS2_10policy_hubIiiimN4cuda3std3__44plusIvEEE10Policy1000EN6thrust24THRUST_300001_SM_1000_NS6detail15normal_iteratorINSD_10device_ptrIiEEEESI_NS0_13ScanTileStateIiLb1EEES9_NS1_10InputValueIiPiEEmiLb0EiEEvT0_T1_T2_iT3_T4_T5_ --------------------------
	.section	.nv.constant0._ZN3cub18CUB_300001_SM_10006detail4scan16DeviceScanKernelINS2_10policy_hubIiiimN4cuda3std3__44plusIvEEE10Policy1000EN6thrust24THRUST_300001_SM_1000_NS6detail15normal_iteratorINSD_10device_ptrIiEEEESI_NS0_13ScanTileStateIiLb1EEES9_NS1_10InputValueIiPiEEmiLb0EiEEvT0_T1_T2_iT3_T4_T5_,"a",@progbits
	.sectionflags	@""
	.align	4
.nv.constant0._ZN3cub18CUB_300001_SM_10006detail4scan16DeviceScanKernelINS2_10policy_hubIiiimN4cuda3std3__44plusIvEEE10Policy1000EN6thrust24THRUST_300001_SM_1000_NS6detail15normal_iteratorINSD_10device_ptrIiEEEESI_NS0_13ScanTileStateIiLb1EEES9_NS1_10InputValueIiPiEEmiLb0EiEEvT0_T1_T2_iT3_T4_T5_:
	.zero		952


//--------------------- .nv.constant0._ZN3cub18CUB_300001_SM_10006detail4scan16DeviceScanKernelINS2_10policy_hubIiiijN4cuda3std3__44plusIvEEE10Policy1000EN6thrust24THRUST_300001_SM_1000_NS6detail15normal_iteratorINSD_10device_ptrIiEEEESI_NS0_13ScanTileStateIiLb1EEES9_NS1_10InputValueIiPiEEjiLb0EiEEvT0_T1_T2_iT3_T4_T5_ --------------------------
	.section	.nv.constant0._ZN3cub18CUB_300001_SM_10006detail4scan16DeviceScanKernelINS2_10policy_hubIiiijN4cuda3std3__44plusIvEEE10Policy1000EN6thrust24THRUST_300001_SM_1000_NS6detail15normal_iteratorINSD_10device_ptrIiEEEESI_NS0_13ScanTileStateIiLb1EEES9_NS1_10InputValueIiPiEEjiLb0EiEEvT0_T1_T2_iT3_T4_T5_,"a",@progbits
	.sectionflags	@""
	.align	4
.nv.constant0._ZN3cub18CUB_300001_SM_10006detail4scan16DeviceScanKernelINS2_10policy_hubIiiijN4cuda3std3__44plusIvEEE10Policy1000EN6thrust24THRUST_300001_SM_1000_NS6detail15normal_iteratorINSD_10device_ptrIiEEEESI_NS0_13ScanTileStateIiLb1EEES9_NS1_10InputValueIiPiEEjiLb0EiEEvT0_T1_T2_iT3_T4_T5_:
	.zero		948


//--------------------- .nv.constant0._ZN3cub18CUB_300001_SM_10006detail4scan16DeviceScanKernelINS2_10policy_hubIiiimN4cuda3std3__44plusIvEEE10Policy1000EN6thrust24THRUST_300001_SM_1000_NS6detail15normal_iteratorINSD_10device_ptrIiEEEESI_NS0_13ScanTileStateIiLb1EEES9_NS0_8NullTypeEmiLb0ESL_EEvT0_T1_T2_iT3_T4_T5_ --------------------------
	.section	.nv.constant0._ZN3cub18CUB_300001_SM_10006detail4scan16DeviceScanKernelINS2_10policy_hubIiiimN4cuda3std3__44plusIvEEE10Policy1000EN6thrust24THRUST_300001_SM_1000_NS6detail15normal_iteratorINSD_10device_ptrIiEEEESI_NS0_13ScanTileStateIiLb1EEES9_NS0_8NullTypeEmiLb0ESL_EEvT0_T1_T2_iT3_T4_T5_,"a",@progbits
	.sectionflags	@""
	.align	4
.nv.constant0._ZN3cub18CUB_300001_SM_10006detail4scan16DeviceScanKernelINS2_10policy_hubIiiimN4cuda3std3__44plusIvEEE10Policy1000EN6thrust24THRUST_300001_SM_1000_NS6detail15normal_iteratorINSD_10device_ptrIiEEEESI_NS0_13ScanTileStateIiLb1EEES9_NS0_8NullTypeEmiLb0ESL_EEvT0_T1_T2_iT3_T4_T5_:
	.zero		936


//--------------------- .nv.constant0._ZN3cub18CUB_300001_SM_10006detail4scan16DeviceScanKernelINS2_10policy_hubIiiijN4cuda3std3__44plusIvEEE10Policy1000EN6thrust24THRUST_300001_SM_1000_NS6detail15normal_iteratorINSD_10device_ptrIiEEEESI_NS0_13ScanTileStateIiLb1EEES9_NS0_8NullTypeEjiLb0ESL_EEvT0_T1_T2_iT3_T4_T5_ --------------------------
	.section	.nv.constant0._ZN3cub18CUB_300001_SM_10006detail4scan16DeviceScanKernelINS2_10policy_hubIiiijN4cuda3std3__44plusIvEEE10Policy1000EN6thrust24THRUST_300001_SM_1000_NS6detail15normal_iteratorINSD_10device_ptrIiEEEESI_NS0_13ScanTileStateIiLb1EEES9_NS0_8NullTypeEjiLb0ESL_EEvT0_T1_T2_iT3_T4_T5_,"a",@progbits
	.sectionflags	@""
	.align	4
.nv.constant0._ZN3cub18CUB_300001_SM_10006detail4scan16DeviceScanKernelINS2_10policy_hubIiiijN4cuda3std3__44plusIvEEE10Policy1000EN6thrust24THRUST_300001_SM_1000_NS6detail15normal_iteratorINSD_10device_ptrIiEEEESI_NS0_13ScanTileStateIiLb1EEES9_NS0_8NullTypeEjiLb0ESL_EEvT0_T1_T2_iT3_T4_T5_:
	.zero		932


//--------------------- .nv.constant0._ZN3cub18CUB_300001_SM_10006detail4scan20DeviceScanInitKernelINS0_13ScanTileStateIiLb1EEEEEvT_i --------------------------
	.section	.nv.constant0._ZN3cub18CUB_300001_SM_10006detail4scan20DeviceScanInitKernelINS0_13ScanTileStateIiLb1EEEEEvT_i,"a",@progbits
	.sectionflags	@""
	.align	4
.nv.constant0._ZN3cub18CUB_300001_SM_10006detail4scan20DeviceScanInitKernelINS0_13ScanTileStateIiLb1EEEEEvT_i:
	.zero		908


//--------------------- .nv.constant0._ZN3cub18CUB_300001_SM_10006detail11EmptyKernelIvEEvv --------------------------
	.section	.nv.constant0._ZN3cub18CUB_300001_SM_10006detail11EmptyKernelIvEEvv,"a",@progbits
	.sectionflags	@""
	.align	4
.nv.constant0._ZN3cub18CUB_300001_SM_10006detail11EmptyKernelIvEEvv:
	.zero		896


//--------------------- SYMBOLS --------------------------

	.type		.nv.reservedSmem.offset0,@object
	.size		.nv.reservedSmem.offset0,0x4
	.type		.nv.reservedSmem.cap,@object
	.size		.nv.reservedSmem.cap,0x4
